def matmul_kernel(
    a_ptr,
    b_ptr,
    c_ptr,
    M,
    N,
    K,
    stride_am,
    stride_ak,
    stride_bk,
    stride_bn,
    stride_cm,
    stride_cn,
    BLOCK_M: tl.constexpr,
    BLOCK_N: tl.constexpr,
    BLOCK_K: tl.constexpr,
    GROUP_M: tl.constexpr,
):
    pid = tl.program_id(axis=0)
    num_pid_m = tl.cdiv(M, BLOCK_M)
    num_pid_n = tl.cdiv(N, BLOCK_N)
    num_pid_in_group = GROUP_M * num_pid_n
    group_id = pid // num_pid_in_group
    first_pid_m = group_id * GROUP_M
    group_size_m = min(num_pid_m - first_pid_m, GROUP_M)
    pid_m = first_pid_m + ((pid % num_pid_in_group) % group_size_m)
    pid_n = (pid % num_pid_in_group) // group_size_m

    offs_am = (pid_m * BLOCK_M + tl.arange(0, BLOCK_M)) % M
    offs_bn = (pid_n * BLOCK_N + tl.arange(0, BLOCK_N)) % N
    offs_k = tl.arange(0, BLOCK_K)
    a_ptrs = a_ptr + offs_am[:, None] * stride_am + offs_k[None, :] * stride_ak
    b_ptrs = b_ptr + offs_k[:, None] * stride_bk + offs_bn[None, :] * stride_bn

    acc = tl.zeros((BLOCK_M, BLOCK_N), dtype=tl.float32)
    for kk in range(0, tl.cdiv(K, BLOCK_K)):
        a = tl.load(a_ptrs, mask=offs_k[None, :] < K - kk * BLOCK_K, other=0.0)
        b = tl.load(b_ptrs, mask=offs_k[:, None] < K - kk * BLOCK_K, other=0.0)
        acc = tl.dot(a, b, acc)
        a_ptrs += BLOCK_K * stride_ak
        b_ptrs += BLOCK_K * stride_bk

    c = acc.to(c_ptr.dtype.element_ty)
    offs_cm = pid_m * BLOCK_M + tl.arange(0, BLOCK_M)
    offs_cn = pid_n * BLOCK_N + tl.arange(0, BLOCK_N)
    c_ptrs = c_ptr + offs_cm[:, None] * stride_cm + offs_cn[None, :] * stride_cn
    mask = (offs_cm[:, None] < M) & (offs_cn[None, :] < N)
    tl.store(c_ptrs, c, mask=mask)

# config = {"BLOCK_K": 64, "BLOCK_M": 256, "BLOCK_N": 256, "GROUP_M": 8, "arch": "sm_100", "dtype": "fp8e4m3", "num_ctas": 2, "num_stages": 3, "num_warps": 4}
# arch = sm_100


// ===== COMPILED SASS (sm_100a) =====

	.target	sm_100a

	.elftype	@"ET_EXEC"


//--------------------- .note.nv.tkinfo           --------------------------
	.section	.note.nv.tkinfo,"",@"SHT_NOTE"
	.sectionflags	@"SHF_NOTE_NV_TKINFO"
	.tkinfo
        /*0018*/ 	.word	0x00000081
        /*0030*/ 	.string	""
        /*0030*/ 	.string	"ptxas-blackwell"
        /*0030*/ 	.string	"Cuda compilation tools, release 12.9, V12.9.86"
        /*0030*/ 	.string	"Build cuda_12.9.r12.9/compiler.36037853_0"
        /*0030*/ 	.string	"-v  -suppress-debug-info  -lineinfo  -arch sm_100a "



//--------------------- .note.nv.cuver            --------------------------
	.section	.note.nv.cuver,"",@"SHT_NOTE"
	.sectionflags	@"SHF_NOTE_NV_CUVER"
        /*0018*/ 	.short	0x0001
        /*001a*/ 	.short	0x0064
        /*001c*/ 	.short	0x0001
        /*001e*/ 	.short	0x0000
        /*0020*/ 	.short	0x0001
        /*0022*/ 	.short	0x0000


//--------------------- .nv.info                  --------------------------
	.section	.nv.info,"",@"SHT_CUDA_INFO"
	.align	4


	//----- nvinfo : EIATTR_REGCOUNT
	.align		4
        /*0000*/ 	.byte	0x04, 0x2f
        /*0002*/ 	.short	(.L_6 - .L_5)
	.align		4
.L_5:
        /*0004*/ 	.word	index@(matmul_kernel)
        /*0008*/ 	.word	0x000000ff


	//----- nvinfo : EIATTR_FRAME_SIZE
	.align		4
.L_6:
        /*000c*/ 	.byte	0x04, 0x11
        /*000e*/ 	.short	(.L_8 - .L_7)
	.align		4
.L_7:
        /*0010*/ 	.word	index@($__internal_2_$__cuda_sm10x_tcgen05_guardrail_trap_unallocated_columns_being_dealloced)
        /*0014*/ 	.word	0x00000308


	//----- nvinfo : EIATTR_FRAME_SIZE
	.align		4
.L_8:
        /*0018*/ 	.byte	0x04, 0x11
        /*001a*/ 	.short	(.L_10 - .L_9)
	.align		4
.L_9:
        /*001c*/ 	.word	index@($__internal_1_$__cuda_sm10x_tcgen05_guardrail_trap_phase_invalid_during_alloc)
        /*0020*/ 	.word	0x00000308


	//----- nvinfo : EIATTR_FRAME_SIZE
	.align		4
.L_10:
        /*0024*/ 	.byte	0x04, 0x11
        /*0026*/ 	.short	(.L_12 - .L_11)
	.align		4
.L_11:
        /*0028*/ 	.word	index@($__internal_0_$__cuda_sm10x_tcgen05_guardrail_trap_col_being_dealloced_not_returned_by_alloc)
        /*002c*/ 	.word	0x00000308


	//----- nvinfo : EIATTR_FRAME_SIZE
	.align		4
.L_12:
        /*0030*/ 	.byte	0x04, 0x11
        /*0032*/ 	.short	(.L_14 - .L_13)
	.align		4
.L_13:
        /*0034*/ 	.word	index@(matmul_kernel)
        /*0038*/ 	.word	0x00000308


	//----- nvinfo : EIATTR_MIN_STACK_SIZE
	.align		4
.L_14:
        /*003c*/ 	.byte	0x04, 0x12
        /*003e*/ 	.short	(.L_16 - .L_15)
	.align		4
.L_15:
        /*0040*/ 	.word	index@(matmul_kernel)
        /*0044*/ 	.word	0x00000308
.L_16:


//--------------------- .nv.info.matmul_kernel    --------------------------
	.section	.nv.info.matmul_kernel,"",@"SHT_CUDA_INFO"
	.sectionflags	@""
	.align	4


	//----- nvinfo : EIATTR_CUDA_API_VERSION
	.align		4
        /*0000*/ 	.byte	0x04, 0x37
        /*0002*/ 	.short	(.L_18 - .L_17)
.L_17:
        /*0004*/ 	.word	0x00000081


	//----- nvinfo : EIATTR_KPARAM_INFO
	.align		4
.L_18:
        /*0008*/ 	.byte	0x04, 0x17
        /*000a*/ 	.short	(.L_20 - .L_19)
.L_19:
        /*000c*/ 	.word	0x00000000
        /*0010*/ 	.short	0x000d
        /*0012*/ 	.short	0x0048
        /*0014*/ 	.byte	0x00, 0xf4, 0x21, 0x00


	//----- nvinfo : EIATTR_KPARAM_INFO
	.align		4
.L_20:
        /*0018*/ 	.byte	0x04, 0x17
        /*001a*/ 	.short	(.L_22 - .L_21)
.L_21:
        /*001c*/ 	.word	0x00000000
        /*0020*/ 	.short	0x000c
        /*0022*/ 	.short	0x0040
        /*0024*/ 	.byte	0x00, 0xf4, 0x21, 0x00


	//----- nvinfo : EIATTR_KPARAM_INFO
	.align		4
.L_22:
        /*0028*/ 	.byte	0x04, 0x17
        /*002a*/ 	.short	(.L_24 - .L_23)
.L_23:
        /*002c*/ 	.word	0x00000000
        /*0030*/ 	.short	0x000b
        /*0032*/ 	.short	0x0038
        /*0034*/ 	.byte	0x00, 0xf0, 0x11, 0x00


	//----- nvinfo : EIATTR_KPARAM_INFO
	.align		4
.L_24:
        /*0038*/ 	.byte	0x04, 0x17
        /*003a*/ 	.short	(.L_26 - .L_25)
.L_25:
        /*003c*/ 	.word	0x00000000
        /*0040*/ 	.short	0x000a
        /*0042*/ 	.short	0x0034
        /*0044*/ 	.byte	0x00, 0xf0, 0x11, 0x00


	//----- nvinfo : EIATTR_KPARAM_INFO
	.align		4
.L_26:
        /*0048*/ 	.byte	0x04, 0x17
        /*004a*/ 	.short	(.L_28 - .L_27)
.L_27:
        /*004c*/ 	.word	0x00000000
        /*0050*/ 	.short	0x0009
        /*0052*/ 	.short	0x0030
        /*0054*/ 	.byte	0x00, 0xf0, 0x11, 0x00


	//----- nvinfo : EIATTR_KPARAM_INFO
	.align		4
.L_28:
        /*0058*/ 	.byte	0x04, 0x17
        /*005a*/ 	.short	(.L_30 - .L_29)
.L_29:
        /*005c*/ 	.word	0x00000000
        /*0060*/ 	.short	0x0008
        /*0062*/ 	.short	0x002c
        /*0064*/ 	.byte	0x00, 0xf0, 0x11, 0x00


	//----- nvinfo : EIATTR_KPARAM_INFO
	.align		4
.L_30:
        /*0068*/ 	.byte	0x04, 0x17
        /*006a*/ 	.short	(.L_32 - .L_31)
.L_31:
        /*006c*/ 	.word	0x00000000
        /*0070*/ 	.short	0x0007
        /*0072*/ 	.short	0x0028
        /*0074*/ 	.byte	0x00, 0xf0, 0x11, 0x00


	//----- nvinfo : EIATTR_KPARAM_INFO
	.align		4
.L_32:
        /*0078*/ 	.byte	0x04, 0x17
        /*007a*/ 	.short	(.L_34 - .L_33)
.L_33:
        /*007c*/ 	.word	0x00000000
        /*0080*/ 	.short	0x0006
        /*0082*/ 	.short	0x0024
        /*0084*/ 	.byte	0x00, 0xf0, 0x11, 0x00


	//----- nvinfo : EIATTR_KPARAM_INFO
	.align		4
.L_34:
        /*0088*/ 	.byte	0x04, 0x17
        /*008a*/ 	.short	(.L_36 - .L_35)
.L_35:
        /*008c*/ 	.word	0x00000000
        /*0090*/ 	.short	0x0005
        /*0092*/ 	.short	0x0020
        /*0094*/ 	.byte	0x00, 0xf0, 0x11, 0x00


	//----- nvinfo : EIATTR_KPARAM_INFO
	.align		4
.L_36:
        /*0098*/ 	.byte	0x04, 0x17
        /*009a*/ 	.short	(.L_38 - .L_37)
.L_37:
        /*009c*/ 	.word	0x00000000
        /*00a0*/ 	.short	0x0004
        /*00a2*/ 	.short	0x001c
        /*00a4*/ 	.byte	0x00, 0xf0, 0x11, 0x00


	//----- nvinfo : EIATTR_KPARAM_INFO
	.align		4
.L_38:
        /*00a8*/ 	.byte	0x04, 0x17
        /*00aa*/ 	.short	(.L_40 - .L_39)
.L_39:
        /*00ac*/ 	.word	0x00000000
        /*00b0*/ 	.short	0x0003
        /*00b2*/ 	.short	0x0018
        /*00b4*/ 	.byte	0x00, 0xf0, 0x11, 0x00


	//----- nvinfo : EIATTR_KPARAM_INFO
	.align		4
.L_40:
        /*00b8*/ 	.byte	0x04, 0x17
        /*00ba*/ 	.short	(.L_42 - .L_41)
.L_41:
        /*00bc*/ 	.word	0x00000000
        /*00c0*/ 	.short	0x0002
        /*00c2*/ 	.short	0x0010
        /*00c4*/ 	.byte	0x00, 0xf4, 0x21, 0x00


	//----- nvinfo : EIATTR_KPARAM_INFO
	.align		4
.L_42:
        /*00c8*/ 	.byte	0x04, 0x17
        /*00ca*/ 	.short	(.L_44 - .L_43)
.L_43:
        /*00cc*/ 	.word	0x00000000
        /*00d0*/ 	.short	0x0001
        /*00d2*/ 	.short	0x0008
        /*00d4*/ 	.byte	0x00, 0xf4, 0x21, 0x00


	//----- nvinfo : EIATTR_KPARAM_INFO
	.align		4
.L_44:
        /*00d8*/ 	.byte	0x04, 0x17
        /*00da*/ 	.short	(.L_46 - .L_45)
.L_45:
        /*00dc*/ 	.word	0x00000000
        /*00e0*/ 	.short	0x0000
        /*00e2*/ 	.short	0x0000
        /*00e4*/ 	.byte	0x00, 0xf4, 0x21, 0x00


	//----- nvinfo : EIATTR_EXPLICIT_CLUSTER
	.align		4
.L_46:
        /*00e8*/ 	.byte	0x01, 0x3e
	.zero		2


	//----- nvinfo : EIATTR_CTA_PER_CLUSTER
	.align		4
        /*00ec*/ 	.byte	0x04, 0x3d
        /*00ee*/ 	.short	(.L_48 - .L_47)
.L_47:
        /*00f0*/ 	.word	0x00000002
        /*00f4*/ 	.word	0x00000001
        /*00f8*/ 	.word	0x00000001


	//----- nvinfo : EIATTR_AT_ENTRY_FRAGMENTS
	.align		4
.L_48:
        /*00fc*/ 	.byte	0x04, 0x4f
        /*00fe*/ 	.short	(.L_50 - .L_49)


	//   ....[0]....
.L_49:
        /*0100*/ 	.word	0x00000004


	//   ....[1]....
        /*0104*/ 	.word	0x00000005


	//----- nvinfo : EIATTR_RESERVED_SMEM_USED
	.align		4
.L_50:
        /*0108*/ 	.byte	0x01, 0x41
	.zero		2


	//----- nvinfo : EIATTR_SPARSE_MMA_MASK
	.align		4
        /*010c*/ 	.byte	0x03, 0x50
        /*010e*/ 	.short	0x0000


	//----- nvinfo : EIATTR_TCGEN05_2CTA_USED
	.align		4
        /*0110*/ 	.byte	0x01, 0x52
	.zero		2


	//----- nvinfo : EIATTR_MAXREG_COUNT
	.align		4
        /*0114*/ 	.byte	0x03, 0x1b
        /*0116*/ 	.short	0x00ff


	//----- nvinfo : EIATTR_NUM_BARRIERS
	.align		4
        /*0118*/ 	.byte	0x02, 0x4c
        /*011a*/ 	.byte	0x01
	.zero		1


	//----- nvinfo : EIATTR_ANNOTATIONS
	.align		4
        /*011c*/ 	.byte	0x04, 0x55
        /*011e*/ 	.short	(.L_52 - .L_51)


	//   ....[0]....
.L_51:
        /*0120*/ 	.word	0x00000001
        /*0124*/ 	.byte	0xe0, 0x16, 0x00, 0x00, 0x01, 0x00, 0x00, 0x00, 0x50, 0x22, 0x00, 0x00, 0x01, 0x00, 0x00, 0x00
        /* <DEDUP_REMOVED lines=217> */
        /*0ec4*/ 	.byte	0x60, 0x10, 0x01, 0x00


	//----- nvinfo : EIATTR_INT_WARP_WIDE_INSTR_OFFSETS
	.align		4
.L_52:
        /*0ec8*/ 	.byte	0x04, 0x31
        /*0eca*/ 	.short	(.L_54 - .L_53)


	//   ....[0]....
.L_53:
        /*0ecc*/ 	.word	0x000020c0


	//   ....[1]....
        /*0ed0*/ 	.word	0x000020e0


	//   ....[2]....
        /*0ed4*/ 	.word	0x00007380


	//   ....[3]....
        /*0ed8*/ 	.word	0x00017bb0


	//   ....[4]....
        /*0edc*/ 	.word	0x00017c00


	//----- nvinfo : EIATTR_COOP_GROUP_MASK_REGIDS
	.align		4
.L_54:
        /*0ee0*/ 	.byte	0x04, 0x29
        /*0ee2*/ 	.short	(.L_56 - .L_55)


	//   ....[0]....
.L_55:
        /*0ee4*/ 	.word	0xffffffff


	//   ....[1]....
        /*0ee8*/ 	.word	0xffffffff


	//   ....[2]....
        /*0eec*/ 	.word	0xffffffff


	//   ....[3]....
        /*0ef0*/ 	.word	0xffffffff


	//----- nvinfo : EIATTR_COOP_GROUP_INSTR_OFFSETS
	.align		4
.L_56:
        /*0ef4*/ 	.byte	0x04, 0x28
        /*0ef6*/ 	.short	(.L_58 - .L_57)


	//   ....[0]....
.L_57:
        /*0ef8*/ 	.word	0x00000080


	//   ....[1]....
        /*0efc*/ 	.word	0x00000680


	//   ....[2]....
        /*0f00*/ 	.word	0x00017a40


	//   ....[3]....
        /*0f04*/ 	.word	0x00017cb0


	//----- nvinfo : EIATTR_VRC_CTA_INIT_COUNT
	.align		4
.L_58:
        /*0f08*/ 	.byte	0x02, 0x4a
        /*0f0a*/ 	.byte	0x80
	.zero		1


	//----- nvinfo : EIATTR_MBARRIER_INSTR_OFFSETS
	.align		4
        /*0f0c*/ 	.byte	0x04, 0x39
        /*0f0e*/ 	.short	(.L_60 - .L_59)


	//   ....[0]....
.L_59:
        /*0f10*/ 	.word	0x00000300
        /*0f14*/ 	.word	0x00000007
        /*0f18*/ 	.word	0x00000000
        /*0f1c*/ 	.short	0x010a
        /*0f1e*/ 	.byte	0xff
	.zero		1


	//   ....[1]....
        /*0f20*/ 	.word	0x00000320
        /*0f24*/ 	.word	0x00000007
        /*0f28*/ 	.word	0x00000000
        /*0f2c*/ 	.short	0x010a
        /*0f2e*/ 	.byte	0xff
	.zero		1


	//   ....[2]....
        /*0f30*/ 	.word	0x000004f0
        /*0f34*/ 	.word	0x00000009
        /*0f38*/ 	.word	0x00000000
        /*0f3c*/ 	.short	0x010a
        /*0f3e*/ 	.byte	0xff
	.zero		1


	//   ....[3]....
        /*0f40*/ 	.word	0x00000510
        /*0f44*/ 	.word	0x00000009
        /*0f48*/ 	.word	0x00000000
        /*0f4c*/ 	.short	0x010a
        /*0f4e*/ 	.byte	0xff
	.zero		1


	//   ....[4]....
        /*0f50*/ 	.word	0x00000600
        /*0f54*/ 	.word	0x00000005
        /*0f58*/ 	.word	0x00000000
        /*0f5c*/ 	.short	0x0101
        /*0f5e*/ 	.byte	0xff
	.zero		1


	//   ....[5]....
        /*0f60*/ 	.word	0x000021b0
        /*0f64*/ 	.word	0x000000ff
        /*0f68*/ 	.word	0x00000000
        /*0f6c*/ 	.short	0x0100
        /*0f6e*/ 	.byte	0x0c
	.zero		1


	//   ....[6]....
        /*0f70*/ 	.word	0x000073c0
        /*0f74*/ 	.word	0x000000ff
        /*0f78*/ 	.word	0x00008008
        /*0f7c*/ 	.short	0x0100
        /*0f7e*/ 	.byte	0x0a
	.zero		1


	//   ....[7]....
        /*0f80*/ 	.word	0x0000a2e0
        /*0f84*/ 	.word	0x000000ff
        /*0f88*/ 	.word	0x00000000
        /*0f8c*/ 	.short	0x010a
        /*0f8e*/ 	.byte	0x0c
	.zero		1


	//   ....[8]....
        /*0f90*/ 	.word	0x0000e810
        /*0f94*/ 	.word	0x000000ff
        /*0f98*/ 	.word	0x00000000
        /*0f9c*/ 	.short	0x010a
        /*0f9e*/ 	.byte	0x0c
	.zero		1


	//   ....[9]....
        /*0fa0*/ 	.word	0x0000e9a0
        /*0fa4*/ 	.word	0x000000ff
        /*0fa8*/ 	.word	0x00008000
        /*0fac*/ 	.short	0x0108
        /*0fae*/ 	.byte	0x0a
	.zero		1


	//   ....[10]....
        /*0fb0*/ 	.word	0x0000e9f0
        /*0fb4*/ 	.word	0x000000ff
        /*0fb8*/ 	.word	0x00008008
        /*0fbc*/ 	.short	0x0108
        /*0fbe*/ 	.byte	0x0a
	.zero		1


	//   ....[11]....
        /*0fc0*/ 	.word	0x00017ce0
        /*0fc4*/ 	.word	0x00000007
        /*0fc8*/ 	.word	0x00000000
        /*0fcc*/ 	.short	0x010a
        /*0fce*/ 	.byte	0xff
	.zero		1


	//   ....[12]....
        /*0fd0*/ 	.word	0x00017d40
        /*0fd4*/ 	.word	0x00000009
        /*0fd8*/ 	.word	0x00000000
        /*0fdc*/ 	.short	0x010a
        /*0fde*/ 	.byte	0xff
	.zero		1


	//   ....[13]....
        /*0fe0*/ 	.word	0x00017d90
        /*0fe4*/ 	.word	0x000000ff
        /*0fe8*/ 	.word	0x00000000
        /*0fec*/ 	.short	0x010a
        /*0fee*/ 	.byte	0x0c
	.zero		1


	//   ....[14]....
        /*0ff0*/ 	.word	0x00017dc0
        /*0ff4*/ 	.word	0x000000ff
        /*0ff8*/ 	.word	0x00000000
        /*0ffc*/ 	.short	0x010a
        /*0ffe*/ 	.byte	0x0c
	.zero		1


	//----- nvinfo : EIATTR_NUM_MBARRIERS
	.align		4
.L_60:
        /*1000*/ 	.byte	0x03, 0x38
        /*1002*/ 	.short	0x0002


	//----- nvinfo : EIATTR_EXIT_INSTR_OFFSETS
	.align		4
        /*1004*/ 	.byte	0x04, 0x1c
        /*1006*/ 	.short	(.L_62 - .L_61)


	//   ....[0]....
.L_61:
        /*1008*/ 	.word	0x00017cc0


	//----- nvinfo : EIATTR_REQNTID
	.align		4
.L_62:
        /*100c*/ 	.byte	0x04, 0x10
        /*100e*/ 	.short	(.L_64 - .L_63)
.L_63:
        /*1010*/ 	.word	0x00000080
        /*1014*/ 	.word	0x00000001
        /*1018*/ 	.word	0x00000001


	//----- nvinfo : EIATTR_CRS_STACK_SIZE
	.align		4
.L_64:
        /*101c*/ 	.byte	0x04, 0x1e
        /*101e*/ 	.short	(.L_66 - .L_65)
.L_65:
        /*1020*/ 	.word	0x00000000


	//----- nvinfo : EIATTR_CBANK_PARAM_SIZE
	.align		4
.L_66:
        /*1024*/ 	.byte	0x03, 0x19
        /*1026*/ 	.short	0x0050


	//----- nvinfo : EIATTR_PARAM_CBANK
	.align		4
        /*1028*/ 	.byte	0x04, 0x0a
        /*102a*/ 	.short	(.L_68 - .L_67)
	.align		4
.L_67:
        /*102c*/ 	.word	index@(.nv.constant0.matmul_kernel)
        /*1030*/ 	.short	0x0380
        /*1032*/ 	.short	0x0050


	//----- nvinfo : EIATTR_SW_WAR
	.align		4
.L_68:
        /*1034*/ 	.byte	0x04, 0x36
        /*1036*/ 	.short	(.L_70 - .L_69)
.L_69:
        /*1038*/ 	.word	0x00000008
.L_70:


//--------------------- .nv.compat                --------------------------
	.section	.nv.compat,"",@"SHT_CUDA_COMPAT_INFO"
	.align	4
        /*0000*/ 	.byte	0x02, 0x02, 0x02, 0x00, 0x02, 0x05, 0x05, 0x00, 0x02, 0x03, 0x00, 0x00, 0x02, 0x06, 0x01, 0x00


//--------------------- .nv.callgraph             --------------------------
	.section	.nv.callgraph,"",@"SHT_CUDA_CALLGRAPH"
	.align	4
	.sectionentsize	8
	.align		4
        /*0000*/ 	.word	0x00000000
	.align		4
        /*0004*/ 	.word	0xffffffff
	.align		4
        /*0008*/ 	.word	0x00000000
	.align		4
        /*000c*/ 	.word	0xfffffffe
	.align		4
        /*0010*/ 	.word	0x00000000
	.align		4
        /*0014*/ 	.word	0xfffffffd
	.align		4
        /*0018*/ 	.word	0x00000000
	.align		4
        /*001c*/ 	.word	0xfffffffc


//--------------------- .text.matmul_kernel       --------------------------
	.section	.text.matmul_kernel,"ax",@progbits
	.align	128
        .global         matmul_kernel
        .type           matmul_kernel,@function
        .size           matmul_kernel,(.L_x_28 - matmul_kernel)
        .other          matmul_kernel,@"STO_CUDA_ENTRY STV_DEFAULT"
matmul_kernel:
.text.matmul_kernel:
[----:B------:R-:W0:Y:S01]  /*0000*/  LDC R1, c[0x0][0x37c] ;  /* 0x0000df00ff017b82 */ /* 0x000e220000000800 */
[----:B------:R-:W1:Y:S01]  /*0010*/  S2R R187, SR_TID.X ;  /* 0x0000000000bb7919 */ /* 0x000e620000002100 */
[----:B0-----:R-:W-:Y:S01]  /*0020*/  VIADD R1, R1, 0xfffffcf8 ;  /* 0xfffffcf801017836 */ /* 0x001fe20000000000 */
[----:B------:R-:W0:Y:S01]  /*0030*/  LDCU.64 UR20, c[0x0][0x358] ;  /* 0x00006b00ff1477ac */ /* 0x000e220008000a00 */
[----:B-1----:R-:W-:-:S13]  /*0040*/  ISETP.GE.U32.AND P0, PT, R187, 0x20, PT ;  /* 0x00000020bb00780c */ /* 0x002fda0003f06070 */
[----:B------:R-:W-:Y:S02]  /*0050*/  VOTEU.ANY UP0, P0 ;  /* 0x0000000000ff7886 */ /* 0x000fe40000000100 */
[----:B------:R-:W-:Y:S05]  /*0060*/  BRA.U UP0, `(.L_x_0) ;  /* 0x0000000500887547 */ /* 0x000fea000b800000 */
[----:B------:R-:W1:Y:S01]  /*0070*/  S2R R11, SR_CgaCtaId ;  /* 0x00000000000b7919 */ /* 0x000e620000008800 */
[----:B------:R-:W-:Y:S01]  /*0080*/  NOP ;  /* 0x0000000000007918 */ /* 0x000fe20000000000 */
[----:B------:R-:W-:-:S04]  /*0090*/  MOV R0, 0x40 ;  /* 0x0000004000007802 */ /* 0x000fc80000000f00 */
[----:B-1----:R-:W-:Y:S02]  /*00a0*/  LEA R2, R11, R0, 0x18 ;  /* 0x000000000b027211 */ /* 0x002fe400078ec0ff */
[----:B------:R-:W-:-:S04]  /*00b0*/  MOV R0, 0x400 ;  /* 0x0000040000007802 */ /* 0x000fc80000000f00 */
[----:B------:R-:W1:Y:S01]  /*00c0*/  LDS.U8 R2, [R2] ;  /* 0x0000000002027984 */ /* 0x000e620000000000 */
[----:B------:R-:W-:Y:S02]  /*00d0*/  LEA R0, R11, R0, 0x18 ;  /* 0x000000000b007211 */ /* 0x000fe400078ec0ff */
[----:B-1----:R-:W-:-:S13]  /*00e0*/  ISETP.NE.AND P0, PT, R2, RZ, PT ;  /* 0x000000ff0200720c */ /* 0x002fda0003f05270 */
[----:B------:R-:W-:Y:S05]  /*00f0*/  @P0 BRA `(.L_x_1) ;  /* 0x00000004004c0947 */ /* 0x000fea0003800000 */
[C---:B------:R-:W-:Y:S02]  /*0100*/  LOP3.LUT R2, R11.reuse, 0x1, RZ, 0xc0, !PT ;  /* 0x000000010b027812 */ /* 0x040fe400078ec0ff */
[----:B------:R-:W-:Y:S02]  /*0110*/  LOP3.LUT R5, R11, 0x1, RZ, 0x3c, !PT ;  /* 0x000000010b057812 */ /* 0x000fe400078e3cff */
[----:B------:R-:W-:-:S13]  /*0120*/  ISETP.NE.U32.AND P0, PT, R2, 0x1, PT ;  /* 0x000000010200780c */ /* 0x000fda0003f05070 */
[----:B------:R-:W-:Y:S05]  /*0130*/  @!P0 BRA `(.L_x_2) ;  /* 0x0000000000c08947 */ /* 0x000fea0003800000 */
[----:B------:R-:W-:Y:S01]  /*0140*/  ELECT P1, URZ, PT ;  /* 0x0000000000ff782f */ /* 0x000fe20003820000 */
[----:B------:R-:W-:-:S12]  /*0150*/  BSSY B0, `(.L_x_2) ;  /* 0x000002e000007945 */ /* 0x000fd80003800000 */
[----:B------:R-:W-:Y:S05]  /*0160*/  @!P1 BRA `(.L_x_3) ;  /* 0x0000000000b09947 */ /* 0x000fea0003800000 */
[----:B------:R-:W-:-:S05]  /*0170*/  UMOV UR4, 0x8 ;  /* 0x0000000800047882 */ /* 0x000fca0000000000 */
[----:B------:R-:W-:Y:S04]  /*0180*/  DEPBAR.LE SB1, 0x36 ;  /* 0x00009d800000791a */ /* 0x000fe80000000000 */
[----:B------:R-:W1:Y:S02]  /*0190*/  UTCATOMSWS.2CTA.FIND_AND_SET.ALIGN UP1, UR4, UR4 ;  /* 0x00000004000475e3 */ /* 0x000e640008220800 */
[----:B-1----:R-:W-:Y:S01]  /*01a0*/  PLOP3.LUT P1, PT, PT, PT, UP1, 0x80, 0x8 ;  /* 0x000000000008781c */ /* 0x002fe20003f2f018 */
[----:B------:R-:W-:-:S03]  /*01b0*/  IMAD.U32 R4, RZ, RZ, UR4 ;  /* 0x00000004ff047e24 */ /* 0x000fc6000f8e00ff */
[----:B------:R-:W-:-:S04]  /*01c0*/  SEL R2, RZ, 0xffffffff, !P1 ;  /* 0xffffffffff027807 */ /* 0x000fc80004800000 */
[----:B------:R-:W-:-:S13]  /*01d0*/  ISETP.NE.AND P1, PT, R2, RZ, PT ;  /* 0x000000ff0200720c */ /* 0x000fda0003f25270 */
[----:B------:R-:W-:Y:S05]  /*01e0*/  @P1 BRA `(.L_x_4) ;  /* 0x0000000000241947 */ /* 0x000fea0003800000 */
.L_x_5:
[----:B------:R-:W-:Y:S05]  /*01f0*/  NANOSLEEP 0x64 ;  /* 0x000000640000795d */ /* 0x000fea0003800000 */
[----:B------:R-:W-:-:S05]  /*0200*/  UMOV UR4, 0x8 ;  /* 0x0000000800047882 */ /* 0x000fca0000000000 */
[----:B------:R-:W-:Y:S04]  /*0210*/  DEPBAR.LE SB1, 0x36 ;  /* 0x00009d800000791a */ /* 0x000fe80000000000 */
[----:B------:R-:W1:Y:S02]  /*0220*/  UTCATOMSWS.2CTA.FIND_AND_SET.ALIGN UP1, UR4, UR4 ;  /* 0x00000004000475e3 */ /* 0x000e640008220800 */
[----:B-1----:R-:W-:Y:S01]  /*0230*/  PLOP3.LUT P1, PT, PT, PT, UP1, 0x80, 0x8 ;  /* 0x000000000008781c */ /* 0x002fe20003f2f018 */
[----:B------:R-:W-:-:S03]  /*0240*/  IMAD.U32 R4, RZ, RZ, UR4 ;  /* 0x00000004ff047e24 */ /* 0x000fc6000f8e00ff */
[----:B------:R-:W-:-:S04]  /*0250*/  SEL R2, RZ, 0xffffffff, !P1 ;  /* 0xffffffffff027807 */ /* 0x000fc80004800000 */
[----:B------:R-:W-:-:S13]  /*0260*/  ISETP.NE.AND P1, PT, R2, RZ, PT ;  /* 0x000000ff0200720c */ /* 0x000fda0003f25270 */
[----:B------:R-:W-:Y:S05]  /*0270*/  @!P1 BRA `(.L_x_5) ;  /* 0xfffffffc00dc9947 */ /* 0x000fea000383ffff */
.L_x_4:
[----:B------:R-:W-:Y:S01]  /*0280*/  MOV R2, 0x60 ;  /* 0x0000006000027802 */ /* 0x000fe20000000f00 */
[----:B------:R-:W-:Y:S01]  /*0290*/  IMAD.MOV.U32 R10, RZ, RZ, 0x4 ;  /* 0x00000004ff0a7424 */ /* 0x000fe200078e00ff */
[----:B------:R-:W-:Y:S01]  /*02a0*/  MOV R3, 0x58 ;  /* 0x0000005800037802 */ /* 0x000fe20000000f00 */
[----:B------:R-:W-:Y:S01]  /*02b0*/  IMAD.MOV.U32 R13, RZ, RZ, 0xff ;  /* 0x000000ffff0d7424 */ /* 0x000fe200078e00ff */
[C---:B------:R-:W-:Y:S02]  /*02c0*/  LEA R6, R11.reuse, R2, 0x18 ;  /* 0x000000020b067211 */ /* 0x040fe400078ec0ff */
[----:B------:R-:W-:-:S03]  /*02d0*/  LEA R7, R11, R3, 0x18 ;  /* 0x000000030b077211 */ /* 0x000fc600078ec0ff */
[----:B------:R-:W1:Y:S02]  /*02e0*/  LDS R2, [R6] ;  /* 0x0000000006027984 */ /* 0x000e640000000800 */
[----:B-1----:R-:W-:-:S04]  /*02f0*/  IMAD.U32 R2, R2, -0x80000000, RZ ;  /* 0x8000000002027824 */ /* 0x002fc800078e00ff */
[----:B------:R-:W1:Y:S02]  /*0300*/  SYNCS.PHASECHK.TRANS64.TRYWAIT P1, [R7+URZ], R2 ;  /* 0x00000002070075a7 */ /* 0x000e6400080211ff */
[----:B-1----:R-:W-:Y:S05]  /*0310*/  @P1 BRA `(.L_x_6) ;  /* 0x0000000000081947 */ /* 0x002fea0003800000 */
[----:B------:R-:W1:Y:S02]  /*0320*/  SYNCS.PHASECHK.TRANS64.TRYWAIT P1, [R7+URZ], R2 ;  /* 0x00000002070075a7 */ /* 0x000e6400080211ff */
[----:B-1----:R-:W-:Y:S05]  /*0330*/  @!P1 BRA `(.L_x_7) ;  /* 0x0000017800649947 */ /* 0x002fea0003800000 */
.L_x_6:
[C---:B------:R-:W-:Y:S01]  /*0340*/  PRMT R9, R5.reuse, 0x654, R7 ;  /* 0x0000065405097816 */ /* 0x040fe20000000007 */
[C---:B-1----:R-:W-:Y:S01]  /*0350*/  IMAD.SHL.U32 R3, R4.reuse, 0x20, RZ ;  /* 0x0000002004037824 */ /* 0x042fe200078e00ff */
[----:B------:R-:W-:Y:S01]  /*0360*/  PRMT R8, R5, 0x654, R0 ;  /* 0x0000065405087816 */ /* 0x000fe20000000000 */
[----:B------:R-:W-:Y:S01]  /*0370*/  IMAD.MOV.U32 R12, RZ, RZ, 0x1 ;  /* 0x00000001ff0c7424 */ /* 0x000fe200078e00ff */
[----:B------:R1:W-:Y:S01]  /*0380*/  SYNCS.ARRIVE.TRANS64.RED RZ, [R9+URZ], R10 ;  /* 0x0000000a09ff79a7 */ /* 0x0003e200080004ff */
[----:B------:R-:W-:Y:S01]  /*0390*/  VIADD R7, R4, 0x10 ;  /* 0x0000001004077836 */ /* 0x000fe20000000000 */
[----:B------:R2:W-:Y:S01]  /*03a0*/  STS [R0], R3 ;  /* 0x0000000300007388 */ /* 0x0005e20000000800 */
[----:B------:R-:W-:-:S03]  /*03b0*/  SHF.L.U32 R2, R13, R4, RZ ;  /* 0x000000040d027219 */ /* 0x000fc600000006ff */
[----:B------:R-:W-:Y:S01]  /*03c0*/  SHF.L.U32 R7, R12, R7, RZ ;  /* 0x000000070c077219 */ /* 0x000fe200000006ff */
[----:B------:R2:W-:Y:S01]  /*03d0*/  STAS [R8.64], R4 ;  /* 0x0000000408007dbd */ /* 0x0005e2000c0008ff */
[----:B-1----:R-:W-:Y:S02]  /*03e0*/  MOV R10, 0x50 ;  /* 0x00000050000a7802 */ /* 0x002fe40000000f00 */
[----:B------:R-:W-:Y:S02]  /*03f0*/  LOP3.LUT R2, R7, R2, RZ, 0xfc, !PT ;  /* 0x0000000207027212 */ /* 0x000fe400078efcff */
[----:B------:R-:W-:-:S05]  /*0400*/  LEA R7, R11, R10, 0x18 ;  /* 0x0000000a0b077211 */ /* 0x000fca00078ec0ff */
[----:B------:R2:W-:Y:S04]  /*0410*/  ATOMS.OR RZ, [R7], R2 ;  /* 0x0000000207ff738c */ /* 0x0005e80003000000 */
[----:B------:R2:W-:Y:S02]  /*0420*/  ATOMS.XOR RZ, [R6], R12 ;  /* 0x0000000c06ff738c */ /* 0x0005e40003800000 */
.L_x_3:
[----:B0-----:R-:W-:Y:S05]  /*0430*/  BSYNC B0 ;  /* 0x0000000000007941 */ /* 0x001fea0003800000 */
.L_x_2:
[----:B------:R-:W-:Y:S05]  /*0440*/  @P0 BRA `(.L_x_8) ;  /* 0x0000000000880947 */ /* 0x000fea0003800000 */
[----:B------:R-:W-:Y:S05]  /*0450*/  WARPSYNC.ALL ;  /* 0x0000000000007948 */ /* 0x000fea0003800000 */
[----:B------:R-:W-:Y:S01]  /*0460*/  NOP ;  /* 0x0000000000007918 */ /* 0x000fe20000000000 */
[----:B------:R-:W-:-:S13]  /*0470*/  ELECT P0, URZ, PT ;  /* 0x0000000000ff782f */ /* 0x000fda0003800000 */
[----:B------:R-:W-:Y:S05]  /*0480*/  @!P0 BRA `(.L_x_8) ;  /* 0x0000000000788947 */ /* 0x000fea0003800000 */
[----:B--2---:R-:W-:Y:S02]  /*0490*/  MOV R2, 0x60 ;  /* 0x0000006000027802 */ /* 0x004fe40000000f00 */
[----:B------:R-:W-:Y:S02]  /*04a0*/  MOV R4, 0x58 ;  /* 0x0000005800047802 */ /* 0x000fe40000000f00 */
        /* <DEDUP_REMOVED lines=8> */
.L_x_9:
[----:B------:R-:W2:Y:S01]  /*0530*/  LDS R2, [R0] ;  /* 0x0000000000027984 */ /* 0x000ea20000000800 */
[----:B------:R-:W-:Y:S01]  /*0540*/  IMAD.MOV.U32 R7, RZ, RZ, 0xff ;  /* 0x000000ffff077424 */ /* 0x000fe200078e00ff */
[----:B------:R-:W-:Y:S01]  /*0550*/  PRMT R5, R5, 0x654, R9 ;  /* 0x0000065405057816 */ /* 0x000fe20000000009 */
[----:B------:R-:W-:Y:S02]  /*0560*/  IMAD.MOV.U32 R13, RZ, RZ, 0x1 ;  /* 0x00000001ff0d7424 */ /* 0x000fe400078e00ff */
[C---:B-12---:R-:W-:Y:S02]  /*0570*/  IMAD.SHL.U32 R3, R2.reuse, 0x20, RZ ;  /* 0x0000002002037824 */ /* 0x046fe400078e00ff */
[----:B------:R-:W-:Y:S01]  /*0580*/  VIADD R4, R2, 0x10 ;  /* 0x0000001002047836 */ /* 0x000fe20000000000 */
[----:B------:R-:W-:Y:S02]  /*0590*/  SHF.L.U32 R2, R7, R2, RZ ;  /* 0x0000000207027219 */ /* 0x000fe400000006ff */
[----:B------:R1:W-:Y:S02]  /*05a0*/  STS [R0], R3 ;  /* 0x0000000300007388 */ /* 0x0003e40000000800 */
[----:B------:R-:W-:-:S02]  /*05b0*/  SHF.L.U32 R7, R13, R4, RZ ;  /* 0x000000040d077219 */ /* 0x000fc400000006ff */
[----:B------:R-:W-:Y:S02]  /*05c0*/  MOV R4, 0x50 ;  /* 0x0000005000047802 */ /* 0x000fe40000000f00 */
[----:B------:R-:W-:Y:S02]  /*05d0*/  LOP3.LUT R2, R7, R2, RZ, 0xfc, !PT ;  /* 0x0000000207027212 */ /* 0x000fe400078efcff */
[----:B------:R-:W-:-:S05]  /*05e0*/  LEA R11, R11, R4, 0x18 ;  /* 0x000000040b0b7211 */ /* 0x000fca00078ec0ff */
[----:B------:R1:W-:Y:S01]  /*05f0*/  ATOMS.OR RZ, [R11], R2 ;  /* 0x000000020bff738c */ /* 0x0003e20003000000 */
[----:B------:R1:W-:Y:S03]  /*0600*/  SYNCS.ARRIVE.TRANS64.RED.A1T0 RZ, [R5+URZ], RZ ;  /* 0x000000ff05ff79a7 */ /* 0x0003e600081004ff */
[----:B------:R1:W-:Y:S01]  /*0610*/  ATOMS.XOR RZ, [R6], R13 ;  /* 0x0000000d06ff738c */ /* 0x0003e20003800000 */
[----:B------:R-:W-:Y:S05]  /*0620*/  BRA `(.L_x_8) ;  /* 0x0000000000107947 */ /* 0x000fea0003800000 */
.L_x_1:
[----:B------:R-:W-:Y:S01]  /*0630*/  IMAD.MOV.U32 R3, RZ, RZ, -0x1 ;  /* 0xffffffffff037424 */ /* 0x000fe200078e00ff */
[----:B------:R-:W-:-:S04]  /*0640*/  MOV R2, 0x670 ;  /* 0x0000067000027802 */ /* 0x000fc80000000f00 */
[----:B------:R1:W-:Y:S03]  /*0650*/  STS [R0], R3 ;  /* 0x0000000300007388 */ /* 0x0003e60000000800 */
[----:B01----:R-:W-:Y:S05]  /*0660*/  CALL.REL.NOINC `($__internal_1_$__cuda_sm10x_tcgen05_guardrail_trap_phase_invalid_during_alloc) ;  /* 0x0000017400ec7944 */ /* 0x003fea0003c00000 */
.L_x_8:
[----:B------:R-:W-:Y:S05]  /*0670*/  WARPSYNC.ALL ;  /* 0x0000000000007948 */ /* 0x000fea0003800000 */
[----:B------:R-:W-:Y:S01]  /*0680*/  NOP ;  /* 0x0000000000007918 */ /* 0x000fe20000000000 */
.L_x_0:
[----:B------:R-:W3:Y:S08]  /*0690*/  LDC.64 R18, c[0x0][0x398] ;  /* 0x0000e600ff127b82 */ /* 0x000ef00000000a00 */
[----:B------:R-:W4:Y:S02]  /*06a0*/  S2UR UR5, SR_CgaSize ;  /* 0x00000000000579c3 */ /* 0x000f240000008a00 */
[----:B----4-:R-:W-:-:S12]  /*06b0*/  UIMAD UR5, UR5, -0xa0, URZ ;  /* 0xffffff60050578a4 */ /* 0x010fd8000f8e02ff */
[----:B------:R-:W4:Y:S01]  /*06c0*/  LDCU UR5, c[0x0][UR5+0x2b0] ;  /* 0x00005600050577ac */ /* 0x000f220008000800 */
[----:B------:R-:W-:Y:S02]  /*06d0*/  SHF.R.U32.HI R186, RZ, 0x5, R187 ;  /* 0x00000005ffba7819 */ /* 0x000fe400000116bb */
[----:B------:R-:W-:Y:S01]  /*06e0*/  LOP3.LUT R188, R187, 0x7f, RZ, 0xc0, !PT ;  /* 0x0000007fbbbc7812 */ /* 0x000fe200078ec0ff */
[----:B------:R-:W-:Y:S01]  /*06f0*/  UMOV UR10, 0x400 ;  /* 0x00000400000a7882 */ /* 0x000fe20000000000 */
[----:B------:R-:W1:Y:S01]  /*0700*/  LDCU.128 UR16, c[0x0][0x380] ;  /* 0x00007000ff1077ac */ /* 0x000e620008000c00 */
[----:B------:R-:W5:Y:S08]  /*0710*/  S2UR UR4, SR_CTAID.X ;  /* 0x00000000000479c3 */ /* 0x000f700000002500 */
[----:B------:R-:W2:Y:S02]  /*0720*/  S2UR UR8, SR_CgaCtaId ;  /* 0x00000000000879c3 */ /* 0x000ea40000008800 */
[----:B-123--:R-:W-:Y:S01]  /*0730*/  VIADD R0, R19, 0xff ;  /* 0x000000ff13007836 */ /* 0x00efe20000000000 */
[----:B------:R-:W-:-:S05]  /*0740*/  IABS R8, R18 ;  /* 0x0000001200087213 */ /* 0x000fca0000000000 */
[----:B------:R-:W1:Y:S01]  /*0750*/  LDC R183, c[0x0][0x3a0] ;  /* 0x0000e800ffb77b82 */ /* 0x000e620000000800 */
[----:B------:R-:W-:Y:S02]  /*0760*/  IABS R130, R19 ;  /* 0x0000001300827213 */ /* 0x000fe40000000000 */
[----:B------:R-:W-:Y:S02]  /*0770*/  SHF.R.S32.HI R3, RZ, 0x1f, R0 ;  /* 0x0000001fff037819 */ /* 0x000fe40000011400 */
[----:B-----5:R-:W-:Y:S02]  /*0780*/  I2FP.F32.U32 R5, UR4 ;  /* 0x0000000400057c45 */ /* 0x020fe40008201000 */
[----:B------:R-:W-:Y:S01]  /*0790*/  LEA.HI R3, R3, R0, RZ, 0x8 ;  /* 0x0000000003037211 */ /* 0x000fe200078f40ff */
[----:B------:R-:W2:Y:S02]  /*07a0*/  LDC.64 R122, c[0x0][0x3a8] ;  /* 0x0000ea00ff7a7b82 */ /* 0x000ea40000000a00 */
[----:B----4-:R-:W-:Y:S01]  /*07b0*/  FMUL R5, R5, UR5 ;  /* 0x0000000505057c20 */ /* 0x010fe20008400000 */
[----:B------:R-:W-:Y:S01]  /*07c0*/  SHF.R.S32.HI R3, RZ, 0x8, R3 ;  /* 0x00000008ff037819 */ /* 0x000fe20000011403 */
[----:B------:R-:W3:Y:S02]  /*07d0*/  LDCU UR5, c[0x0][0x3a4] ;  /* 0x00007480ff0577ac */ /* 0x000ee40008000800 */
[----:B------:R-:W-:Y:S02]  /*07e0*/  F2I.U32.TRUNC.NTZ R7, R5 ;  /* 0x0000000500077305 */ /* 0x000fe4000020f000 */
[----:B------:R-:W-:Y:S01]  /*07f0*/  IMAD.SHL.U32 R4, R3, 0x8, RZ ;  /* 0x0000000803047824 */ /* 0x000fe200078e00ff */
[----:B------:R-:W-:-:S02]  /*0800*/  USHF.L.U32 UR4, UR8, 0x7, URZ ;  /* 0x0000000708047899 */ /* 0x000fc400080006ff */
[----:B------:R-:W-:Y:S01]  /*0810*/  ULEA UR10, UR8, UR10, 0x18 ;  /* 0x0000000a080a7291 */ /* 0x000fe2000f8ec0ff */
[----:B------:R-:W-:Y:S01]  /*0820*/  BAR.SYNC.DEFER_BLOCKING 0x0 ;  /* 0x0000000000007b1d */ /* 0x000fe20000010000 */
[----:B------:R-:W-:Y:S02]  /*0830*/  IABS R9, R4 ;  /* 0x0000000400097213 */ /* 0x000fe40000000000 */
[----:B------:R-:W-:-:S03]  /*0840*/  UIADD3 UR12, UPT, UPT, UR10, 0x8000, URZ ;  /* 0x000080000a0c7890 */ /* 0x000fc6000fffe0ff */
[----:B------:R-:W4:Y:S08]  /*0850*/  I2F.RP R0, R9 ;  /* 0x0000000900007306 */ /* 0x000f300000209400 */
[----:B----4-:R-:W4:Y:S01]  /*0860*/  MUFU.RCP R0, R0 ;  /* 0x0000000000007308 */ /* 0x010f220000001000 */
[----:B------:R-:W5:Y:S01]  /*0870*/  LDS R13, [UR10] ;  /* 0x0000000aff0d7984 */ /* 0x000f620008000800 */
[----:B----4-:R-:W-:Y:S01]  /*0880*/  VIADD R2, R0, 0xffffffe ;  /* 0x0ffffffe00027836 */ /* 0x010fe20000000000 */
[----:B------:R-:W-:-:S05]  /*0890*/  IABS R0, R7 ;  /* 0x0000000700007213 */ /* 0x000fca0000000000 */
[----:B------:R4:W0:Y:S02]  /*08a0*/  F2I.FTZ.U32.TRUNC.NTZ R3, R2 ;  /* 0x0000000200037305 */ /* 0x000824000021f000 */
[----:B----4-:R-:W-:Y:S02]  /*08b0*/  IMAD.MOV.U32 R2, RZ, RZ, RZ ;  /* 0x000000ffff027224 */ /* 0x010fe400078e00ff */
[----:B0-----:R-:W-:-:S04]  /*08c0*/  IMAD.MOV R6, RZ, RZ, -R3 ;  /* 0x000000ffff067224 */ /* 0x001fc800078e0a03 */
[----:B------:R-:W-:Y:S01]  /*08d0*/  IMAD R11, R6, R9, RZ ;  /* 0x00000009060b7224 */ /* 0x000fe200078e02ff */
[----:B------:R-:W-:Y:S02]  /*08e0*/  IABS R6, R4 ;  /* 0x0000000400067213 */ /* 0x000fe40000000000 */
[----:B-----5:R-:W-:Y:S01]  /*08f0*/  R2UR UR22, R13 ;  /* 0x000000000d1672ca */ /* 0x020fe200000e0000 */
[----:B------:R-:W-:-:S04]  /*0900*/  IMAD.HI.U32 R3, R3, R11, R2 ;  /* 0x0000000b03037227 */ /* 0x000fc800078e0002 */
[----:B------:R-:W-:Y:S02]  /*0910*/  IMAD.MOV R2, RZ, RZ, -R6 ;  /* 0x000000ffff027224 */ /* 0x000fe400078e0a06 */
[----:B------:R-:W-:-:S04]  /*0920*/  IMAD.HI.U32 R3, R3, R0, RZ ;  /* 0x0000000003037227 */ /* 0x000fc800078e00ff */
[----:B------:R-:W-:Y:S01]  /*0930*/  IMAD R0, R3, R2, R0 ;  /* 0x0000000203007224 */ /* 0x000fe200078e0200 */
[----:B------:R-:W-:Y:S04]  /*0940*/  BAR.SYNC.DEFER_BLOCKING 0x0 ;  /* 0x0000000000007b1d */ /* 0x000fe80000010000 */
[----:B------:R-:W-:-:S13]  /*0950*/  ISETP.GT.U32.AND P1, PT, R9, R0, PT ;  /* 0x000000000900720c */ /* 0x000fda0003f24070 */
[----:B------:R-:W-:Y:S02]  /*0960*/  @!P1 IMAD.IADD R0, R0, 0x1, -R9 ;  /* 0x0000000100009824 */ /* 0x000fe400078e0a09 */
[----:B------:R-:W-:Y:S01]  /*0970*/  @!P1 VIADD R3, R3, 0x1 ;  /* 0x0000000103039836 */ /* 0x000fe20000000000 */
[----:B------:R-:W-:Y:S02]  /*0980*/  ISETP.NE.AND P1, PT, R4, RZ, PT ;  /* 0x000000ff0400720c */ /* 0x000fe40003f25270 */
[----:B------:R-:W-:Y:S02]  /*0990*/  ISETP.GE.U32.AND P0, PT, R0, R9, PT ;  /* 0x000000090000720c */ /* 0x000fe40003f06070 */
[----:B------:R-:W-:-:S04]  /*09a0*/  LOP3.LUT R0, R7, R4, RZ, 0x3c, !PT ;  /* 0x0000000407007212 */ /* 0x000fc800078e3cff */
[----:B------:R-:W-:Y:S01]  /*09b0*/  ISETP.GE.AND P2, PT, R0, RZ, PT ;  /* 0x000000ff0000720c */ /* 0x000fe20003f46270 */
[----:B------:R-:W-:-:S06]  /*09c0*/  VIADD R0, R18, 0xff ;  /* 0x000000ff12007836 */ /* 0x000fcc0000000000 */
[----:B------:R-:W-:-:S04]  /*09d0*/  @P0 VIADD R3, R3, 0x1 ;  /* 0x0000000103030836 */ /* 0x000fc80000000000 */
[----:B------:R-:W-:Y:S01]  /*09e0*/  IMAD.MOV.U32 R2, RZ, RZ, R3 ;  /* 0x000000ffff027224 */ /* 0x000fe200078e0003 */
[----:B------:R-:W-:-:S03]  /*09f0*/  SHF.R.S32.HI R3, RZ, 0x1f, R0 ;  /* 0x0000001fff037819 */ /* 0x000fc60000011400 */
[----:B------:R-:W-:Y:S01]  /*0a00*/  @!P2 IMAD.MOV R2, RZ, RZ, -R2 ;  /* 0x000000ffff02a224 */ /* 0x000fe200078e0a02 */
[----:B------:R-:W-:Y:S02]  /*0a10*/  @!P1 LOP3.LUT R2, RZ, R4, RZ, 0x33, !PT ;  /* 0x00000004ff029212 */ /* 0x000fe400078e33ff */
[----:B------:R-:W-:-:S03]  /*0a20*/  LEA.HI R3, R3, R0, RZ, 0x8 ;  /* 0x0000000003037211 */ /* 0x000fc600078f40ff */
[----:B------:R-:W-:-:S05]  /*0a30*/  IMAD.SHL.U32 R10, R2, 0x8, RZ ;  /* 0x00000008020a7824 */ /* 0x000fca00078e00ff */
[----:B------:R-:W-:-:S04]  /*0a40*/  LEA.HI.SX32 R3, R3, -R10, 0x18 ;  /* 0x8000000a03037211 */ /* 0x000fc800078fc2ff */
[----:B------:R-:W-:Y:S01]  /*0a50*/  VIMNMX R11, PT, PT, R3, 0x8, PT ;  /* 0x00000008030b7848 */ /* 0x000fe20003fe0100 */
[----:B------:R-:W-:Y:S02]  /*0a60*/  IMAD.MOV R3, RZ, RZ, -R2 ;  /* 0x000000ffff037224 */ /* 0x000fe400078e0a02 */
[----:B------:R-:W-:Y:S01]  /*0a70*/  IMAD.MOV.U32 R2, RZ, RZ, R8 ;  /* 0x000000ffff027224 */ /* 0x000fe200078e0008 */
[----:B------:R-:W-:Y:S01]  /*0a80*/  IABS R9, R11 ;  /* 0x0000000b00097213 */ /* 0x000fe20000000000 */
[----:B------:R-:W-:Y:S01]  /*0a90*/  IMAD R12, R4, R3, R7 ;  /* 0x00000003040c7224 */ /* 0x000fe200078e0207 */
[----:B------:R-:W-:Y:S01]  /*0aa0*/  I2F.RP R8, R130 ;  /* 0x0000008200087306 */ /* 0x000fe20000209400 */
[----:B------:R-:W-:-:S07]  /*0ab0*/  IMAD.MOV.U32 R4, RZ, RZ, RZ ;  /* 0x000000ffff047224 */ /* 0x000fce00078e00ff */
[----:B------:R-:W0:Y:S08]  /*0ac0*/  I2F.RP R0, R9 ;  /* 0x0000000900007306 */ /* 0x000e300000209400 */
[----:B------:R-:W4:Y:S08]  /*0ad0*/  I2F.RP R3, R2 ;  /* 0x0000000200037306 */ /* 0x000f300000209400 */
[----:B0-----:R-:W0:Y:S08]  /*0ae0*/  MUFU.RCP R0, R0 ;  /* 0x0000000000007308 */ /* 0x001e300000001000 */
[----:B------:R-:W-:Y:S08]  /*0af0*/  MUFU.RCP R8, R8 ;  /* 0x0000000800087308 */ /* 0x000ff00000001000 */
[----:B----4-:R-:W-:Y:S01]  /*0b00*/  MUFU.RCP R3, R3 ;  /* 0x0000000300037308 */ /* 0x010fe20000001000 */
[----:B0-----:R-:W-:Y:S01]  /*0b10*/  VIADD R5, R0, 0xffffffe ;  /* 0x0ffffffe00057836 */ /* 0x001fe20000000000 */
[----:B------:R-:W-:-:S06]  /*0b20*/  IABS R0, R12 ;  /* 0x0000000c00007213 */ /* 0x000fcc0000000000 */
[----:B------:R-:W0:Y:S02]  /*0b30*/  F2I.FTZ.U32.TRUNC.NTZ R5, R5 ;  /* 0x0000000500057305 */ /* 0x000e24000021f000 */
[----:B0-----:R-:W-:-:S04]  /*0b40*/  IMAD.MOV R6, RZ, RZ, -R5 ;  /* 0x000000ffff067224 */ /* 0x001fc800078e0a05 */
[----:B------:R-:W-:Y:S01]  /*0b50*/  IMAD R7, R6, R9, RZ ;  /* 0x0000000906077224 */ /* 0x000fe200078e02ff */
[----:B------:R-:W-:-:S03]  /*0b60*/  IABS R6, R11 ;  /* 0x0000000b00067213 */ /* 0x000fc60000000000 */
[----:B------:R-:W-:-:S04]  /*0b70*/  IMAD.HI.U32 R4, R5, R7, R4 ;  /* 0x0000000705047227 */ /* 0x000fc800078e0004 */
[----:B------:R-:W-:Y:S02]  /*0b80*/  IMAD.MOV.U32 R5, RZ, RZ, R0 ;  /* 0x000000ffff057224 */ /* 0x000fe400078e0000 */
[----:B------:R-:W-:Y:S02]  /*0b90*/  IMAD.MOV R0, RZ, RZ, -R6 ;  /* 0x000000ffff007224 */ /* 0x000fe400078e0a06 */
[----:B------:R-:W-:-:S04]  /*0ba0*/  IMAD.HI.U32 R4, R4, R5, RZ ;  /* 0x0000000504047227 */ /* 0x000fc800078e00ff */
[----:B------:R-:W-:Y:S02]  /*0bb0*/  IMAD R0, R4, R0, R5 ;  /* 0x0000000004007224 */ /* 0x000fe400078e0205 */
[----:B------:R-:W-:Y:S02]  /*0bc0*/  VIADD R6, R8, 0xffffffe ;  /* 0x0ffffffe08067836 */ /* 0x000fe40000000000 */
[----:B------:R-:W-:Y:S01]  /*0bd0*/  VIADD R5, R3, 0xffffffe ;  /* 0x0ffffffe03057836 */ /* 0x000fe20000000000 */
[----:B------:R-:W-:Y:S01]  /*0be0*/  ISETP.GT.U32.AND P1, PT, R9, R0, PT ;  /* 0x000000000900720c */ /* 0x000fe20003f24070 */
[----:B------:R0:W4:Y:S01]  /*0bf0*/  F2I.FTZ.U32.TRUNC.NTZ R7, R6 ;  /* 0x0000000600077305 */ /* 0x000122000021f000 */
[----:B------:R-:W-:Y:S01]  /*0c00*/  LEA.HI R3, R187, UR4, RZ, 0x1a ;  /* 0x00000004bb037c11 */ /* 0x000fe2000f8fd0ff */
[----:B------:R-:W-:-:S06]  /*0c10*/  ULOP3.LUT UR4, UR4, 0x80, URZ, 0xc0, !UPT ;  /* 0x0000008004047892 */ /* 0x000fcc000f8ec0ff */
[----:B------:R-:W5:Y:S01]  /*0c20*/  F2I.FTZ.U32.TRUNC.NTZ R5, R5 ;  /* 0x0000000500057305 */ /* 0x000f62000021f000 */
[----:B0-----:R-:W-:-:S03]  /*0c30*/  IMAD.MOV.U32 R6, RZ, RZ, RZ ;  /* 0x000000ffff067224 */ /* 0x001fc600078e00ff */
[----:B------:R-:W-:Y:S02]  /*0c40*/  @!P1 IMAD.IADD R0, R0, 0x1, -R9 ;  /* 0x0000000100009824 */ /* 0x000fe400078e0a09 */
[----:B------:R-:W-:Y:S01]  /*0c50*/  @!P1 VIADD R4, R4, 0x1 ;  /* 0x0000000104049836 */ /* 0x000fe20000000000 */
[----:B------:R-:W-:Y:S01]  /*0c60*/  ISETP.NE.AND P1, PT, R11, RZ, PT ;  /* 0x000000ff0b00720c */ /* 0x000fe20003f25270 */
[----:B----4-:R-:W-:Y:S01]  /*0c70*/  IMAD.MOV R133, RZ, RZ, -R7 ;  /* 0x000000ffff857224 */ /* 0x010fe200078e0a07 */
[----:B------:R-:W-:Y:S02]  /*0c80*/  ISETP.GE.U32.AND P0, PT, R0, R9, PT ;  /* 0x000000090000720c */ /* 0x000fe40003f06070 */
[----:B------:R-:W-:Y:S01]  /*0c90*/  LOP3.LUT R0, R12, R11, RZ, 0x3c, !PT ;  /* 0x0000000b0c007212 */ /* 0x000fe200078e3cff */
[----:B------:R-:W-:-:S03]  /*0ca0*/  IMAD R133, R133, R130, RZ ;  /* 0x0000008285857224 */ /* 0x000fc600078e02ff */
[----:B------:R-:W-:Y:S01]  /*0cb0*/  ISETP.GE.AND P2, PT, R0, RZ, PT ;  /* 0x000000ff0000720c */ /* 0x000fe20003f46270 */
[----:B------:R-:W-:Y:S02]  /*0cc0*/  IMAD.SHL.U32 R0, R186, 0x200000, RZ ;  /* 0x00200000ba007824 */ /* 0x000fe400078e00ff */
[----:B-----5:R-:W-:Y:S02]  /*0cd0*/  IMAD.MOV R9, RZ, RZ, -R5 ;  /* 0x000000ffff097224 */ /* 0x020fe400078e0a05 */
[----:B------:R-:W-:Y:S01]  /*0ce0*/  IMAD.HI.U32 R133, R7, R133, R6 ;  /* 0x0000008507857227 */ /* 0x000fe200078e0006 */
[----:B------:R-:W-:-:S03]  /*0cf0*/  LOP3.LUT R0, R0, 0x600000, RZ, 0xc0, !PT ;  /* 0x0060000000007812 */ /* 0x000fc600078ec0ff */
[----:B------:R-:W-:Y:S01]  /*0d00*/  @P0 VIADD R4, R4, 0x1 ;  /* 0x0000000104040836 */ /* 0x000fe20000000000 */
[----:B------:R-:W-:Y:S01]  /*0d10*/  R2UR UR11, R0 ;  /* 0x00000000000b72ca */ /* 0x000fe200000e0000 */
[----:B------:R-:W-:Y:S02]  /*0d20*/  IMAD R9, R9, R2, RZ ;  /* 0x0000000209097224 */ /* 0x000fe400078e02ff */
[----:B------:R-:W-:Y:S02]  /*0d30*/  IMAD.MOV.U32 R8, RZ, RZ, R4 ;  /* 0x000000ffff087224 */ /* 0x000fe400078e0004 */
[----:B------:R-:W-:Y:S02]  /*0d40*/  IMAD.MOV.U32 R4, RZ, RZ, RZ ;  /* 0x000000ffff047224 */ /* 0x000fe400078e00ff */
[----:B------:R-:W-:Y:S01]  /*0d50*/  @!P2 IMAD.MOV R8, RZ, RZ, -R8 ;  /* 0x000000ffff08a224 */ /* 0x000fe200078e0a08 */
[----:B------:R-:W-:Y:S02]  /*0d60*/  @!P1 LOP3.LUT R8, RZ, R11, RZ, 0x33, !PT ;  /* 0x0000000bff089212 */ /* 0x000fe400078e33ff */
[----:B------:R-:W-:-:S03]  /*0d70*/  ISETP.NE.U32.AND P1, PT, R188, RZ, PT ;  /* 0x000000ffbc00720c */ /* 0x000fc60003f25070 */
[----:B------:R-:W-:Y:S01]  /*0d80*/  IMAD.SHL.U32 R0, R8, 0x100, RZ ;  /* 0x0000010008007824 */ /* 0x000fe200078e00ff */
[----:B------:R-:W-:-:S04]  /*0d90*/  UIADD3 UR11, UPT, UPT, UR22, UR11, URZ ;  /* 0x0000000b160b7290 */ /* 0x000fc8000fffe0ff */
[----:B------:R-:W-:Y:S01]  /*0da0*/  LOP3.LUT R132, R0, 0x81, R3, 0xf8, !PT ;  /* 0x0000008100847812 */ /* 0x000fe200078ef803 */
[----:B------:R-:W-:-:S03]  /*0db0*/  IMAD.HI.U32 R3, R5, R9, R4 ;  /* 0x0000000905037227 */ /* 0x000fc600078e0004 */
[C---:B------:R-:W-:Y:S01]  /*0dc0*/  LOP3.LUT R128, R132.reuse, 0x6, RZ, 0xfc, !PT ;  /* 0x0000000684807812 */ /* 0x040fe200078efcff */
[----:B------:R-:W-:Y:S01]  /*0dd0*/  IMAD.MOV R4, RZ, RZ, -R8 ;  /* 0x000000ffff047224 */ /* 0x000fe200078e0a08 */
[C---:B------:R-:W-:Y:S02]  /*0de0*/  LOP3.LUT R118, R132.reuse, 0xe, RZ, 0xfc, !PT ;  /* 0x0000000e84767812 */ /* 0x040fe400078efcff */
[----:B------:R-:W-:Y:S01]  /*0df0*/  IABS R121, R128 ;  /* 0x0000008000797213 */ /* 0x000fe20000000000 */
[----:B------:R-:W-:Y:S01]  /*0e00*/  IMAD R4, R11, R4, R12 ;  /* 0x000000040b047224 */ /* 0x000fe200078e020c */
[----:B------:R-:W-:Y:S02]  /*0e10*/  LOP3.LUT R131, R132, 0x2, RZ, 0xfc, !PT ;  /* 0x0000000284837812 */ /* 0x000fe400078efcff */
[----:B------:R-:W-:Y:S01]  /*0e20*/  IABS R107, R118 ;  /* 0x00000076006b7213 */ /* 0x000fe20000000000 */
[----:B------:R-:W-:Y:S01]  /*0e30*/  IMAD.HI.U32 R8, R133, R121, RZ ;  /* 0x0000007985087227 */ /* 0x000fe200078e00ff */
[----:B------:R-:W-:-:S02]  /*0e40*/  IABS R125, R131 ;  /* 0x00000083007d7213 */ /* 0x000fc40000000000 */
[C---:B------:R-:W-:Y:S01]  /*0e50*/  LOP3.LUT R110, R132.reuse, 0x18, RZ, 0xfc, !PT ;  /* 0x00000018846e7812 */ /* 0x040fe200078efcff */
[----:B------:R-:W-:Y:S01]  /*0e60*/  IMAD.MOV R8, RZ, RZ, -R8 ;  /* 0x000000ffff087224 */ /* 0x000fe200078e0a08 */
[----:B------:R-:W-:Y:S01]  /*0e70*/  LOP3.LUT R120, R132, 0xa, RZ, 0xfc, !PT ;  /* 0x0000000a84787812 */ /* 0x000fe200078efcff */
[C---:B------:R-:W-:Y:S01]  /*0e80*/  IMAD.HI.U32 R6, R133.reuse, R125, RZ ;  /* 0x0000007d85067227 */ /* 0x040fe200078e00ff */
[----:B------:R-:W-:Y:S02]  /*0e90*/  IABS R99, R110 ;  /* 0x0000006e00637213 */ /* 0x000fe40000000000 */
[----:B------:R-:W-:Y:S01]  /*0ea0*/  IABS R127, R132 ;  /* 0x00000084007f7213 */ /* 0x000fe20000000000 */
[----:B------:R-:W-:Y:S01]  /*0eb0*/  IMAD R121, R130, R8, R121 ;  /* 0x0000000882797224 */ /* 0x000fe200078e0279 */
[----:B------:R-:W-:Y:S01]  /*0ec0*/  IABS R114, R120 ;  /* 0x0000007800727213 */ /* 0x000fe20000000000 */
[----:B------:R-:W-:Y:S01]  /*0ed0*/  IMAD.HI.U32 R8, R133, R107, RZ ;  /* 0x0000006b85087227 */ /* 0x000fe200078e00ff */
[----:B------:R-:W-:-:S02]  /*0ee0*/  LOP3.LUT R94, R132, 0x22, RZ, 0xfc, !PT ;  /* 0x00000022845e7812 */ /* 0x000fc400078efcff */
[C---:B------:R-:W-:Y:S01]  /*0ef0*/  LOP3.LUT R126, R132.reuse, 0x8, RZ, 0xfc, !PT ;  /* 0x00000008847e7812 */ /* 0x040fe200078efcff */
[----:B------:R-:W-:Y:S01]  /*0f00*/  IMAD.MOV R8, RZ, RZ, -R8 ;  /* 0x000000ffff087224 */ /* 0x000fe200078e0a08 */
[----:B------:R-:W-:Y:S01]  /*0f10*/  IABS R92, R94 ;  /* 0x0000005e005c7213 */ /* 0x000fe20000000000 */
[----:B------:R-:W-:Y:S01]  /*0f20*/  IMAD.MOV R6, RZ, RZ, -R6 ;  /* 0x000000ffff067224 */ /* 0x000fe200078e0a06 */
[----:B------:R-:W-:Y:S01]  /*0f30*/  LOP3.LUT R91, R132, 0x2c, RZ, 0xfc, !PT ;  /* 0x0000002c845b7812 */ /* 0x000fe200078efcff */
[----:B------:R-:W-:Y:S01]  /*0f40*/  IMAD R107, R130, R8, R107 ;  /* 0x00000008826b7224 */ /* 0x000fe200078e026b */
[----:B------:R-:W-:Y:S01]  /*0f50*/  LOP3.LUT R116, R132, 0x10, RZ, 0xfc, !PT ;  /* 0x0000001084747812 */ /* 0x000fe200078efcff */
[C---:B------:R-:W-:Y:S01]  /*0f60*/  IMAD.HI.U32 R8, R133.reuse, R99, RZ ;  /* 0x0000006385087227 */ /* 0x040fe200078e00ff */
[----:B------:R-:W-:Y:S02]  /*0f70*/  IABS R115, R126 ;  /* 0x0000007e00737213 */ /* 0x000fe40000000000 */
[----:B------:R-:W-:Y:S01]  /*0f80*/  IABS R71, R91 ;  /* 0x0000005b00477213 */ /* 0x000fe20000000000 */
[----:B------:R-:W-:Y:S01]  /*0f90*/  IMAD.HI.U32 R5, R133, R127, RZ ;  /* 0x0000007f85057227 */ /* 0x000fe200078e00ff */
[----:B------:R-:W-:-:S02]  /*0fa0*/  IABS R106, R116 ;  /* 0x00000074006a7213 */ /* 0x000fc40000000000 */
[----:B------:R-:W-:Y:S01]  /*0fb0*/  LOP3.LUT R112, R132, 0x12, RZ, 0xfc, !PT ;  /* 0x0000001284707812 */ /* 0x000fe200078efcff */
[----:B------:R-:W-:Y:S01]  /*0fc0*/  IMAD R125, R130, R6, R125 ;  /* 0x00000006827d7224 */ /* 0x000fe200078e027d */
[C---:B------:R-:W-:Y:S01]  /*0fd0*/  LOP3.LUT R76, R132.reuse, 0x36, RZ, 0xfc, !PT ;  /* 0x00000036844c7812 */ /* 0x040fe200078efcff */
[C---:B------:R-:W-:Y:S01]  /*0fe0*/  IMAD.HI.U32 R6, R133.reuse, R114, RZ ;  /* 0x0000007285067227 */ /* 0x040fe200078e00ff */
[C---:B------:R-:W-:Y:S02]  /*0ff0*/  LOP3.LUT R108, R132.reuse, 0x1a, RZ, 0xfc, !PT ;  /* 0x0000001a846c7812 */ /* 0x040fe400078efcff */
[----:B------:R-:W-:Y:S01]  /*1000*/  IABS R105, R112 ;  /* 0x0000007000697213 */ /* 0x000fe20000000000 */
[----:B------:R-:W-:Y:S01]  /*1010*/  IMAD.MOV R8, RZ, RZ, -R8 ;  /* 0x000000ffff087224 */ /* 0x000fe200078e0a08 */
[----:B------:R-:W-:Y:S01]  /*1020*/  IABS R67, R76 ;  /* 0x0000004c00437213 */ /* 0x000fe20000000000 */
[----:B------:R-:W-:Y:S01]  /*1030*/  IMAD.MOV R5, RZ, RZ, -R5 ;  /* 0x000000ffff057224 */ /* 0x000fe200078e0a05 */
[----:B------:R-:W-:Y:S01]  /*1040*/  LOP3.LUT R129, R132, 0x4, RZ, 0xfc, !PT ;  /* 0x0000000484817812 */ /* 0x000fe200078efcff */
[----:B------:R-:W-:Y:S01]  /*1050*/  IMAD.MOV R11, RZ, RZ, -R6 ;  /* 0x000000ffff0b7224 */ /* 0x000fe200078e0a06 */
[----:B------:R-:W-:Y:S01]  /*1060*/  IABS R93, R108 ;  /* 0x0000006c005d7213 */ /* 0x000fe20000000000 */
[----:B------:R-:W-:Y:S01]  /*1070*/  IMAD R99, R130, R8, R99 ;  /* 0x0000000882637224 */ /* 0x000fe200078e0263 */
[----:B------:R-:W-:Y:S01]  /*1080*/  LOP3.LUT R103, R132, 0x1c, RZ, 0xfc, !PT ;  /* 0x0000001c84677812 */ /* 0x000fe200078efcff */
[----:B------:R-:W-:Y:S01]  /*1090*/  IMAD.HI.U32 R8, R133, R92, RZ ;  /* 0x0000005c85087227 */ /* 0x000fe200078e00ff */
[----:B------:R-:W-:-:S02]  /*10a0*/  IABS R124, R129 ;  /* 0x00000081007c7213 */ /* 0x000fc40000000000 */
[----:B------:R-:W-:Y:S01]  /*10b0*/  LOP3.LUT R60, R132, 0x40, RZ, 0xfc, !PT ;  /* 0x00000040843c7812 */ /* 0x000fe200078efcff */
[----:B------:R-:W-:Y:S01]  /*10c0*/  IMAD R127, R130, R5, R127 ;  /* 0x00000005827f7224 */ /* 0x000fe200078e027f */
[----:B------:R-:W-:Y:S01]  /*10d0*/  LOP3.LUT R95, R132, 0x24, RZ, 0xfc, !PT ;  /* 0x00000024845f7812 */ /* 0x000fe200078efcff */
[C---:B------:R-:W-:Y:S01]  /*10e0*/  IMAD.HI.U32 R5, R133.reuse, R115, RZ ;  /* 0x0000007385057227 */ /* 0x040fe200078e00ff */
[----:B------:R-:W-:Y:S02]  /*10f0*/  IABS R96, R103 ;  /* 0x0000006700607213 */ /* 0x000fe40000000000 */
[----:B------:R-:W-:Y:S01]  /*1100*/  IABS R58, R60 ;  /* 0x0000003c003a7213 */ /* 0x000fe20000000000 */
[----:B------:R-:W-:Y:S01]  /*1110*/  IMAD R114, R130, R11, R114 ;  /* 0x0000000b82727224 */ /* 0x000fe200078e0272 */
[C---:B------:R-:W-:Y:S01]  /*1120*/  LOP3.LUT R119, R132.reuse, 0xc, RZ, 0xfc, !PT ;  /* 0x0000000c84777812 */ /* 0x040fe200078efcff */
[----:B------:R-:W-:Y:S01]  /*1130*/  IMAD.MOV R11, RZ, RZ, -R8 ;  /* 0x000000ffff0b7224 */ /* 0x000fe200078e0a08 */
[----:B------:R-:W-:Y:S01]  /*1140*/  IABS R89, R95 ;  /* 0x0000005f00597213 */ /* 0x000fe20000000000 */
[----:B------:R-:W-:Y:S01]  /*1150*/  IMAD.HI.U32 R8, R133, R71, RZ ;  /* 0x0000004785087227 */ /* 0x000fe200078e00ff */
[----:B------:R-:W-:-:S02]  /*1160*/  LOP3.LUT R57, R132, 0x4a, RZ, 0xfc, !PT ;  /* 0x0000004a84397812 */ /* 0x000fc400078efcff */
[C---:B------:R-:W-:Y:S01]  /*1170*/  LOP3.LUT R98, R132.reuse, 0x26, RZ, 0xfc, !PT ;  /* 0x0000002684627812 */ /* 0x040fe200078efcff */
[C---:B------:R-:W-:Y:S01]  /*1180*/  IMAD.HI.U32 R9, R133.reuse, R106, RZ ;  /* 0x0000006a85097227 */ /* 0x040fe200078e00ff */
[----:B------:R-:W-:Y:S02]  /*1190*/  IABS R113, R119 ;  /* 0x0000007700717213 */ /* 0x000fe40000000000 */
[----:B------:R-:W-:Y:S01]  /*11a0*/  IABS R45, R57 ;  /* 0x00000039002d7213 */ /* 0x000fe20000000000 */
[----:B------:R-:W-:Y:S01]  /*11b0*/  IMAD.MOV R5, RZ, RZ, -R5 ;  /* 0x000000ffff057224 */ /* 0x000fe200078e0a05 */
[C---:B------:R-:W-:Y:S01]  /*11c0*/  LOP3.LUT R111, R132.reuse, 0x14, RZ, 0xfc, !PT ;  /* 0x00000014846f7812 */ /* 0x040fe200078efcff */
        /* <DEDUP_REMOVED lines=8> */
[----:B------:R-:W-:Y:S01]  /*1250*/  IABS R74, R79 ;  /* 0x0000004f004a7213 */ /* 0x000fe20000000000 */
[----:B------:R-:W-:Y:S01]  /*1260*/  IMAD R71, R130, R8, R71 ;  /* 0x0000000882477224 */ /* 0x000fe200078e0247 */
[----:B------:R-:W-:Y:S01]  /*1270*/  LOP3.LUT R80, R132, 0x30, RZ, 0xfc, !PT ;  /* 0x0000003084507812 */ /* 0x000fe200078efcff */
[----:B------:R-:W-:Y:S01]  /*1280*/  IMAD R106, R130, R9, R106 ;  /* 0x00000009826a7224 */ /* 0x000fe200078e026a */
[----:B------:R-:W-:Y:S01]  /*1290*/  IABS R100, R109 ;  /* 0x0000006d00647213 */ /* 0x000fe20000000000 */
[C---:B------:R-:W-:Y:S01]  /*12a0*/  IMAD.HI.U32 R8, R133.reuse, R67, RZ ;  /* 0x0000004385087227 */ /* 0x040fe200078e00ff */
[C---:B------:R-:W-:Y:S02]  /*12b0*/  LOP3.LUT R104, R132.reuse, 0x1e, RZ, 0xfc, !PT ;  /* 0x0000001e84687812 */ /* 0x040fe400078efcff */
[----:B------:R-:W-:Y:S01]  /*12c0*/  LOP3.LUT R77, R132, 0x38, RZ, 0xfc, !PT ;  /* 0x00000038844d7812 */ /* 0x000fe200078efcff */
[----:B------:R-:W-:Y:S01]  /*12d0*/  IMAD.HI.U32 R9, R133, R93, RZ ;  /* 0x0000005d85097227 */ /* 0x000fe200078e00ff */
[----:B------:R-:W-:-:S02]  /*12e0*/  IABS R78, R80 ;  /* 0x00000050004e7213 */ /* 0x000fc40000000000 */
[C---:B------:R-:W-:Y:S01]  /*12f0*/  LOP3.LUT R102, R132.reuse, 0x20, RZ, 0xfc, !PT ;  /* 0x0000002084667812 */ /* 0x040fe200078efcff */
[----:B------:R-:W-:Y:S01]  /*1300*/  IMAD.MOV R5, RZ, RZ, -R5 ;  /* 0x000000ffff057224 */ /* 0x000fe200078e0a05 */
[----:B------:R-:W-:Y:S01]  /*1310*/  IABS R97, R104 ;  /* 0x0000006800617213 */ /* 0x000fe20000000000 */
[----:B------:R-:W-:Y:S01]  /*1320*/  IMAD.MOV R8, RZ, RZ, -R8 ;  /* 0x000000ffff087224 */ /* 0x000fe200078e0a08 */
[----:B------:R-:W-:Y:S01]  /*1330*/  IABS R59, R77 ;  /* 0x0000004d003b7213 */ /* 0x000fe20000000000 */
[C---:B------:R-:W-:Y:S01]  /*1340*/  IMAD.HI.U32 R7, R133.reuse, R124, RZ ;  /* 0x0000007c85077227 */ /* 0x040fe200078e00ff */
[C---:B------:R-:W-:Y:S02]  /*1350*/  LOP3.LUT R68, R132.reuse, 0x3a, RZ, 0xfc, !PT ;  /* 0x0000003a84447812 */ /* 0x040fe400078efcff */
[----:B------:R-:W-:Y:S01]  /*1360*/  IABS R90, R102 ;  /* 0x00000066005a7213 */ /* 0x000fe20000000000 */
[----:B------:R-:W-:Y:S01]  /*1370*/  IMAD.MOV R9, RZ, RZ, -R9 ;  /* 0x000000ffff097224 */ /* 0x000fe200078e0a09 */
[----:B------:R-:W-:Y:S01]  /*1380*/  LOP3.LUT R87, R132, 0x28, RZ, 0xfc, !PT ;  /* 0x0000002884577812 */ /* 0x000fe200078efcff */
[----:B------:R-:W-:Y:S01]  /*1390*/  IMAD R105, R130, R5, R105 ;  /* 0x0000000582697224 */ /* 0x000fe200078e0269 */
[----:B------:R-:W-:Y:S01]  /*13a0*/  LOP3.LUT R61, R132, 0x42, RZ, 0xfc, !PT ;  /* 0x00000042843d7812 */ /* 0x000fe200078efcff */
[----:B------:R-:W-:Y:S01]  /*13b0*/  IMAD.HI.U32 R5, R133, R96, RZ ;  /* 0x0000006085057227 */ /* 0x000fe200078e00ff */
[----:B------:R-:W-:-:S02]  /*13c0*/  IABS R62, R68 ;  /* 0x00000044003e7213 */ /* 0x000fc40000000000 */
[----:B------:R-:W-:Y:S01]  /*13d0*/  LOP3.LUT R88, R132, 0x2a, RZ, 0xfc, !PT ;  /* 0x0000002a84587812 */ /* 0x000fe200078efcff */
[----:B------:R-:W-:Y:S01]  /*13e0*/  IMAD.IADD R4, R10, 0x1, R4 ;  /* 0x000000010a047824 */ /* 0x000fe200078e0204 */
[----:B------:R-:W-:Y:S01]  /*13f0*/  IABS R83, R87 ;  /* 0x0000005700537213 */ /* 0x000fe20000000000 */
[----:B------:R-:W-:Y:S01]  /*1400*/  IMAD R67, R130, R8, R67 ;  /* 0x0000000882437224 */ /* 0x000fe200078e0243 */
[----:B------:R-:W-:Y:S01]  /*1410*/  IABS R54, R61 ;  /* 0x0000003d00367213 */ /* 0x000fe20000000000 */
[----:B------:R-:W-:Y:S01]  /*1420*/  IMAD.MOV R7, RZ, RZ, -R7 ;  /* 0x000000ffff077224 */ /* 0x000fe200078e0a07 */
[----:B------:R-:W-:Y:S01]  /*1430*/  LEA R4, R4, UR4, 0x8 ;  /* 0x0000000404047c11 */ /* 0x000fe2000f8e40ff */
[----:B------:R-:W-:Y:S01]  /*1440*/  IMAD R93, R130, R9, R93 ;  /* 0x00000009825d7224 */ /* 0x000fe200078e025d */
[----:B------:R-:W-:Y:S01]  /*1450*/  LOP3.LUT R64, R132, 0x44, RZ, 0xfc, !PT ;  /* 0x0000004484407812 */ /* 0x000fe200078efcff */
[----:B------:R-:W-:Y:S01]  /*1460*/  IMAD.HI.U32 R8, R133, R58, RZ ;  /* 0x0000003a85087227 */ /* 0x000fe200078e00ff */
[----:B------:R-:W-:-:S02]  /*1470*/  IABS R81, R88 ;  /* 0x0000005800517213 */ /* 0x000fc40000000000 */
[C---:B------:R-:W-:Y:S01]  /*1480*/  LOP3.LUT R82, R132.reuse, 0x32, RZ, 0xfc, !PT ;  /* 0x0000003284527812 */ /* 0x040fe200078efcff */
[C---:B------:R-:W-:Y:S01]  /*1490*/  IMAD.HI.U32 R9, R133.reuse, R89, RZ ;  /* 0x0000005985097227 */ /* 0x040fe200078e00ff */
[----:B------:R-:W-:Y:S02]  /*14a0*/  IABS R49, R64 ;  /* 0x0000004000317213 */ /* 0x000fe40000000000 */
[C---:B------:R-:W-:Y:S01]  /*14b0*/  LOP3.LUT R50, R132.reuse, 0x4c, RZ, 0xfc, !PT ;  /* 0x0000004c84327812 */ /* 0x040fe200078efcff */
[----:B------:R-:W-:Y:S01]  /*14c0*/  IMAD.MOV R5, RZ, RZ, -R5 ;  /* 0x000000ffff057224 */ /* 0x000fe200078e0a05 */
[----:B------:R-:W-:Y:S01]  /*14d0*/  LOP3.LUT R75, R132, 0x34, RZ, 0xfc, !PT ;  /* 0x00000034844b7812 */ /* 0x000fe200078efcff */
[C---:B------:R-:W-:Y:S01]  /*14e0*/  IMAD R92, R130.reuse, R11, R92 ;  /* 0x0000000b825c7224 */ /* 0x040fe200078e025c */
[----:B------:R-:W-:Y:S01]  /*14f0*/  IABS R65, R82 ;  /* 0x0000005200417213 */ /* 0x000fe20000000000 */
[----:B------:R-:W-:Y:S01]  /*1500*/  IMAD R124, R130, R7, R124 ;  /* 0x00000007827c7224 */ /* 0x000fe200078e027c */
[----:B------:R-:W-:Y:S01]  /*1510*/  IABS R42, R50 ;  /* 0x00000032002a7213 */ /* 0x000fe20000000000 */
[----:B------:R-:W-:Y:S01]  /*1520*/  IMAD.MOV R11, RZ, RZ, -R8 ;  /* 0x000000ffff0b7224 */ /* 0x000fe200078e0a08 */
[----:B------:R-:W-:Y:S01]  /*1530*/  IABS R66, R75 ;  /* 0x0000004b00427213 */ /* 0x000fe20000000000 */
[----:B------:R-:W-:Y:S01]  /*1540*/  IMAD.HI.U32 R7, R133, R113, RZ ;  /* 0x0000007185077227 */ /* 0x000fe200078e00ff */
[----:B------:R-:W-:-:S02]  /*1550*/  LOP3.LUT R69, R132, 0x3c, RZ, 0xfc, !PT ;  /* 0x0000003c84457812 */ /* 0x000fc400078efcff */
[C---:B------:R-:W-:Y:S01]  /*1560*/  LOP3.LUT R47, R132.reuse, 0x50, RZ, 0xfc, !PT ;  /* 0x00000050842f7812 */ /* 0x040fe200078efcff */
[----:B------:R-:W-:Y:S01]  /*1570*/  IMAD.MOV R9, RZ, RZ, -R9 ;  /* 0x000000ffff097224 */ /* 0x000fe200078e0a09 */
[----:B------:R-:W-:Y:S01]  /*1580*/  LOP3.LUT R70, R132, 0x3e, RZ, 0xfc, !PT ;  /* 0x0000003e84467812 */ /* 0x000fe200078efcff */
[----:B------:R-:W-:Y:S01]  /*1590*/  IMAD R96, R130, R5, R96 ;  /* 0x0000000582607224 */ /* 0x000fe200078e0260 */
[----:B------:R-:W-:Y:S01]  /*15a0*/  IABS R63, R69 ;  /* 0x00000045003f7213 */ /* 0x000fe20000000000 */
[C---:B------:R-:W-:Y:S01]  /*15b0*/  IMAD.HI.U32 R8, R133.reuse, R45, RZ ;  /* 0x0000002d85087227 */ /* 0x040fe200078e00ff */
[----:B------:R-:W-:Y:S02]  /*15c0*/  LOP3.LUT R52, R132, 0x4e, RZ, 0xfc, !PT ;  /* 0x0000004e84347812 */ /* 0x000fe400078efcff */
[----:B------:R-:W-:Y:S01]  /*15d0*/  IABS R38, R47 ;  /* 0x0000002f00267213 */ /* 0x000fe20000000000 */
[----:B------:R-:W-:Y:S01]  /*15e0*/  IMAD.HI.U32 R5, R133, R86, RZ ;  /* 0x0000005685057227 */ /* 0x000fe200078e00ff */
[----:B------:R-:W-:-:S02]  /*15f0*/  IABS R56, R70 ;  /* 0x0000004600387213 */ /* 0x000fc40000000000 */
[----:B------:R-:W-:Y:S01]  /*1600*/  IABS R44, R52 ;  /* 0x00000034002c7213 */ /* 0x000fe20000000000 */
[----:B------:R-:W-:Y:S01]  /*1610*/  IMAD.MOV R7, RZ, RZ, -R7 ;  /* 0x000000ffff077224 */ /* 0x000fe200078e0a07 */
[----:B------:R-:W-:Y:S01]  /*1620*/  LOP3.LUT R55, R132, 0x46, RZ, 0xfc, !PT ;  /* 0x0000004684377812 */ /* 0x000fe200078efcff */
[----:B------:R-:W-:Y:S01]  /*1630*/  IMAD R89, R130, R9, R89 ;  /* 0x0000000982597224 */ /* 0x000fe200078e0259 */
[C---:B------:R-:W-:Y:S01]  /*1640*/  LOP3.LUT R41, R132.reuse, 0x56, RZ, 0xfc, !PT ;  /* 0x0000005684297812 */ /* 0x040fe200078efcff */
[----:B------:R-:W-:Y:S01]  /*1650*/  IMAD.MOV R8, RZ, RZ, -R8 ;  /* 0x000000ffff087224 */ /* 0x000fe200078e0a08 */
[----:B------:R-:W-:Y:S01]  /*1660*/  LOP3.LUT R39, R132, 0x58, RZ, 0xfc, !PT ;  /* 0x0000005884277812 */ /* 0x000fe200078efcff */
[----:B------:R-:W-:Y:S01]  /*1670*/  IMAD.IADD R14, R188, 0x1, R4 ;  /* 0x00000001bc0e7824 */ /* 0x000fe200078e0204 */
[----:B------:R-:W-:Y:S01]  /*1680*/  LOP3.LUT R53, R132, 0x48, RZ, 0xfc, !PT ;  /* 0x0000004884357812 */ /* 0x000fe200078efcff */
[----:B------:R-:W-:Y:S01]  /*1690*/  IMAD.HI.U32 R6, R133, R101, RZ ;  /* 0x0000006585067227 */ /* 0x000fe200078e00ff */
[----:B------:R-:W-:-:S02]  /*16a0*/  IABS R48, R55 ;  /* 0x0000003700307213 */ /* 0x000fc40000000000 */
[----:B------:R-:W-:Y:S01]  /*16b0*/  IABS R31, R41 ;  /* 0x00000029001f7213 */ /* 0x000fe20000000000 */
[C---:B------:R-:W-:Y:S01]  /*16c0*/  IMAD.HI.U32 R9, R133.reuse, R74, RZ ;  /* 0x0000004a85097227 */ /* 0x040fe200078e00ff */
[----:B------:R-:W-:Y:S01]  /*16d0*/  LOP3.LUT R29, R132, 0x5e, RZ, 0xfc, !PT ;  /* 0x0000005e841d7812 */ /* 0x000fe200078efcff */
[----:B------:R0:W-:Y:S01]  /*16e0*/  STL [R1+0x144], R14 ;  /* 0x0001440e01007387 */ /* 0x0001e20000100800 */
[----:B------:R-:W-:Y:S01]  /*16f0*/  IABS R33, R39 ;  /* 0x0000002700217213 */ /* 0x000fe20000000000 */
[----:B------:R-:W-:Y:S01]  /*1700*/  IMAD.MOV R5, RZ, RZ, -R5 ;  /* 0x000000ffff057224 */ /* 0x000fe200078e0a05 */
[----:B------:R-:W-:Y:S01]  /*1710*/  IABS R51, R53 ;  /* 0x0000003500337213 */ /* 0x000fe20000000000 */
[C---:B------:R-:W-:Y:S01]  /*1720*/  IMAD R113, R130.reuse, R7, R113 ;  /* 0x0000000782717224 */ /* 0x040fe200078e0271 */
[----:B------:R-:W-:Y:S01]  /*1730*/  IABS R28, R29 ;  /* 0x0000001d001c7213 */ /* 0x000fe20000000000 */
[----:B------:R-:W-:Y:S01]  /*1740*/  IMAD R45, R130, R8, R45 ;  /* 0x00000008822d7224 */ /* 0x000fe200078e022d */
[----:B------:R-:W-:Y:S01]  /*1750*/  IABS R8, R14 ;  /* 0x0000000e00087213 */ /* 0x000fe20000000000 */
[----:B------:R-:W-:Y:S01]  /*1760*/  IMAD.HI.U32 R7, R133, R100, RZ ;  /* 0x0000006485077227 */ /* 0x000fe200078e00ff */
[----:B------:R-:W-:-:S02]  /*1770*/  ISETP.GE.AND P6, PT, R14, RZ, PT ;  /* 0x000000ff0e00720c */ /* 0x000fc40003fc6270 */
[C---:B------:R-:W-:Y:S01]  /*1780*/  LOP3.LUT R43, R132.reuse, 0x52, RZ, 0xfc, !PT ;  /* 0x00000052842b7812 */ /* 0x040fe200078efcff */
[----:B------:R-:W-:Y:S01]  /*1790*/  IMAD.MOV R6, RZ, RZ, -R6 ;  /* 0x000000ffff067224 */ /* 0x000fe200078e0a06 */
[----:B------:R-:W-:Y:S01]  /*17a0*/  LOP3.LUT R46, R132, 0x54, RZ, 0xfc, !PT ;  /* 0x00000054842e7812 */ /* 0x000fe200078efcff */
[----:B------:R-:W-:Y:S01]  /*17b0*/  IMAD.MOV R9, RZ, RZ, -R9 ;  /* 0x000000ffff097224 */ /* 0x000fe200078e0a09 */
[----:B------:R-:W-:Y:S01]  /*17c0*/  IABS R37, R43 ;  /* 0x0000002b00257213 */ /* 0x000fe20000000000 */
[----:B------:R-:W-:Y:S01]  /*17d0*/  IMAD R86, R130, R5, R86 ;  /* 0x0000000582567224 */ /* 0x000fe200078e0256 */
[----:B------:R-:W-:Y:S01]  /*17e0*/  IABS R40, R46 ;  /* 0x0000002e00287213 */ /* 0x000fe20000000000 */
[C---:B------:R-:W-:Y:S01]  /*17f0*/  IMAD.HI.U32 R5, R133.reuse, R78, RZ ;  /* 0x0000004e85057227 */ /* 0x040fe200078e00ff */
[C---:B------:R-:W-:Y:S02]  /*1800*/  LOP3.LUT R35, R132.reuse, 0x5a, RZ, 0xfc, !PT ;  /* 0x0000005a84237812 */ /* 0x040fe400078efcff */
[C---:B------:R-:W-:Y:S01]  /*1810*/  LOP3.LUT R36, R132.reuse, 0x5c, RZ, 0xfc, !PT ;  /* 0x0000005c84247812 */ /* 0x040fe200078efcff */
[----:B------:R-:W-:Y:S01]  /*1820*/  IMAD.MOV R7, RZ, RZ, -R7 ;  /* 0x000000ffff077224 */ /* 0x000fe200078e0a07 */
[----:B------:R-:W-:Y:S01]  /*1830*/  LOP3.LUT R30, R132, 0x60, RZ, 0xfc, !PT ;  /* 0x00000060841e7812 */ /* 0x000fe200078efcff */
[----:B------:R-:W-:Y:S01]  /*1840*/  IMAD R101, R130, R6, R101 ;  /* 0x0000000682657224 */ /* 0x000fe200078e0265 */
[----:B------:R-:W-:Y:S01]  /*1850*/  LOP3.LUT R32, R132, 0x62, RZ, 0xfc, !PT ;  /* 0x0000006284207812 */ /* 0x000fe200078efcff */
[----:B------:R-:W-:Y:S01]  /*1860*/  IMAD R74, R130, R9, R74 ;  /* 0x00000009824a7224 */ /* 0x000fe200078e024a */
[C---:B------:R-:W-:Y:S01]  /*1870*/  LOP3.LUT R162, R132.reuse, 0x64, RZ, 0xfc, !PT ;  /* 0x0000006484a27812 */ /* 0x040fe200078efcff */
[----:B------:R-:W-:Y:S01]  /*1880*/  IMAD.HI.U32 R6, R133, R97, RZ ;  /* 0x0000006185067227 */ /* 0x000fe200078e00ff */
[----:B------:R-:W-:-:S02]  /*1890*/  LOP3.LUT R26, R132, 0x66, RZ, 0xfc, !PT ;  /* 0x00000066841a7812 */ /* 0x000fc400078efcff */
[----:B------:R-:W-:Y:S01]  /*18a0*/  IABS R34, R35 ;  /* 0x0000002300227213 */ /* 0x000fe20000000000 */
[----:B------:R-:W-:Y:S01]  /*18b0*/  IMAD.HI.U32 R9, R133, R59, RZ ;  /* 0x0000003b85097227 */ /* 0x000fe200078e00ff */
[----:B------:R-:W-:Y:S02]  /*18c0*/  IABS R27, R36 ;  /* 0x00000024001b7213 */ /* 0x000fe40000000000 */
[----:B------:R-:W-:Y:S01]  /*18d0*/  IABS R25, R30 ;  /* 0x0000001e00197213 */ /* 0x000fe20000000000 */
[----:B------:R-:W-:Y:S01]  /*18e0*/  IMAD.MOV R5, RZ, RZ, -R5 ;  /* 0x000000ffff057224 */ /* 0x000fe200078e0a05 */
[----:B------:R-:W-:Y:S01]  /*18f0*/  IABS R22, R32 ;  /* 0x0000002000167213 */ /* 0x000fe20000000000 */
[----:B------:R-:W-:Y:S01]  /*1900*/  IMAD.HI.U32 R3, R3, R8, RZ ;  /* 0x0000000803037227 */ /* 0x000fe200078e00ff */
[----:B------:R-:W-:Y:S02]  /*1910*/  IABS R23, R162 ;  /* 0x000000a200177213 */ /* 0x000fe40000000000 */
[----:B------:R-:W-:Y:S01]  /*1920*/  IABS R24, R26 ;  /* 0x0000001a00187213 */ /* 0x000fe20000000000 */
[----:B------:R-:W-:-:S02]  /*1930*/  IMAD R100, R130, R7, R100 ;  /* 0x0000000782647224 */ /* 0x000fc400078e0264 */
[----:B------:R-:W-:-:S04]  /*1940*/  IMAD.HI.U32 R7, R133, R90, RZ ;  /* 0x0000005a85077227 */ /* 0x000fc800078e00ff */
[----:B------:R-:W-:Y:S02]  /*1950*/  IMAD.MOV R6, RZ, RZ, -R6 ;  /* 0x000000ffff067224 */ /* 0x000fe400078e0a06 */
[----:B------:R-:W-:Y:S02]  /*1960*/  IMAD.MOV R9, RZ, RZ, -R9 ;  /* 0x000000ffff097224 */ /* 0x000fe400078e0a09 */
[----:B------:R-:W-:Y:S02]  /*1970*/  IMAD R78, R130, R5, R78 ;  /* 0x00000005824e7224 */ /* 0x000fe400078e024e */
[----:B------:R-:W-:Y:S02]  /*1980*/  IMAD.MOV R3, RZ, RZ, -R3 ;  /* 0x000000ffff037224 */ /* 0x000fe400078e0a03 */
[----:B------:R-:W-:-:S04]  /*1990*/  IMAD.HI.U32 R5, R133, R62, RZ ;  /* 0x0000003e85057227 */ /* 0x000fc800078e00ff */
[----:B------:R-:W-:Y:S02]  /*19a0*/  IMAD.MOV R7, RZ, RZ, -R7 ;  /* 0x000000ffff077224 */ /* 0x000fe400078e0a07 */
[C---:B------:R-:W-:Y:S02]  /*19b0*/  IMAD R97, R130.reuse, R6, R97 ;  /* 0x0000000682617224 */ /* 0x040fe400078e0261 */
[----:B------:R-:W-:Y:S02]  /*19c0*/  IMAD R59, R130, R9, R59 ;  /* 0x00000009823b7224 */ /* 0x000fe400078e023b */
[----:B------:R-:W-:Y:S02]  /*19d0*/  IMAD R3, R2, R3, R8 ;  /* 0x0000000302037224 */ /* 0x000fe400078e0208 */
[----:B------:R-:W-:-:S03]  /*19e0*/  IMAD.HI.U32 R6, R133, R83, RZ ;  /* 0x0000005385067227 */ /* 0x000fc600078e00ff */
[----:B------:R-:W-:Y:S01]  /*19f0*/  ISETP.GT.U32.AND P0, PT, R2, R3, PT ;  /* 0x000000030200720c */ /* 0x000fe20003f04070 */
[----:B------:R-:W-:-:S04]  /*1a00*/  IMAD.HI.U32 R9, R133, R54, RZ ;  /* 0x0000003685097227 */ /* 0x000fc800078e00ff */
[----:B------:R-:W-:Y:S02]  /*1a10*/  IMAD.MOV R5, RZ, RZ, -R5 ;  /* 0x000000ffff057224 */ /* 0x000fe400078e0a05 */
[----:B------:R-:W-:Y:S02]  /*1a20*/  IMAD R90, R130, R7, R90 ;  /* 0x00000007825a7224 */ /* 0x000fe400078e025a */
[----:B------:R-:W-:-:S04]  /*1a30*/  IMAD.HI.U32 R7, R133, R81, RZ ;  /* 0x0000005185077227 */ /* 0x000fc800078e00ff */
[----:B------:R-:W-:Y:S02]  /*1a40*/  IMAD.MOV R6, RZ, RZ, -R6 ;  /* 0x000000ffff067224 */ /* 0x000fe400078e0a06 */
[----:B------:R-:W-:Y:S02]  /*1a50*/  IMAD.MOV R9, RZ, RZ, -R9 ;  /* 0x000000ffff097224 */ /* 0x000fe400078e0a09 */
[----:B------:R-:W-:Y:S02]  /*1a60*/  IMAD R62, R130, R5, R62 ;  /* 0x00000005823e7224 */ /* 0x000fe400078e023e */
[----:B------:R-:W-:-:S04]  /*1a70*/  IMAD.HI.U32 R5, R133, R49, RZ ;  /* 0x0000003185057227 */ /* 0x000fc800078e00ff */
[----:B------:R-:W-:Y:S02]  /*1a80*/  IMAD.MOV R7, RZ, RZ, -R7 ;  /* 0x000000ffff077224 */ /* 0x000fe400078e0a07 */
[C---:B------:R-:W-:Y:S02]  /*1a90*/  IMAD R83, R130.reuse, R6, R83 ;  /* 0x0000000682537224 */ /* 0x040fe400078e0253 */
[----:B------:R-:W-:Y:S02]  /*1aa0*/  IMAD R54, R130, R9, R54 ;  /* 0x0000000982367224 */ /* 0x000fe400078e0236 */
[----:B------:R-:W-:-:S04]  /*1ab0*/  IMAD.HI.U32 R6, R133, R65, RZ ;  /* 0x0000004185067227 */ /* 0x000fc800078e00ff */
[----:B------:R-:W-:Y:S02]  /*1ac0*/  IMAD.MOV R9, RZ, RZ, -R5 ;  /* 0x000000ffff097224 */ /* 0x000fe400078e0a05 */
[----:B------:R-:W-:-:S04]  /*1ad0*/  IMAD.HI.U32 R5, R133, R42, RZ ;  /* 0x0000002a85057227 */ /* 0x000fc800078e00ff */
[----:B------:R-:W-:Y:S02]  /*1ae0*/  IMAD R81, R130, R7, R81 ;  /* 0x0000000782517224 */ /* 0x000fe400078e0251 */
[----:B------:R-:W-:-:S04]  /*1af0*/  IMAD.HI.U32 R7, R133, R66, RZ ;  /* 0x0000004285077227 */ /* 0x000fc800078e00ff */
[----:B------:R-:W-:Y:S02]  /*1b00*/  IMAD.MOV R6, RZ, RZ, -R6 ;  /* 0x000000ffff067224 */ /* 0x000fe400078e0a06 */
[----:B------:R-:W-:Y:S02]  /*1b10*/  IMAD.MOV R5, RZ, RZ, -R5 ;  /* 0x000000ffff057224 */ /* 0x000fe400078e0a05 */
[----:B------:R-:W-:Y:S02]  /*1b20*/  IMAD.MOV R7, RZ, RZ, -R7 ;  /* 0x000000ffff077224 */ /* 0x000fe400078e0a07 */
[----:B------:R-:W-:Y:S02]  /*1b30*/  IMAD R65, R130, R6, R65 ;  /* 0x0000000682417224 */ /* 0x000fe400078e0241 */
[----:B------:R-:W-:Y:S02]  /*1b40*/  @!P0 IMAD.IADD R3, R3, 0x1, -R2 ;  /* 0x0000000103038824 */ /* 0x000fe400078e0a02 */
[----:B------:R-:W-:-:S03]  /*1b50*/  IMAD.HI.U32 R6, R133, R63, RZ ;  /* 0x0000003f85067227 */ /* 0x000fc600078e00ff */
[----:B------:R-:W-:Y:S01]  /*1b60*/  ISETP.GT.U32.AND P0, PT, R2, R3, PT ;  /* 0x000000030200720c */ /* 0x000fe20003f04070 */
[----:B------:R-:W-:Y:S02]  /*1b70*/  IMAD R42, R130, R5, R42 ;  /* 0x00000005822a7224 */ /* 0x000fe400078e022a */
[----:B------:R-:W-:-:S04]  /*1b80*/  IMAD.HI.U32 R5, R133, R38, RZ ;  /* 0x0000002685057227 */ /* 0x000fc800078e00ff */
[----:B------:R-:W-:Y:S02]  /*1b90*/  IMAD R66, R130, R7, R66 ;  /* 0x0000000782427224 */ /* 0x000fe400078e0242 */
[----:B------:R-:W-:-:S04]  /*1ba0*/  IMAD.HI.U32 R7, R133, R56, RZ ;  /* 0x0000003885077227 */ /* 0x000fc800078e00ff */
[----:B------:R-:W-:Y:S02]  /*1bb0*/  IMAD.MOV R6, RZ, RZ, -R6 ;  /* 0x000000ffff067224 */ /* 0x000fe400078e0a06 */
[----:B------:R-:W-:-:S04]  /*1bc0*/  IMAD.HI.U32 R4, R133, R44, RZ ;  /* 0x0000002c85047227 */ /* 0x000fc800078e00ff */
[----:B------:R-:W-:Y:S02]  /*1bd0*/  IMAD.MOV R5, RZ, RZ, -R5 ;  /* 0x000000ffff057224 */ /* 0x000fe400078e0a05 */
[C---:B------:R-:W-:Y:S02]  /*1be0*/  IMAD R49, R130.reuse, R9, R49 ;  /* 0x0000000982317224 */ /* 0x040fe400078e0231 */
[----:B------:R-:W-:Y:S02]  /*1bf0*/  IMAD.MOV R7, RZ, RZ, -R7 ;  /* 0x000000ffff077224 */ /* 0x000fe400078e0a07 */
[----:B------:R-:W-:Y:S02]  /*1c00*/  IMAD R63, R130, R6, R63 ;  /* 0x00000006823f7224 */ /* 0x000fe400078e023f */
[----:B------:R-:W-:Y:S02]  /*1c10*/  IMAD.MOV R9, RZ, RZ, -R4 ;  /* 0x000000ffff097224 */ /* 0x000fe400078e0a04 */
[----:B------:R-:W-:-:S04]  /*1c20*/  IMAD.HI.U32 R6, R133, R48, RZ ;  /* 0x0000003085067227 */ /* 0x000fc800078e00ff */
[----:B------:R-:W-:Y:S02]  /*1c30*/  IMAD R38, R130, R5, R38 ;  /* 0x0000000582267224 */ /* 0x000fe400078e0226 */
[----:B------:R-:W-:-:S04]  /*1c40*/  IMAD.HI.U32 R4, R133, R31, RZ ;  /* 0x0000001f85047227 */ /* 0x000fc800078e00ff */
[----:B------:R-:W-:-:S04]  /*1c50*/  IMAD.HI.U32 R5, R133, R33, RZ ;  /* 0x0000002185057227 */ /* 0x000fc800078e00ff */
[C---:B------:R-:W-:Y:S02]  /*1c60*/  IMAD R56, R130.reuse, R7, R56 ;  /* 0x0000000782387224 */ /* 0x040fe400078e0238 */
[----:B------:R-:W-:Y:S02]  /*1c70*/  IMAD R58, R130, R11, R58 ;  /* 0x0000000b823a7224 */ /* 0x000fe400078e023a */
[----:B------:R-:W-:-:S04]  /*1c80*/  IMAD.HI.U32 R7, R133, R51, RZ ;  /* 0x0000003385077227 */ /* 0x000fc800078e00ff */
[----:B------:R-:W-:Y:S02]  /*1c90*/  IMAD.MOV R11, RZ, RZ, -R6 ;  /* 0x000000ffff0b7224 */ /* 0x000fe400078e0a06 */
[----:B------:R-:W-:Y:S02]  /*1ca0*/  IMAD.MOV R8, RZ, RZ, -R4 ;  /* 0x000000ffff087224 */ /* 0x000fe400078e0a04 */
[----:B------:R-:W-:-:S04]  /*1cb0*/  IMAD.HI.U32 R4, R133, R28, RZ ;  /* 0x0000001c85047227 */ /* 0x000fc800078e00ff */
[----:B------:R-:W-:Y:S02]  /*1cc0*/  IMAD.MOV R5, RZ, RZ, -R5 ;  /* 0x000000ffff057224 */ /* 0x000fe400078e0a05 */
[----:B------:R-:W-:Y:S02]  /*1cd0*/  IMAD.MOV R7, RZ, RZ, -R7 ;  /* 0x000000ffff077224 */ /* 0x000fe400078e0a07 */
[C---:B------:R-:W-:Y:S02]  /*1ce0*/  IMAD R48, R130.reuse, R11, R48 ;  /* 0x0000000b82307224 */ /* 0x040fe400078e0230 */
[----:B------:R-:W-:Y:S02]  /*1cf0*/  @!P0 IMAD.IADD R3, R3, 0x1, -R2 ;  /* 0x0000000103038824 */ /* 0x000fe400078e0a02 */
[----:B------:R-:W-:Y:S02]  /*1d00*/  IMAD.MOV R11, RZ, RZ, -R4 ;  /* 0x000000ffff0b7224 */ /* 0x000fe400078e0a04 */
[----:B------:R-:W-:-:S02]  /*1d10*/  IMAD R33, R130, R5, R33 ;  /* 0x0000000582217224 */ /* 0x000fc400078e0221 */
[C---:B-1----:R-:W-:Y:S02]  /*1d20*/  VIADD R4, R183.reuse, 0xffffffff ;  /* 0xffffffffb7047836 */ /* 0x042fe40000000000 */
[----:B------:R-:W-:Y:S02]  /*1d30*/  VIADD R5, R183, 0xfffffffe ;  /* 0xfffffffeb7057836 */ /* 0x000fe40000000000 */
[----:B------:R-:W-:Y:S01]  /*1d40*/  IMAD R51, R130, R7, R51 ;  /* 0x0000000782337224 */ /* 0x000fe200078e0233 */
[----:B------:R-:W-:Y:S01]  /*1d50*/  ISETP.GE.U32.AND P4, PT, R4, 0x7fffffc0, PT ;  /* 0x7fffffc00400780c */ /* 0x000fe20003f86070 */
[----:B------:R-:W-:Y:S01]  /*1d60*/  IMAD.MOV.U32 R181, RZ, RZ, R3 ;  /* 0x000000ffffb57224 */ /* 0x000fe200078e0003 */
[----:B------:R-:W-:Y:S01]  /*1d70*/  ISETP.GE.U32.AND P2, PT, R5, 0x7fffffbf, PT ;  /* 0x7fffffbf0500780c */ /* 0x000fe20003f46070 */
[----:B------:R-:W-:-:S04]  /*1d80*/  IMAD.HI.U32 R6, R133, R37, RZ ;  /* 0x0000002585067227 */ /* 0x000fc800078e00ff */
[----:B------:R-:W-:-:S04]  /*1d90*/  IMAD.HI.U32 R7, R133, R40, RZ ;  /* 0x0000002885077227 */ /* 0x000fc800078e00ff */
[C---:B------:R-:W-:Y:S02]  /*1da0*/  VIADD R2, R183.reuse, 0xfffffffd ;  /* 0xfffffffdb7027836 */ /* 0x040fe40000000000 */
[C---:B------:R-:W-:Y:S02]  /*1db0*/  VIADD R4, R183.reuse, 0xfffffffc ;  /* 0xfffffffcb7047836 */ /* 0x040fe40000000000 */
[----:B------:R-:W-:Y:S01]  /*1dc0*/  VIADD R5, R183, 0xfffffffb ;  /* 0xfffffffbb7057836 */ /* 0x000fe20000000000 */
[----:B------:R-:W-:Y:S01]  /*1dd0*/  ISETP.GE.U32.AND P0, PT, R2, 0x7fffffbe, PT ;  /* 0x7fffffbe0200780c */ /* 0x000fe20003f06070 */
[----:B------:R-:W-:Y:S01]  /*1de0*/  @!P6 IMAD.MOV R181, RZ, RZ, -R181 ;  /* 0x000000ffffb5e224 */ /* 0x000fe200078e0ab5 */
[----:B------:R-:W-:Y:S01]  /*1df0*/  ISETP.NE.AND P6, PT, R18, RZ, PT ;  /* 0x000000ff1200720c */ /* 0x000fe20003fc5270 */
[----:B------:R-:W-:Y:S01]  /*1e00*/  IMAD.MOV R6, RZ, RZ, -R6 ;  /* 0x000000ffff067224 */ /* 0x000fe200078e0a06 */
[----:B------:R-:W-:Y:S01]  /*1e10*/  ISETP.GE.U32.AND P5, PT, R4, 0x7fffffbd, PT ;  /* 0x7fffffbd0400780c */ /* 0x000fe20003fa6070 */
[----:B------:R-:W-:Y:S01]  /*1e20*/  IMAD.MOV R7, RZ, RZ, -R7 ;  /* 0x000000ffff077224 */ /* 0x000fe200078e0a07 */
[----:B------:R-:W-:Y:S01]  /*1e30*/  ISETP.GE.U32.AND P3, PT, R5, 0x7fffffbc, PT ;  /* 0x7fffffbc0500780c */ /* 0x000fe20003f66070 */
[----:B------:R-:W-:-:S02]  /*1e40*/  IMAD R37, R130, R6, R37 ;  /* 0x0000000682257224 */ /* 0x000fc400078e0225 */
[----:B------:R-:W-:Y:S02]  /*1e50*/  IMAD R40, R130, R7, R40 ;  /* 0x0000000782287224 */ /* 0x000fe400078e0228 */
[----:B------:R-:W-:-:S04]  /*1e60*/  IMAD.HI.U32 R6, R133, R34, RZ ;  /* 0x0000002285067227 */ /* 0x000fc800078e00ff */
[----:B------:R-:W-:Y:S01]  /*1e70*/  IMAD.HI.U32 R7, R133, R27, RZ ;  /* 0x0000001b85077227 */ /* 0x000fe200078e00ff */
[----:B------:R-:W-:-:S03]  /*1e80*/  @!P6 LOP3.LUT R181, RZ, R18, RZ, 0x33, !PT ;  /* 0x00000012ffb5e212 */ /* 0x000fc600078e33ff */
[----:B------:R-:W-:-:S04]  /*1e90*/  IMAD.HI.U32 R2, R133, R25, RZ ;  /* 0x0000001985027227 */ /* 0x000fc800078e00ff */
[----:B------:R-:W-:-:S04]  /*1ea0*/  IMAD.HI.U32 R3, R133, R22, RZ ;  /* 0x0000001685037227 */ /* 0x000fc800078e00ff */
[----:B------:R-:W-:-:S04]  /*1eb0*/  IMAD.HI.U32 R4, R133, R23, RZ ;  /* 0x0000001785047227 */ /* 0x000fc800078e00ff */
[----:B------:R-:W-:-:S04]  /*1ec0*/  IMAD.HI.U32 R5, R133, R24, RZ ;  /* 0x0000001885057227 */ /* 0x000fc800078e00ff */
[----:B------:R-:W-:Y:S02]  /*1ed0*/  IMAD R44, R130, R9, R44 ;  /* 0x00000009822c7224 */ /* 0x000fe400078e022c */
[----:B------:R-:W-:Y:S02]  /*1ee0*/  IMAD.MOV R9, RZ, RZ, -R6 ;  /* 0x000000ffff097224 */ /* 0x000fe400078e0a06 */
[----:B------:R-:W-:Y:S02]  /*1ef0*/  IMAD.MOV R7, RZ, RZ, -R7 ;  /* 0x000000ffff077224 */ /* 0x000fe400078e0a07 */
[----:B------:R-:W-:Y:S02]  /*1f00*/  IMAD.MOV R2, RZ, RZ, -R2 ;  /* 0x000000ffff027224 */ /* 0x000fe400078e0a02 */
[----:B------:R-:W-:Y:S02]  /*1f10*/  IMAD.MOV R3, RZ, RZ, -R3 ;  /* 0x000000ffff037224 */ /* 0x000fe400078e0a03 */
[----:B------:R-:W-:-:S02]  /*1f20*/  IMAD.MOV R4, RZ, RZ, -R4 ;  /* 0x000000ffff047224 */ /* 0x000fc400078e0a04 */
[----:B------:R-:W-:Y:S02]  /*1f30*/  IMAD.MOV R5, RZ, RZ, -R5 ;  /* 0x000000ffff057224 */ /* 0x000fe400078e0a05 */
[C---:B------:R-:W-:Y:S02]  /*1f40*/  IMAD R31, R130.reuse, R8, R31 ;  /* 0x00000008821f7224 */ /* 0x040fe400078e021f */
[C---:B------:R-:W-:Y:S02]  /*1f50*/  IMAD R34, R130.reuse, R9, R34 ;  /* 0x0000000982227224 */ /* 0x040fe400078e0222 */
[C---:B------:R-:W-:Y:S02]  /*1f60*/  IMAD R27, R130.reuse, R7, R27 ;  /* 0x00000007821b7224 */ /* 0x040fe400078e021b */
[C---:B------:R-:W-:Y:S02]  /*1f70*/  IMAD R28, R130.reuse, R11, R28 ;  /* 0x0000000b821c7224 */ /* 0x040fe400078e021c */
[----:B------:R-:W-:-:S02]  /*1f80*/  IMAD R25, R130, R2, R25 ;  /* 0x0000000282197224 */ /* 0x000fc400078e0219 */
[C---:B------:R-:W-:Y:S02]  /*1f90*/  IMAD R22, R130.reuse, R3, R22 ;  /* 0x0000000382167224 */ /* 0x040fe400078e0216 */
[C---:B------:R-:W-:Y:S02]  /*1fa0*/  IMAD R23, R130.reuse, R4, R23 ;  /* 0x0000000482177224 */ /* 0x040fe400078e0217 */
[----:B------:R-:W-:Y:S01]  /*1fb0*/  IMAD R24, R130, R5, R24 ;  /* 0x0000000582187224 */ /* 0x000fe200078e0218 */
[----:B0-23--:R-:W-:Y:S06]  /*1fc0*/  BRA.U UP0, `(.L_x_11) ;  /* 0x0000000100187547 */ /* 0x00dfec000b800000 */
[----:B------:R-:W-:Y:S01]  /*1fd0*/  ELECT P6, URZ, PT ;  /* 0x0000000000ff782f */ /* 0x000fe200038c0000 */
[----:B------:R-:W-:Y:S01]  /*1fe0*/  IMAD.MOV.U32 R2, RZ, RZ, 0x1 ;  /* 0x00000001ff027424 */ /* 0x000fe200078e00ff */
[----:B------:R-:W-:Y:S01]  /*1ff0*/  UMOV UR4, 0x40 ;  /* 0x0000004000047882 */ /* 0x000fe20000000000 */
[----:B------:R-:W-:Y:S01]  /*2000*/  UVIRTCOUNT.DEALLOC.SMPOOL 0x80 ;  /* 0x000000800000784c */ /* 0x000fe20000000000 */
[----:B------:R-:W-:-:S09]  /*2010*/  ULEA UR4, UR8, UR4, 0x18 ;  /* 0x0000000408047291 */ /* 0x000fd2000f8ec0ff */
[----:B------:R0:W-:Y:S03]  /*2020*/  @P6 STS.U8 [UR4], R2 ;  /* 0x00000002ff006988 */ /* 0x0001e60008000004 */
.L_x_11:
[----:B------:R-:W-:Y:S01]  /*2030*/  STTM.x64 tmem[UR11], RZ ;  /* 0x000000ff000079ed */ /* 0x000fe2000834000b */
[----:B------:R-:W-:Y:S01]  /*2040*/  STTM.x64 tmem[UR11+0x40], RZ ;  /* 0x000040ff000079ed */ /* 0x000fe2000834000b */
[----:B------:R-:W-:Y:S01]  /*2050*/  STTM.x64 tmem[UR11+0x80], RZ ;  /* 0x000080ff000079ed */ /* 0x000fe2000834000b */
[----:B------:R-:W-:Y:S01]  /*2060*/  STTM.x64 tmem[UR11+0xc0], RZ ;  /* 0x0000c0ff000079ed */ /* 0x000fe2000834000b */
[----:B------:R-:W1:Y:S02]  /*2070*/  FENCE.VIEW.ASYNC.T ;  /* 0x00000000000073c6 */ /* 0x000e640000000200 */
[----:B-1----:R-:W-:Y:S01]  /*2080*/  BAR.SYNC.DEFER_BLOCKING 0x0 ;  /* 0x0000000000007b1d */ /* 0x002fe20000010000 */
[----:B------:R-:W-:Y:S01]  /*2090*/  IMAD R181, R181, UR5, RZ ;  /* 0x00000005b5b57c24 */ /* 0x000fe2000f8e02ff */
[----:B------:R-:W-:Y:S01]  /*20a0*/  PRMT R173, RZ, 0x7610, R173 ;  /* 0x00007610ffad7816 */ /* 0x000fe200000000ad */
[----:B0-----:R-:W-:-:S03]  /*20b0*/  VIADD R2, R183, 0xfffffffa ;  /* 0xfffffffab7027836 */ /* 0x001fc60000000000 */
[----:B------:R-:W-:Y:S01]  /*20c0*/  VOTEU.ALL UP1, P1 ;  /* 0x0000000000ff7886 */ /* 0x000fe20000820000 */
[----:B------:R-:W-:Y:S01]  /*20d0*/  UMOV UR4, 0x1 ;  /* 0x0000000100047882 */ /* 0x000fe20000000000 */
[----:B------:R-:W-:Y:S01]  /*20e0*/  VOTEU.ALL UP2, P1 ;  /* 0x0000000000ff7886 */ /* 0x000fe20000840000 */
[----:B------:R-:W-:Y:S01]  /*20f0*/  SHF.R.S32.HI R182, RZ, 0x1f, R181 ;  /* 0x0000001fffb67819 */ /* 0x000fe200000114b5 */
[----:B------:R-:W-:Y:S01]  /*2100*/  IMAD.SHL.U32 R4, R122, 0x2, RZ ;  /* 0x000000027a047824 */ /* 0x000fe200078e00ff */
[----:B------:R-:W-:-:S04]  /*2110*/  @!UP1 UIADD3 UR6, UPT, UPT, -UR4, 0x100000, URZ ;  /* 0x0010000004069890 */ /* 0x000fc8000fffe1ff */
[----:B------:R-:W-:Y:S02]  /*2120*/  @!UP1 USHF.L.U32 UR7, UR6, 0xb, URZ ;  /* 0x0000000b06079899 */ /* 0x000fe400080006ff */
[----:B------:R-:W-:Y:S01]  /*2130*/  @!UP1 USHF.L.U32 UR6, UR6, 0x1, URZ ;  /* 0x0000000106069899 */ /* 0x000fe200080006ff */
[----:B------:R-:W-:Y:S02]  /*2140*/  SHF.R.S32.HI R3, RZ, 0x1f, R122 ;  /* 0x0000001fff037819 */ /* 0x000fe4000001147a */
[----:B------:R-:W-:Y:S02]  /*2150*/  PRMT R174, RZ, 0x7610, R174 ;  /* 0x00007610ffae7816 */ /* 0x000fe400000000ae */
[----:B------:R-:W-:Y:S02]  /*2160*/  PRMT R175, RZ, 0x7610, R175 ;  /* 0x00007610ffaf7816 */ /* 0x000fe400000000af */
[----:B------:R-:W-:Y:S02]  /*2170*/  PRMT R176, RZ, 0x7610, R176 ;  /* 0x00007610ffb07816 */ /* 0x000fe400000000b0 */
[----:B------:R-:W-:-:S02]  /*2180*/  PRMT R177, RZ, 0x7610, R177 ;  /* 0x00007610ffb17816 */ /* 0x000fc400000000b1 */
[----:B------:R-:W-:Y:S01]  /*2190*/  PRMT R178, RZ, 0x7610, R178 ;  /* 0x00007610ffb27816 */ /* 0x000fe200000000b2 */
[----:B------:R-:W0:Y:S02]  /*21a0*/  FENCE.VIEW.ASYNC.S ;  /* 0x00000000000073c6 */ /* 0x000e240000000000 */
[----:B0-----:R0:W1:Y:S01]  /*21b0*/  @!UP2 SYNCS.EXCH.64 URZ, [UR12], UR6 ;  /* 0x000000060cffa5b2 */ /* 0x0010620008000100 */
[----:B------:R-:W-:Y:S02]  /*21c0*/  IADD3 R20, P6, PT, R181, UR16, RZ ;  /* 0x00000010b5147c10 */ /* 0x000fe4000ffde0ff */
[----:B------:R-:W-:Y:S01]  /*21d0*/  PRMT R180, RZ, 0x7610, R180 ;  /* 0x00007610ffb47816 */ /* 0x000fe200000000b4 */
[----:B------:R-:W-:Y:S01]  /*21e0*/  VIADD R9, R183, 0xffffffca ;  /* 0xffffffcab7097836 */ /* 0x000fe20000000000 */
[----:B------:R-:W-:Y:S01]  /*21f0*/  IADD3.X R21, PT, PT, R182, UR17, RZ, P6, !PT ;  /* 0x00000011b6157c10 */ /* 0x000fe2000b7fe4ff */
[----:B-1----:R-:W-:Y:S01]  /*2200*/  BAR.SYNC.DEFER_BLOCKING 0x0 ;  /* 0x0000000000007b1d */ /* 0x002fe20000010000 */
[----:B------:R-:W-:-:S02]  /*2210*/  IADD3 R6, P6, PT, R20, R122, RZ ;  /* 0x0000007a14067210 */ /* 0x000fc40007fde0ff */
[----:B------:R-:W-:-:S03]  /*2220*/  SHF.R.S32.HI R8, RZ, 0x1f, R4 ;  /* 0x0000001fff087819 */ /* 0x000fc60000011404 */
[----:B------:R-:W-:Y:S02]  /*2230*/  IMAD.X R7, R3, 0x1, R21, P6 ;  /* 0x0000000103077824 */ /* 0x000fe400030e0615 */
[C---:B------:R-:W-:Y:S01]  /*2240*/  VIADD R12, R183.reuse, 0xffffffc5 ;  /* 0xffffffc5b70c7836 */ /* 0x040fe20000000000 */
[----:B------:R-:W-:Y:S01]  /*2250*/  STL [R1+0x140], R3 ;  /* 0x0001400301007387 */ /* 0x000fe20000100800 */
[C---:B------:R-:W-:Y:S02]  /*2260*/  VIADD R13, R183.reuse, 0xffffffc6 ;  /* 0xffffffc6b70d7836 */ /* 0x040fe40000000000 */
[C---:B------:R-:W-:Y:S01]  /*2270*/  VIADD R17, R183.reuse, 0xffffffc2 ;  /* 0xffffffc2b7117836 */ /* 0x040fe20000000000 */
[----:B------:R1:W-:Y:S01]  /*2280*/  STL [R1+0x13c], R4 ;  /* 0x00013c0401007387 */ /* 0x0003e20000100800 */
[C---:B------:R-:W-:Y:S02]  /*2290*/  VIADD R16, R183.reuse, 0xffffffc3 ;  /* 0xffffffc3b7107836 */ /* 0x040fe40000000000 */
[----:B------:R-:W-:-:S02]  /*22a0*/  VIADD R72, R183, 0xffffffdd ;  /* 0xffffffddb7487836 */ /* 0x000fc40000000000 */
[C---:B------:R-:W-:Y:S02]  /*22b0*/  VIADD R85, R183.reuse, 0xffffffde ;  /* 0xffffffdeb7557836 */ /* 0x040fe40000000000 */
[C---:B------:R-:W-:Y:S02]  /*22c0*/  VIADD R117, R183.reuse, 0xffffffd9 ;  /* 0xffffffd9b7757836 */ /* 0x040fe40000000000 */
[C---:B------:R-:W-:Y:S02]  /*22d0*/  VIADD R134, R183.reuse, 0xffffffda ;  /* 0xffffffdab7867836 */ /* 0x040fe40000000000 */
[C---:B------:R-:W-:Y:S01]  /*22e0*/  VIADD R137, R183.reuse, 0xffffffd4 ;  /* 0xffffffd4b7897836 */ /* 0x040fe20000000000 */
[----:B------:R-:W2:Y:S01]  /*22f0*/  @!P4 LDG.E.U8 R173, desc[UR20][R20.64] ;  /* 0x0000001414adc981 */ /* 0x000ea2000c1e1100 */
[----:B------:R-:W-:Y:S01]  /*2300*/  ISETP.GE.U32.AND P4, PT, R2, 0x7fffffbb, PT ;  /* 0x7fffffbb0200780c */ /* 0x000fe20003f86070 */
[C---:B------:R-:W-:Y:S01]  /*2310*/  VIADD R2, R183.reuse, 0xfffffff9 ;  /* 0xfffffff9b7027836 */ /* 0x040fe20000000000 */
[-C--:B-1----:R-:W-:Y:S01]  /*2320*/  IADD3 R4, P6, PT, R4, R20.reuse, RZ ;  /* 0x0000001404047210 */ /* 0x082fe20007fde0ff */
[----:B------:R-:W-:Y:S01]  /*2330*/  IMAD R3, R122, 0x3, RZ ;  /* 0x000000037a037824 */ /* 0x000fe200078e02ff */
[----:B------:R1:W3:Y:S01]  /*2340*/  @!P2 LDG.E.U8 R174, desc[UR20][R6.64] ;  /* 0x0000001406aea981 */ /* 0x0002e2000c1e1100 */
[----:B------:R-:W-:Y:S01]  /*2350*/  VIADD R138, R183, 0xffffffd6 ;  /* 0xffffffd6b78a7836 */ /* 0x000fe20000000000 */
[----:B------:R-:W-:Y:S01]  /*2360*/  ISETP.GE.U32.AND P2, PT, R2, 0x7fffffba, PT ;  /* 0x7fffffba0200780c */ /* 0x000fe20003f46070 */
[----:B------:R-:W-:Y:S01]  /*2370*/  IMAD.X R5, R8, 0x1, R21, P6 ;  /* 0x0000000108057824 */ /* 0x000fe200030e0615 */
[----:B------:R-:W-:Y:S01]  /*2380*/  IADD3 R2, P6, PT, R3, R20, RZ ;  /* 0x0000001403027210 */ /* 0x000fe20007fde0ff */
[----:B------:R4:W-:Y:S01]  /*2390*/  STL [R1+0x138], R3 ;  /* 0x0001380301007387 */ /* 0x0009e20000100800 */
[----:B------:R-:W-:-:S02]  /*23a0*/  VIADD R141, R183, 0xffffffd0 ;  /* 0xffffffd0b78d7836 */ /* 0x000fc40000000000 */
[C---:B------:R-:W-:Y:S01]  /*23b0*/  VIADD R142, R183.reuse, 0xffffffd2 ;  /* 0xffffffd2b78e7836 */ /* 0x040fe20000000000 */
[----:B------:R5:W2:Y:S01]  /*23c0*/  @!P0 LDG.E.U8 R175, desc[UR20][R4.64] ;  /* 0x0000001404af8981 */ /* 0x000aa2000c1e1100 */
[----:B-1----:R-:W-:Y:S01]  /*23d0*/  SHF.R.S32.HI R6, RZ, 0x1f, R3 ;  /* 0x0000001fff067819 */ /* 0x002fe20000011403 */
[C---:B------:R-:W-:Y:S01]  /*23e0*/  VIADD R148, R183.reuse, 0xffffffd3 ;  /* 0xffffffd3b7947836 */ /* 0x040fe20000000000 */
[----:B------:R-:W-:Y:S01]  /*23f0*/  PRMT R179, RZ, 0x7610, R179 ;  /* 0x00007610ffb37816 */ /* 0x000fe200000000b3 */
[----:B------:R1:W-:Y:S01]  /*2400*/  STL [R1+0x240], R8 ;  /* 0x0002400801007387 */ /* 0x0003e20000100800 */
[----:B------:R-:W-:Y:S01]  /*2410*/  IMAD.SHL.U32 R185, R122, 0x8, RZ ;  /* 0x000000087ab97824 */ /* 0x000fe200078e00ff */
[----:B------:R-:W-:Y:S01]  /*2420*/  PRMT R170, RZ, 0x7610, R170 ;  /* 0x00007610ffaa7816 */ /* 0x000fe200000000aa */
[----:B----4-:R-:W-:Y:S01]  /*2430*/  IMAD.X R3, R6, 0x1, R21, P6 ;  /* 0x0000000106037824 */ /* 0x010fe200030e0615 */
[----:B------:R-:W-:Y:S02]  /*2440*/  PRMT R169, RZ, 0x7610, R169 ;  /* 0x00007610ffa97816 */ /* 0x000fe400000000a9 */
[----:B------:R-:W-:Y:S01]  /*2450*/  PRMT R171, RZ, 0x7610, R171 ;  /* 0x00007610ffab7816 */ /* 0x000fe200000000ab */
[----:B-----5:R-:W-:Y:S01]  /*2460*/  IMAD.SHL.U32 R4, R122, 0x4, RZ ;  /* 0x000000047a047824 */ /* 0x020fe200078e00ff */
[----:B------:R4:W-:Y:S01]  /*2470*/  STL [R1+0x23c], R6 ;  /* 0x00023c0601007387 */ /* 0x0009e20000100800 */
[----:B------:R-:W-:Y:S01]  /*2480*/  PRMT R172, RZ, 0x7610, R172 ;  /* 0x00007610ffac7816 */ /* 0x000fe200000000ac */
[----:B-1----:R-:W-:Y:S01]  /*2490*/  VIADD R8, R183, 0xfffffff8 ;  /* 0xfffffff8b7087836 */ /* 0x002fe20000000000 */
[----:B------:R-:W-:Y:S01]  /*24a0*/  PRMT R167, RZ, 0x7610, R167 ;  /* 0x00007610ffa77816 */ /* 0x000fe200000000a7 */
[----:B------:R1:W5:Y:S01]  /*24b0*/  @!P5 LDG.E.U8 R176, desc[UR20][R2.64] ;  /* 0x0000001402b0d981 */ /* 0x000362000c1e1100 */
[----:B------:R-:W-:-:S02]  /*24c0*/  SHF.R.S32.HI R5, RZ, 0x1f, R4 ;  /* 0x0000001fff057819 */ /* 0x000fc40000011404 */
[----:B------:R-:W-:Y:S01]  /*24d0*/  PRMT R168, RZ, 0x7610, R168 ;  /* 0x00007610ffa87816 */ /* 0x000fe200000000a8 */
[----:B------:R0:W-:Y:S01]  /*24e0*/  STL [R1+0x134], R4 ;  /* 0x0001340401007387 */ /* 0x0001e20000100800 */
[----:B------:R-:W-:Y:S01]  /*24f0*/  PRMT R164, RZ, 0x7610, R164 ;  /* 0x00007610ffa47816 */ /* 0x000fe200000000a4 */
[----:B----4-:R-:W-:Y:S01]  /*2500*/  VIADD R6, R183, 0xfffffff7 ;  /* 0xfffffff7b7067836 */ /* 0x010fe20000000000 */
[----:B------:R-:W-:Y:S02]  /*2510*/  PRMT R166, RZ, 0x7610, R166 ;  /* 0x00007610ffa67816 */ /* 0x000fe400000000a6 */
[----:B------:R-:W-:Y:S02]  /*2520*/  PRMT R160, RZ, 0x7610, R160 ;  /* 0x00007610ffa07816 */ /* 0x000fe400000000a0 */
[----:B------:R-:W-:Y:S02]  /*2530*/  PRMT R165, RZ, 0x7610, R165 ;  /* 0x00007610ffa57816 */ /* 0x000fe400000000a5 */
[----:B------:R-:W-:Y:S01]  /*2540*/  PRMT R163, RZ, 0x7610, R163 ;  /* 0x00007610ffa37816 */ /* 0x000fe200000000a3 */
[----:B------:R-:W-:Y:S01]  /*2550*/  IMAD R190, R122, 0x27, RZ ;  /* 0x000000277abe7824 */ /* 0x000fe200078e02ff */
[----:B-1----:R-:W-:Y:S01]  /*2560*/  IADD3 R2, P6, PT, R4, R20, RZ ;  /* 0x0000001404027210 */ /* 0x002fe20007fde0ff */
[----:B0-----:R-:W-:Y:S01]  /*2570*/  IMAD R4, R122, 0x5, RZ ;  /* 0x000000057a047824 */ /* 0x001fe200078e02ff */
[----:B------:R-:W-:Y:S01]  /*2580*/  ISETP.GE.U32.AND P0, PT, R8, 0x7fffffb9, PT ;  /* 0x7fffffb90800780c */ /* 0x000fe20003f06070 */
[----:B------:R0:W-:Y:S01]  /*2590*/  STL [R1+0x238], R5 ;  /* 0x0002380501007387 */ /* 0x0001e20000100800 */
[----:B------:R-:W-:-:S04]  /*25a0*/  @!UP1 UIADD3 UR4, UPT, UPT, -UR4, 0x100000, URZ ;  /* 0x0010000004049890 */ /* 0x000fc8000fffe1ff */
[----:B------:R-:W-:Y:S02]  /*25b0*/  @!UP1 USHF.L.U32 UR5, UR4, 0xb, URZ ;  /* 0x0000000b04059899 */ /* 0x000fe400080006ff */
[----:B------:R-:W-:Y:S01]  /*25c0*/  @!UP1 USHF.L.U32 UR4, UR4, 0x1, URZ ;  /* 0x0000000104049899 */ /* 0x000fe200080006ff */
[----:B------:R-:W-:Y:S01]  /*25d0*/  IMAD.X R3, R5, 0x1, R21, P6 ;  /* 0x0000000105037824 */ /* 0x000fe200030e0615 */
[----:B------:R-:W-:Y:S01]  /*25e0*/  SHF.R.S32.HI R8, RZ, 0x1f, R4 ;  /* 0x0000001fff087819 */ /* 0x000fe20000011404 */
[----:B------:R1:W-:Y:S01]  /*25f0*/  STL [R1+0x130], R4 ;  /* 0x0001300401007387 */ /* 0x0003e20000100800 */
[----:B------:R-:W-:Y:S01]  /*2600*/  ISETP.GE.U32.AND P5, PT, R6, 0x7fffffb8, PT ;  /* 0x7fffffb80600780c */ /* 0x000fe20003fa6070 */
[----:B------:R-:W-:Y:S01]  /*2610*/  IMAD R6, R122, 0x6, RZ ;  /* 0x000000067a067824 */ /* 0x000fe200078e02ff */
[----:B------:R-:W4:Y:S01]  /*2620*/  LDCU UR6, c[0x0][0x3b0] ;  /* 0x00007600ff0677ac */ /* 0x000f220008000800 */
[----:B------:R1:W2:Y:S01]  /*2630*/  @!P3 LDG.E.U8 R177, desc[UR20][R2.64] ;  /* 0x0000001402b1b981 */ /* 0x0002a2000c1e1100 */
[----:B0-----:R-:W-:Y:S01]  /*2640*/  VIADD R5, R183, 0xffffffec ;  /* 0xffffffecb7057836 */ /* 0x001fe20000000000 */
[----:B------:R-:W0:Y:S01]  /*2650*/  LDCU UR24, c[0x0][0x3b0] ;  /* 0x00007600ff1877ac */ /* 0x000e220008000800 */
[----:B-1----:R-:W-:Y:S01]  /*2660*/  IADD3 R4, P6, PT, R4, R20, RZ ;  /* 0x0000001404047210 */ /* 0x002fe20007fde0ff */
[----:B------:R-:W1:Y:S02]  /*2670*/  LDCU UR37, c[0x0][0x3b0] ;  /* 0x00007600ff2577ac */ /* 0x000e640008000800 */
[----:B------:R-:W-:-:S02]  /*2680*/  ISETP.GE.U32.AND P3, PT, R5, 0x7fffffad, PT ;  /* 0x7fffffad0500780c */ /* 0x000fc40003f66070 */
[----:B------:R-:W-:Y:S01]  /*2690*/  SHF.R.S32.HI R7, RZ, 0x1f, R6 ;  /* 0x0000001fff077819 */ /* 0x000fe20000011406 */
[--C-:B------:R-:W-:Y:S01]  /*26a0*/  IMAD.X R5, R8, 0x1, R21.reuse, P6 ;  /* 0x0000000108057824 */ /* 0x100fe200030e0615 */
[----:B------:R-:W-:Y:S01]  /*26b0*/  IADD3 R2, P6, PT, R6, R20, RZ ;  /* 0x0000001406027210 */ /* 0x000fe20007fde0ff */
[----:B------:R0:W-:Y:S01]  /*26c0*/  STL [R1+0x12c], R6 ;  /* 0x00012c0601007387 */ /* 0x0001e20000100800 */
[----:B------:R-:W1:Y:S03]  /*26d0*/  LDCU UR36, c[0x0][0x3b0] ;  /* 0x00007600ff2477ac */ /* 0x000e660008000800 */
[----:B------:R-:W-:Y:S01]  /*26e0*/  STL [R1+0x234], R8 ;  /* 0x0002340801007387 */ /* 0x000fe20000100800 */
[----:B------:R-:W-:Y:S01]  /*26f0*/  IMAD.X R3, R7, 0x1, R21, P6 ;  /* 0x0000000107037824 */ /* 0x000fe200030e0615 */
[----:B------:R-:W1:Y:S02]  /*2700*/  LDCU UR15, c[0x0][0x3b0] ;  /* 0x00007600ff0f77ac */ /* 0x000e640008000800 */
[----:B------:R4:W-:Y:S01]  /*2710*/  STL [R1+0x230], R7 ;  /* 0x0002300701007387 */ /* 0x0009e20000100800 */
[----:B0-----:R-:W-:Y:S01]  /*2720*/  VIADD R6, R183, 0xffffffed ;  /* 0xffffffedb7067836 */ /* 0x001fe20000000000 */
[----:B------:R-:W0:Y:S02]  /*2730*/  LDCU UR7, c[0x0][0x3b0] ;  /* 0x00007600ff0777ac */ /* 0x000e240008000800 */
[----:B------:R1:W2:Y:S02]  /*2740*/  @!P4 LDG.E.U8 R178, desc[UR20][R4.64] ;  /* 0x0000001404b2c981 */ /* 0x0002a4000c1e1100 */
[----:B------:R-:W-:-:S02]  /*2750*/  ISETP.GE.U32.AND P4, PT, R6, 0x7fffffae, PT ;  /* 0x7fffffae0600780c */ /* 0x000fc40003f86070 */
[----:B------:R0:W2:Y:S01]  /*2760*/  @!P2 LDG.E.U8 R180, desc[UR20][R2.64] ;  /* 0x0000001402b4a981 */ /* 0x0000a2000c1e1100 */
[----:B------:R-:W2:Y:S01]  /*2770*/  LDCU UR25, c[0x0][0x3b0] ;  /* 0x00007600ff1977ac */ /* 0x000ea20008000800 */
[----:B----4-:R-:W-:Y:S02]  /*2780*/  IMAD R7, R122, 0x7, RZ ;  /* 0x000000077a077824 */ /* 0x010fe400078e02ff */
[C---:B------:R-:W-:Y:S01]  /*2790*/  VIADD R6, R183.reuse, 0xffffffee ;  /* 0xffffffeeb7067836 */ /* 0x040fe20000000000 */
[----:B------:R-:W4:Y:S01]  /*27a0*/  LDCU UR33, c[0x0][0x3b0] ;  /* 0x00007600ff2177ac */ /* 0x000f220008000800 */
[----:B-1----:R-:W-:Y:S01]  /*27b0*/  VIADD R4, R183, 0xffffffe9 ;  /* 0xffffffe9b7047836 */ /* 0x002fe20000000000 */
[----:B------:R1:W-:Y:S01]  /*27c0*/  STL [R1+0x128], R7 ;  /* 0x0001280701007387 */ /* 0x0003e20000100800 */
[----:B------:R-:W-:Y:S01]  /*27d0*/  SHF.R.S32.HI R8, RZ, 0x1f, R7 ;  /* 0x0000001fff087819 */ /* 0x000fe20000011407 */
[----:B------:R-:W2:Y:S01]  /*27e0*/  LDCU UR48, c[0x0][0x3b0] ;  /* 0x00007600ff3077ac */ /* 0x000ea20008000800 */
[----:B0-----:R-:W-:Y:S01]  /*27f0*/  IADD3 R2, P2, PT, R7, R20, RZ ;  /* 0x0000001407027210 */ /* 0x001fe20007f5e0ff */
[C---:B------:R-:W-:Y:S01]  /*2800*/  VIADD R5, R183.reuse, 0xffffffea ;  /* 0xffffffeab7057836 */ /* 0x040fe20000000000 */
[----:B------:R-:W-:Y:S01]  /*2810*/  ISETP.GE.U32.AND P6, PT, R6, 0x7fffffaf, PT ;  /* 0x7fffffaf0600780c */ /* 0x000fe20003fc6070 */
[C---:B------:R-:W-:Y:S01]  /*2820*/  VIADD R6, R183.reuse, 0xffffffe8 ;  /* 0xffffffe8b7067836 */ /* 0x040fe20000000000 */
[----:B------:R-:W-:Y:S01]  /*2830*/  SEL R145, RZ, 0x1fffe, P4 ;  /* 0x0001fffeff917807 */ /* 0x000fe20002000000 */
[----:B------:R-:W0:Y:S01]  /*2840*/  LDCU UR53, c[0x0][0x3b0] ;  /* 0x00007600ff3577ac */ /* 0x000e220008000800 */
[C---:B-1----:R-:W-:Y:S01]  /*2850*/  VIADD R7, R183.reuse, 0xffffffef ;  /* 0xffffffefb7077836 */ /* 0x042fe20000000000 */
[----:B------:R-:W-:Y:S01]  /*2860*/  ISETP.GE.U32.AND P4, PT, R4, 0x7fffffaa, PT ;  /* 0x7fffffaa0400780c */ /* 0x000fe20003f86070 */
[----:B------:R-:W-:Y:S01]  /*2870*/  IMAD.X R3, R8, 0x1, R21, P2 ;  /* 0x0000000108037824 */ /* 0x000fe200010e0615 */
[----:B------:R-:W-:Y:S01]  /*2880*/  SEL R146, RZ, 0x4, P6 ;  /* 0x00000004ff927807 */ /* 0x000fe20003000000 */
[----:B------:R-:W-:Y:S01]  /*2890*/  VIADD R4, R183, 0xffffffeb ;  /* 0xffffffebb7047836 */ /* 0x000fe20000000000 */
[----:B------:R-:W-:Y:S01]  /*28a0*/  ISETP.GE.U32.AND P2, PT, R7, 0x7fffffb0, PT ;  /* 0x7fffffb00700780c */ /* 0x000fe20003f46070 */
[----:B------:R-:W1:Y:S01]  /*28b0*/  LDCU UR50, c[0x0][0x3b0] ;  /* 0x00007600ff3277ac */ /* 0x000e620008000800 */
[----:B------:R-:W-:Y:S01]  /*28c0*/  SEL R18, RZ, 0x1, P3 ;  /* 0x00000001ff127807 */ /* 0x000fe20001800000 */
[----:B------:R0:W-:Y:S01]  /*28d0*/  STL [R1+0x22c], R8 ;  /* 0x00022c0801007387 */ /* 0x0001e20000100800 */
[----:B------:R-:W-:Y:S01]  /*28e0*/  ISETP.GE.U32.AND P6, PT, R5, 0x7fffffab, PT ;  /* 0x7fffffab0500780c */ /* 0x000fe20003fc6070 */
[C---:B------:R-:W-:Y:S01]  /*28f0*/  VIADD R5, R183.reuse, 0xffffffe4 ;  /* 0xffffffe4b7057836 */ /* 0x040fe20000000000 */
[----:B------:R-:W-:Y:S01]  /*2900*/  ISETP.GE.U32.AND P3, PT, R6, 0x7fffffa9, PT ;  /* 0x7fffffa90600780c */ /* 0x000fe20003f66070 */
[----:B------:R0:W2:Y:S01]  /*2910*/  @!P0 LDG.E.U8 R179, desc[UR20][R2.64] ;  /* 0x0000001402b38981 */ /* 0x0000a2000c1e1100 */
[----:B------:R-:W-:Y:S01]  /*2920*/  SEL R149, RZ, 0x7fff8, P2 ;  /* 0x0007fff8ff957807 */ /* 0x000fe20001000000 */
[----:B------:R-:W0:Y:S01]  /*2930*/  LDCU UR35, c[0x0][0x3b0] ;  /* 0x00007600ff2377ac */ /* 0x000e220008000800 */
[----:B------:R-:W-:Y:S01]  /*2940*/  ISETP.GE.U32.AND P2, PT, R4, 0x7fffffac, PT ;  /* 0x7fffffac0400780c */ /* 0x000fe20003f46070 */
[----:B------:R-:W-:Y:S01]  /*2950*/  VIADD R4, R183, 0xffffffe5 ;  /* 0xffffffe5b7047836 */ /* 0x000fe20000000000 */
[----:B------:R-:W-:Y:S01]  /*2960*/  SEL R152, RZ, 0x1, P3 ;  /* 0x00000001ff987807 */ /* 0x000fe20001800000 */
[----:B------:R-:W0:Y:S01]  /*2970*/  LDCU UR9, c[0x0][0x3b0] ;  /* 0x00007600ff0977ac */ /* 0x000e220008000800 */
[----:B------:R-:W-:Y:S01]  /*2980*/  ISETP.GE.U32.AND P3, PT, R5, 0x7fffffa5, PT ;  /* 0x7fffffa50500780c */ /* 0x000fe20003f66070 */
[C---:B------:R-:W-:Y:S01]  /*2990*/  VIADD R5, R183.reuse, 0xffffffe7 ;  /* 0xffffffe7b7057836 */ /* 0x040fe20000000000 */
[----:B------:R-:W-:Y:S01]  /*29a0*/  SEL R153, RZ, 0x1fffe, P4 ;  /* 0x0001fffeff997807 */ /* 0x000fe20002000000 */
[----:B------:R-:W0:Y:S01]  /*29b0*/  LDCU UR31, c[0x0][0x3b0] ;  /* 0x00007600ff1f77ac */ /* 0x000e220008000800 */
[----:B------:R-:W-:Y:S01]  /*29c0*/  ISETP.GE.U32.AND P4, PT, R4, 0x7fffffa6, PT ;  /* 0x7fffffa60400780c */ /* 0x000fe20003f86070 */
[C---:B------:R-:W-:Y:S01]  /*29d0*/  VIADD R4, R183.reuse, 0xffffffe1 ;  /* 0xffffffe1b7047836 */ /* 0x040fe20000000000 */
[----:B------:R-:W-:Y:S01]  /*29e0*/  SEL R151, RZ, 0x7fff8, P2 ;  /* 0x0007fff8ff977807 */ /* 0x000fe20001000000 */
[----:B------:R-:W-:Y:S01]  /*29f0*/  VIADD R6, R183, 0xffffffe6 ;  /* 0xffffffe6b7067836 */ /* 0x000fe20000000000 */
[----:B------:R-:W-:Y:S01]  /*2a00*/  ISETP.GE.U32.AND P2, PT, R5, 0x7fffffa8, PT ;  /* 0x7fffffa80500780c */ /* 0x000fe20003f46070 */
[----:B------:R-:W-:Y:S01]  /*2a10*/  VIADD R5, R183, 0xffffffe0 ;  /* 0xffffffe0b7057836 */ /* 0x000fe20000000000 */
[----:B------:R-:W-:Y:S01]  /*2a20*/  SEL R156, RZ, 0x1, P3 ;  /* 0x00000001ff9c7807 */ /* 0x000fe20001800000 */
[----:B------:R-:W0:Y:S01]  /*2a30*/  LDCU UR52, c[0x0][0x3b0] ;  /* 0x00007600ff3477ac */ /* 0x000e220008000800 */
[----:B------:R-:W-:-:S02]  /*2a40*/  SEL R150, RZ, 0x4, P6 ;  /* 0x00000004ff967807 */ /* 0x000fc40003000000 */
[----:B------:R-:W-:Y:S01]  /*2a50*/  ISETP.GE.U32.AND P3, PT, R4, 0x7fffffa2, PT ;  /* 0x7fffffa20400780c */ /* 0x000fe20003f66070 */
[----:B------:R-:W-:Y:S01]  /*2a60*/  VIADD R4, R183, 0xffffffe2 ;  /* 0xffffffe2b7047836 */ /* 0x000fe20000000000 */
[----:B------:R-:W-:Y:S01]  /*2a70*/  ISETP.GE.U32.AND P6, PT, R6, 0x7fffffa7, PT ;  /* 0x7fffffa70600780c */ /* 0x000fe20003fc6070 */
[----:B------:R-:W0:Y:S01]  /*2a80*/  LDCU UR14, c[0x0][0x3b0] ;  /* 0x00007600ff0e77ac */ /* 0x000e220008000800 */
[----:B------:R-:W-:Y:S02]  /*2a90*/  SEL R157, RZ, 0x1fffe, P4 ;  /* 0x0001fffeff9d7807 */ /* 0x000fe40002000000 */
[----:B------:R-:W-:Y:S01]  /*2aa0*/  ISETP.GE.U32.AND P4, PT, R5, 0x7fffffa1, PT ;  /* 0x7fffffa10500780c */ /* 0x000fe20003f86070 */
[C---:B------:R-:W-:Y:S01]  /*2ab0*/  VIADD R5, R183.reuse, 0xffffffe3 ;  /* 0xffffffe3b7057836 */ /* 0x040fe20000000000 */
        /* <DEDUP_REMOVED lines=9> */
[----:B------:R-:W1:Y:S01]  /*2b50*/  LDCU UR26, c[0x0][0x3b0] ;  /* 0x00007600ff1a77ac */ /* 0x000e620008000800 */
[----:B------:R-:W-:Y:S01]  /*2b60*/  ISETP.GE.U32.AND P3, PT, R4, 0x7fffffb7, PT ;  /* 0x7fffffb70400780c */ /* 0x000fe20003f66070 */
[----:B------:R-:W-:Y:S01]  /*2b70*/  VIADD R4, R183, 0xffffffcd ;  /* 0xffffffcdb7047836 */ /* 0x000fe20000000000 */
[----:B------:R-:W-:Y:S01]  /*2b80*/  SEL R158, RZ, 0x4, P6 ;  /* 0x00000004ff9e7807 */ /* 0x000fe20003000000 */
[----:B------:R-:W1:Y:S01]  /*2b90*/  LDCU UR41, c[0x0][0x3b0] ;  /* 0x00007600ff2977ac */ /* 0x000e620008000800 */
        /* <DEDUP_REMOVED lines=11> */
[----:B0-----:R-:W-:Y:S01]  /*2c50*/  VIADD R8, R183, 0xffffffc9 ;  /* 0xffffffc9b7087836 */ /* 0x001fe20000000000 */
[----:B------:R-:W-:Y:S01]  /*2c60*/  ISETP.GE.U32.AND P2, PT, R4, 0x7fffff90, PT ;  /* 0x7fffff900400780c */ /* 0x000fe20003f46070 */
[----:B------:R-:W0:Y:S01]  /*2c70*/  LDCU UR28, c[0x0][0x3b0] ;  /* 0x00007600ff1c77ac */ /* 0x000e220008000800 */
[----:B------:R-:W-:-:S02]  /*2c80*/  SEL R4, RZ, 0x4, P6 ;  /* 0x00000004ff047807 */ /* 0x000fc40003000000 */
[----:B------:R-:W-:Y:S01]  /*2c90*/  ISETP.GE.U32.AND P6, PT, R5, 0x7fffff89, PT ;  /* 0x7fffff890500780c */ /* 0x000fe20003fc6070 */
[----:B------:R-:W0:Y:S01]  /*2ca0*/  LDCU UR39, c[0x0][0x3b0] ;  /* 0x00007600ff2777ac */ /* 0x000e220008000800 */
[----:B------:R-:W-:Y:S02]  /*2cb0*/  SEL R5, RZ, 0x7fff8, P2 ;  /* 0x0007fff8ff057807 */ /* 0x000fe40001000000 */
[----:B------:R-:W-:Y:S01]  /*2cc0*/  ISETP.GE.U32.AND P2, PT, R8, 0x7fffff8a, PT ;  /* 0x7fffff8a0800780c */ /* 0x000fe20003f46070 */
[----:B------:R-:W-:Y:S01]  /*2cd0*/  VIADD R8, R183, 0xffffffcb ;  /* 0xffffffcbb7087836 */ /* 0x000fe20000000000 */
[----:B------:R-:W-:Y:S01]  /*2ce0*/  SEL R10, RZ, 0x1, P6 ;  /* 0x00000001ff0a7807 */ /* 0x000fe20003000000 */
[----:B------:R-:W0:Y:S01]  /*2cf0*/  LDCU UR30, c[0x0][0x3b0] ;  /* 0x00007600ff1e77ac */ /* 0x000e220008000800 */
[----:B------:R-:W-:Y:S01]  /*2d00*/  ISETP.GE.U32.AND P6, PT, R9, 0x7fffff8b, PT ;  /* 0x7fffff8b0900780c */ /* 0x000fe20003fc6070 */
[----:B------:R-:W-:Y:S01]  /*2d10*/  VIADD R9, R183, 0xffffffc4 ;  /* 0xffffffc4b7097836 */ /* 0x000fe20000000000 */
[----:B------:R-:W-:Y:S01]  /*2d20*/  SEL R11, RZ, 0x1fffe, P2 ;  /* 0x0001fffeff0b7807 */ /* 0x000fe20001000000 */
[----:B------:R-:W0:Y:S01]  /*2d30*/  LDCU UR13, c[0x0][0x3b0] ;  /* 0x00007600ff0d77ac */ /* 0x000e220008000800 */
[----:B------:R-:W-:-:S02]  /*2d40*/  ISETP.GE.U32.AND P2, PT, R8, 0x7fffff8c, PT ;  /* 0x7fffff8c0800780c */ /* 0x000fc40003f46070 */
[----:B------:R-:W-:Y:S01]  /*2d50*/  SEL R8, RZ, 0x4, P6 ;  /* 0x00000004ff087807 */ /* 0x000fe20003000000 */
[----:B------:R-:W0:Y:S01]  /*2d60*/  LDCU UR32, c[0x0][0x3b0] ;  /* 0x00007600ff2077ac */ /* 0x000e220008000800 */
[----:B------:R-:W-:Y:S02]  /*2d70*/  ISETP.GE.U32.AND P6, PT, R9, 0x7fffff85, PT ;  /* 0x7fffff850900780c */ /* 0x000fe40003fc6070 */
[----:B------:R-:W-:Y:S01]  /*2d80*/  SEL R9, RZ, 0x7fff8, P2 ;  /* 0x0007fff8ff097807 */ /* 0x000fe20001000000 */
[----:B------:R-:W0:Y:S01]  /*2d90*/  LDCU UR38, c[0x0][0x3b0] ;  /* 0x00007600ff2677ac */ /* 0x000e220008000800 */
        /* <DEDUP_REMOVED lines=45> */
[----:B------:R-:W-:Y:S01]  /*3070*/  ISETP.GE.U32.AND P6, PT, R117, 0x7fffff9c, PT ;  /* 0x7fffff9c7500780c */ /* 0x000fe20003fc6070 */
[----:B------:R-:W-:Y:S01]  /*3080*/  VIADD R117, R183, 0xffffffd5 ;  /* 0xffffffd5b7757836 */ /* 0x000fe20000000000 */
        /* <DEDUP_REMOVED lines=28> */
[----:B------:R-:W-:Y:S02]  /*3250*/  SEL R142, RZ, 0x4, P2 ;  /* 0x00000004ff8e7807 */ /* 0x000fe40001000000 */
[----:B------:R-:W-:Y:S01]  /*3260*/  ISETP.GE.U32.AND P2, PT, R148, 0x7fffff94, PT ;  /* 0x7fffff949400780c */ /* 0x000fe20003f46070 */
[----:B------:R-:W-:Y:S01]  /*3270*/  IMAD.IADD R148, R18, 0x1, R145 ;  /* 0x0000000112947824 */ /* 0x000fe200078e0291 */
[----:B------:R-:W-:Y:S02]  /*3280*/  SEL R18, RZ, 0x1, P4 ;  /* 0x00000001ff127807 */ /* 0x000fe40002000000 */
[----:B------:R-:W-:-:S02]  /*3290*/  SEL R145, RZ, 0x7fff8, P2 ;  /* 0x0007fff8ff917807 */ /* 0x000fc40001000000 */
[----:B------:R-:W-:Y:S01]  /*32a0*/  ISETP.GE.U32.AND P2, PT, R117, 0x7fffff81, PT ;  /* 0x7fffff817500780c */ /* 0x000fe20003f46070 */
[----:B------:R-:W-:Y:S02]  /*32b0*/  IMAD.IADD R152, R152, 0x1, R153 ;  /* 0x0000000198987824 */ /* 0x000fe400078e0299 */
[----:B------:R-:W-:Y:S01]  /*32c0*/  IMAD.IADD R161, R18, 0x1, R161 ;  /* 0x0000000112a17824 */ /* 0x000fe200078e02a1 */
[----:B------:R-:W-:Y:S01]  /*32d0*/  SEL R18, RZ, 0x1, P2 ;  /* 0x00000001ff127807 */ /* 0x000fe20001000000 */
[----:B------:R-:W-:Y:S01]  /*32e0*/  IMAD.IADD R6, R6, 0x1, R7 ;  /* 0x0000000106067824 */ /* 0x000fe200078e0207 */
[----:B------:R-:W-:Y:S01]  /*32f0*/  LOP3.LUT R152, R152, 0x3, RZ, 0xc0, !PT ;  /* 0x0000000398987812 */ /* 0x000fe200078ec0ff */
[----:B------:R-:W-:Y:S01]  /*3300*/  IMAD.IADD R156, R156, 0x1, R157 ;  /* 0x000000019c9c7824 */ /* 0x000fe200078e029d */
[----:B------:R-:W-:Y:S01]  /*3310*/  LOP3.LUT R161, R161, 0x3, RZ, 0xc0, !PT ;  /* 0x00000003a1a17812 */ /* 0x000fe200078ec0ff */
[----:B------:R-:W-:Y:S01]  /*3320*/  IMAD.IADD R10, R10, 0x1, R11 ;  /* 0x000000010a0a7824 */ /* 0x000fe200078e020b */
[----:B------:R-:W-:Y:S01]  /*3330*/  LOP3.LUT R6, R6, 0x3, RZ, 0xc0, !PT ;  /* 0x0000000306067812 */ /* 0x000fe200078ec0ff */
[----:B------:R-:W-:Y:S01]  /*3340*/  IMAD.IADD R18, R18, 0x1, R73 ;  /* 0x0000000112127824 */ /* 0x000fe200078e0249 */
[----:B------:R-:W-:Y:S01]  /*3350*/  IADD3 R150, PT, PT, R152, R151, R150 ;  /* 0x0000009798967210 */ /* 0x000fe20007ffe096 */
[----:B------:R-:W-:Y:S01]  /*3360*/  IMAD.IADD R144, R144, 0x1, R147 ;  /* 0x0000000190907824 */ /* 0x000fe200078e0293 */
[----:B------:R-:W-:-:S02]  /*3370*/  LOP3.LUT R156, R156, 0x3, RZ, 0xc0, !PT ;  /* 0x000000039c9c7812 */ /* 0x000fc400078ec0ff */
[----:B------:R-:W-:Y:S02]  /*3380*/  LOP3.LUT R10, R10, 0x3, RZ, 0xc0, !PT ;  /* 0x000000030a0a7812 */ /* 0x000fe400078ec0ff */
[----:B------:R-:W-:Y:S01]  /*3390*/  IADD3 R158, PT, PT, R161, R159, R158 ;  /* 0x0000009fa19e7210 */ /* 0x000fe20007ffe09e */
[----:B------:R-:W-:Y:S01]  /*33a0*/  IMAD.IADD R14, R14, 0x1, R15 ;  /* 0x000000010e0e7824 */ /* 0x000fe200078e020f */
[----:B------:R-:W-:Y:S01]  /*33b0*/  IADD3 R4, PT, PT, R6, R5, R4 ;  /* 0x0000000506047210 */ /* 0x000fe20007ffe004 */
[----:B------:R-:W-:Y:S01]  /*33c0*/  IMAD.IADD R140, R140, 0x1, R143 ;  /* 0x000000018c8c7824 */ /* 0x000fe200078e028f */
[----:B------:R-:W-:Y:S02]  /*33d0*/  LOP3.LUT R18, R18, 0x3, RZ, 0xc0, !PT ;  /* 0x0000000312127812 */ /* 0x000fe400078ec0ff */
[----:B------:R-:W-:Y:S02]  /*33e0*/  IADD3 R154, PT, PT, R156, R155, R154 ;  /* 0x0000009b9c9a7210 */ /* 0x000fe40007ffe09a */
[----:B------:R-:W-:Y:S01]  /*33f0*/  IADD3 R8, PT, PT, R10, R9, R8 ;  /* 0x000000090a087210 */ /* 0x000fe20007ffe008 */
[----:B------:R-:W-:Y:S01]  /*3400*/  IMAD.SHL.U32 R9, R150, 0x100, RZ ;  /* 0x0000010096097824 */ /* 0x000fe200078e00ff */
[----:B------:R-:W-:-:S02]  /*3410*/  LOP3.LUT R5, R158, 0xf, RZ, 0xc0, !PT ;  /* 0x0000000f9e057812 */ /* 0x000fc400078ec0ff */
[----:B------:R-:W-:Y:S02]  /*3420*/  LOP3.LUT R144, R144, 0x3, RZ, 0xc0, !PT ;  /* 0x0000000390907812 */ /* 0x000fe400078ec0ff */
[----:B------:R-:W-:Y:S02]  /*3430*/  LOP3.LUT R148, R148, 0x3, RZ, 0xc0, !PT ;  /* 0x0000000394947812 */ /* 0x000fe400078ec0ff */
[----:B------:R-:W-:Y:S02]  /*3440*/  LOP3.LUT R14, R14, 0x3, RZ, 0xc0, !PT ;  /* 0x000000030e0e7812 */ /* 0x000fe400078ec0ff */
[----:B------:R-:W-:Y:S01]  /*3450*/  IADD3 R16, PT, PT, R18, R17, R16 ;  /* 0x0000001112107210 */ /* 0x000fe20007ffe010 */
[----:B------:R-:W-:Y:S01]  /*3460*/  IMAD R154, R154, 0x10, R5 ;  /* 0x000000109a9a7824 */ /* 0x000fe200078e0205 */
[----:B------:R-:W-:Y:S02]  /*3470*/  LOP3.LUT R140, R140, 0x3, RZ, 0xc0, !PT ;  /* 0x000000038c8c7812 */ /* 0x000fe400078ec0ff */
[----:B------:R-:W-:-:S02]  /*3480*/  IADD3 R142, PT, PT, R144, R145, R142 ;  /* 0x00000091908e7210 */ /* 0x000fc40007ffe08e */
[----:B------:R-:W-:Y:S02]  /*3490*/  IADD3 R146, PT, PT, R148, R149, R146 ;  /* 0x0000009594927210 */ /* 0x000fe40007ffe092 */
[----:B------:R-:W-:Y:S02]  /*34a0*/  LOP3.LUT R9, R9, 0xf00, RZ, 0xe2, !PT ;  /* 0x00000f0009097812 */ /* 0x000fe400078ee2ff */
[----:B------:R-:W-:Y:S02]  /*34b0*/  IADD3 R12, PT, PT, R14, R13, R12 ;  /* 0x0000000d0e0c7210 */ /* 0x000fe40007ffe00c */
[----:B------:R-:W-:Y:S01]  /*34c0*/  LOP3.LUT R5, R16, 0xf, RZ, 0xc0, !PT ;  /* 0x0000000f10057812 */ /* 0x000fe200078ec0ff */
[----:B------:R-:W-:Y:S01]  /*34d0*/  IMAD.IADD R136, R136, 0x1, R139 ;  /* 0x0000000188887824 */ /* 0x000fe200078e028b */
[----:B------:R-:W-:Y:S02]  /*34e0*/  IADD3 R138, PT, PT, R140, R141, R138 ;  /* 0x0000008d8c8a7210 */ /* 0x000fe40007ffe08a */
[----:B------:R-:W-:Y:S01]  /*34f0*/  LOP3.LUT R7, R142, 0xf, RZ, 0xc0, !PT ;  /* 0x0000000f8e077812 */ /* 0x000fe200078ec0ff */
[----:B------:R-:W-:Y:S01]  /*3500*/  IMAD R9, R146, 0x1000, R9 ;  /* 0x0000100092097824 */ /* 0x000fe200078e0209 */
[----:B------:R-:W-:Y:S01]  /*3510*/  LOP3.LUT R154, R154, 0xff, RZ, 0xc0, !PT ;  /* 0x000000ff9a9a7812 */ /* 0x000fe200078ec0ff */
[----:B------:R-:W-:-:S02]  /*3520*/  IMAD R12, R12, 0x10, R5 ;  /* 0x000000100c0c7824 */ /* 0x000fc400078e0205 */
[----:B------:R-:W-:Y:S01]  /*3530*/  IMAD.SHL.U32 R5, R8, 0x100, RZ ;  /* 0x0000010008057824 */ /* 0x000fe200078e00ff */
[----:B------:R-:W-:Y:S01]  /*3540*/  LOP3.LUT R136, R136, 0x3, RZ, 0xc0, !PT ;  /* 0x0000000388887812 */ /* 0x000fe200078ec0ff */
[----:B------:R-:W-:Y:S02]  /*3550*/  IMAD R138, R138, 0x10, R7 ;  /* 0x000000108a8a7824 */ /* 0x000fe400078e0207 */
[----:B------:R-:W-:Y:S01]  /*3560*/  IMAD.IADD R7, R9, 0x1, R154 ;  /* 0x0000000109077824 */ /* 0x000fe200078e029a */
[----:B------:R-:W-:Y:S01]  /*3570*/  LOP3.LUT R5, R5, 0xf00, RZ, 0xe2, !PT ;  /* 0x00000f0005057812 */ /* 0x000fe200078ee2ff */
[----:B------:R-:W-:Y:S01]  /*3580*/  IMAD.IADD R84, R84, 0x1, R135 ;  /* 0x0000000154547824 */ /* 0x000fe200078e0287 */
[----:B------:R-:W-:Y:S02]  /*3590*/  IADD3 R134, PT, PT, R136, R137, R134 ;  /* 0x0000008988867210 */ /* 0x000fe40007ffe086 */
[----:B------:R-:W-:Y:S01]  /*35a0*/  LOP3.LUT R7, R7, 0xffff, RZ, 0xc0, !PT ;  /* 0x0000ffff07077812 */ /* 0x000fe200078ec0ff */
[----:B------:R-:W-:Y:S01]  /*35b0*/  IMAD R4, R4, 0x1000, R5 ;  /* 0x0000100004047824 */ /* 0x000fe200078e0205 */
[----:B------:R-:W-:-:S02]  /*35c0*/  SHF.R.S32.HI R184, RZ, 0x1f, R185 ;  /* 0x0000001fffb87819 */ /* 0x000fc400000114b9 */
[----:B------:R-:W-:Y:S01]  /*35d0*/  IADD3 R2, P0, PT, R185, R20, RZ ;  /* 0x00000014b9027210 */ /* 0x000fe20007f1e0ff */
[----:B------:R-:W-:Y:S01]  /*35e0*/  IMAD.SHL.U32 R134, R134, 0x100, RZ ;  /* 0x0000010086867824 */ /* 0x000fe200078e00ff */
[----:B------:R-:W-:Y:S02]  /*35f0*/  SHF.R.U32.HI R5, RZ, 0x7, R7 ;  /* 0x00000007ff057819 */ /* 0x000fe40000011607 */
[----:B------:R-:W-:Y:S01]  /*3600*/  LOP3.LUT R84, R84, 0x3, RZ, 0xc0, !PT ;  /* 0x0000000354547812 */ /* 0x000fe200078ec0ff */
[----:B------:R-:W-:Y:S01]  /*3610*/  IMAD.X R3, R184, 0x1, R21, P0 ;  /* 0x00000001b8037824 */ /* 0x000fe200000e0615 */
[----:B------:R-:W-:Y:S01]  /*3620*/  LOP3.LUT P0, RZ, R5, 0x1, RZ, 0xc0, !PT ;  /* 0x0000000105ff7812 */ /* 0x000fe2000780c0ff */
[----:B------:R-:W-:Y:S01]  /*3630*/  IMAD R9, R122, 0x18, RZ ;  /* 0x000000187a097824 */ /* 0x000fe200078e02ff */
[----:B------:R-:W-:Y:S02]  /*3640*/  IADD3 R72, PT, PT, R84, R85, R72 ;  /* 0x0000005554487210 */ /* 0x000fe40007ffe048 */
[----:B------:R-:W-:Y:S01]  /*3650*/  LOP3.LUT R5, R134, 0xf00, RZ, 0xe2, !PT ;  /* 0x00000f0086057812 */ /* 0x000fe200078ee2ff */
[----:B------:R0:W2:Y:S01]  /*3660*/  @!P5 LDG.E.U8 R170, desc[UR20][R2.64] ;  /* 0x0000001402aad981 */ /* 0x0000a2000c1e1100 */
[----:B------:R-:W-:-:S03]  /*3670*/  SHF.R.S32.HI R6, RZ, 0x1f, R9 ;  /* 0x0000001fff067819 */ /* 0x000fc60000011409 */
[----:B------:R-:W-:Y:S01]  /*3680*/  IMAD R72, R72, 0x1000, R5 ;  /* 0x0000100048487824 */ /* 0x000fe200078e0205 */
[----:B------:R-:W-:Y:S01]  /*3690*/  LOP3.LUT R5, R12, 0xff, RZ, 0xc0, !PT ;  /* 0x000000ff0c057812 */ /* 0x000fe200078ec0ff */
[----:B------:R-:W-:Y:S01]  /*36a0*/  STL [R1+0x124], R185 ;  /* 0x000124b901007387 */ /* 0x000fe20000100800 */
[----:B------:R-:W-:Y:S01]  /*36b0*/  IMAD R84, R122, 0x9, RZ ;  /* 0x000000097a547824 */ /* 0x000fe200078e02ff */
[----:B0-----:R-:W-:Y:S02]  /*36c0*/  IADD3 R2, P5, PT, R9, R20, RZ ;  /* 0x0000001409027210 */ /* 0x001fe40007fbe0ff */
[----:B------:R-:W-:Y:S01]  /*36d0*/  STL [R1+0x228], R184 ;  /* 0x000228b801007387 */ /* 0x000fe20000100800 */
[----:B------:R-:W-:-:S03]  /*36e0*/  IMAD.IADD R18, R4, 0x1, R5 ;  /* 0x0000000104127824 */ /* 0x000fc600078e0205 */
[----:B------:R0:W-:Y:S01]  /*36f0*/  STL [R1+0xe4], R9 ;  /* 0x0000e40901007387 */ /* 0x0001e20000100800 */
[----:B------:R-:W-:Y:S01]  /*3700*/  IMAD.X R3, R6, 0x1, R21, P5 ;  /* 0x0000000106037824 */ /* 0x000fe200028e0615 */
[----:B------:R-:W-:Y:S01]  /*3710*/  SHF.R.S32.HI R73, RZ, 0x1f, R84 ;  /* 0x0000001fff497819 */ /* 0x000fe20000011454 */
[----:B------:R-:W-:Y:S01]  /*3720*/  VIADD R5, R183, 0xfffffff4 ;  /* 0xfffffff4b7057836 */ /* 0x000fe20000000000 */
[----:B------:R1:W-:Y:S01]  /*3730*/  STL [R1+0x224], R6 ;  /* 0x0002240601007387 */ /* 0x0003e20000100800 */
[----:B------:R-:W-:-:S03]  /*3740*/  IADD3 R4, P5, PT, R84, R20, RZ ;  /* 0x0000001454047210 */ /* 0x000fc60007fbe0ff */
[----:B------:R3:W2:Y:S01]  /*3750*/  @P0 LDG.E.U8 R169, desc[UR20][R2.64] ;  /* 0x0000001402a90981 */ /* 0x0006a2000c1e1100 */
[----:B0-----:R-:W-:Y:S01]  /*3760*/  LOP3.LUT R9, R138, 0xff, RZ, 0xc0, !PT ;  /* 0x000000ff8a097812 */ /* 0x001fe200078ec0ff */
[----:B-1----:R-:W-:Y:S01]  /*3770*/  IMAD R6, R122, 0xa, RZ ;  /* 0x0000000a7a067824 */ /* 0x002fe200078e02ff */
[----:B------:R-:W-:-:S03]  /*3780*/  ISETP.GE.U32.AND P0, PT, R5, 0x7fffffb5, PT ;  /* 0x7fffffb50500780c */ /* 0x000fc60003f06070 */
[----:B------:R-:W-:Y:S02]  /*3790*/  IMAD.IADD R9, R72, 0x1, R9 ;  /* 0x0000000148097824 */ /* 0x000fe400078e0209 */
[----:B------:R-:W-:Y:S01]  /*37a0*/  IMAD.X R5, R73, 0x1, R21, P5 ;  /* 0x0000000149057824 */ /* 0x000fe200028e0615 */
[----:B------:R-:W-:Y:S02]  /*37b0*/  SHF.R.S32.HI R72, RZ, 0x1f, R6 ;  /* 0x0000001fff487819 */ /* 0x000fe40000011406 */
[----:B---3--:R-:W-:Y:S01]  /*37c0*/  IADD3 R2, P5, PT, R6, R20, RZ ;  /* 0x0000001406027210 */ /* 0x008fe20007fbe0ff */
[----:B------:R-:W-:Y:S01]  /*37d0*/  STL [R1+0x120], R84 ;  /* 0x0001205401007387 */ /* 0x000fe20000100800 */
[----:B------:R-:W-:-:S03]  /*37e0*/  PRMT R18, R18, 0x5410, R9 ;  /* 0x0000541012127816 */ /* 0x000fc60000000009 */
[----:B------:R0:W-:Y:S01]  /*37f0*/  STL [R1+0x11c], R6 ;  /* 0x00011c0601007387 */ /* 0x0001e20000100800 */
[----:B------:R-:W-:-:S03]  /*3800*/  IMAD.X R3, R72, 0x1, R21, P5 ;  /* 0x0000000148037824 */ /* 0x000fc600028e0615 */
[----:B------:R-:W-:Y:S04]  /*3810*/  STL [R1+0x220], R73 ;  /* 0x0002204901007387 */ /* 0x000fe80000100800 */
[----:B------:R1:W-:Y:S01]  /*3820*/  STL [R1+0x21c], R72 ;  /* 0x00021c4801007387 */ /* 0x0003e20000100800 */
[----:B0-----:R-:W-:-:S03]  /*3830*/  SHF.R.U64 R6, R18, 0x1f, RZ ;  /* 0x0000001f12067819 */ /* 0x001fc600000012ff */
[----:B------:R0:W3:Y:S01]  /*3840*/  @!P3 LDG.E.U8 R171, desc[UR20][R4.64] ;  /* 0x0000001404abb981 */ /* 0x0000e2000c1e1100 */
[----:B------:R-:W-:-:S03]  /*3850*/  LOP3.LUT P3, RZ, R6, 0x1, RZ, 0xc0, !PT ;  /* 0x0000000106ff7812 */ /* 0x000fc6000786c0ff */
[----:B------:R4:W2:Y:S01]  /*3860*/  @!P6 LDG.E.U8 R172, desc[UR20][R2.64] ;  /* 0x0000001402ace981 */ /* 0x0008a2000c1e1100 */
[C---:B-1----:R-:W-:Y:S02]  /*3870*/  IMAD.SHL.U32 R72, R122.reuse, 0x20, RZ ;  /* 0x000000207a487824 */ /* 0x042fe400078e00ff */
[----:B0-----:R-:W-:-:S03]  /*3880*/  IMAD R4, R122, 0xb, RZ ;  /* 0x0000000b7a047824 */ /* 0x001fc600078e02ff */
[----:B------:R-:W-:Y:S02]  /*3890*/  SHF.R.S32.HI R9, RZ, 0x1f, R72 ;  /* 0x0000001fff097819 */ /* 0x000fe40000011448 */
[----:B----4-:R-:W-:Y:S01]  /*38a0*/  IADD3 R2, P5, PT, R72, R20, RZ ;  /* 0x0000001448027210 */ /* 0x010fe20007fbe0ff */
[----:B------:R0:W-:Y:S01]  /*38b0*/  STL [R1+0xc4], R72 ;  /* 0x0000c44801007387 */ /* 0x0001e20000100800 */
[----:B------:R-:W-:-:S03]  /*38c0*/  SHF.R.U64 R6, R18, 0x17, RZ ;  /* 0x0000001712067819 */ /* 0x000fc600000012ff */
[----:B------:R1:W-:Y:S01]  /*38d0*/  STL [R1+0x214], R9 ;  /* 0x0002140901007387 */ /* 0x0003e20000100800 */
[----:B------:R-:W-:-:S03]  /*38e0*/  IMAD.X R3, R9, 0x1, R21, P5 ;  /* 0x0000000109037824 */ /* 0x000fc600028e0615 */
[----:B------:R4:W-:Y:S01]  /*38f0*/  STL [R1+0x118], R4 ;  /* 0x0001180401007387 */ /* 0x0009e20000100800 */
[----:B0-----:R-:W-:Y:S01]  /*3900*/  IMAD R72, R122, 0x28, RZ ;  /* 0x000000287a487824 */ /* 0x001fe200078e02ff */
[----:B------:R-:W-:Y:S02]  /*3910*/  LOP3.LUT P6, RZ, R6, 0x1, RZ, 0xc0, !PT ;  /* 0x0000000106ff7812 */ /* 0x000fe400078cc0ff */
[----:B------:R0:W2:Y:S01]  /*3920*/  @P3 LDG.E.U8 R167, desc[UR20][R2.64] ;  /* 0x0000001402a73981 */ /* 0x0000a2000c1e1100 */
[----:B-1----:R-:W-:Y:S02]  /*3930*/  SHF.R.S32.HI R9, RZ, 0x1f, R4 ;  /* 0x0000001fff097819 */ /* 0x002fe40000011404 */
[----:B----4-:R-:W-:-:S03]  /*3940*/  IADD3 R4, P5, PT, R4, R20, RZ ;  /* 0x0000001404047210 */ /* 0x010fc60007fbe0ff */
[----:B------:R1:W-:Y:S01]  /*3950*/  STL [R1+0x218], R9 ;  /* 0x0002180901007387 */ /* 0x0003e20000100800 */
[----:B------:R-:W-:Y:S02]  /*3960*/  VIADD R6, R183, 0xfffffff3 ;  /* 0xfffffff3b7067836 */ /* 0x000fe40000000000 */
[----:B------:R-:W-:Y:S01]  /*3970*/  IMAD.X R5, R9, 0x1, R21, P5 ;  /* 0x0000000109057824 */ /* 0x000fe200028e0615 */
[----:B0-----:R-:W-:Y:S02]  /*3980*/  IADD3 R2, P5, PT, R72, R20, RZ ;  /* 0x0000001448027210 */ /* 0x001fe40007fbe0ff */
[----:B------:R-:W-:Y:S02]  /*3990*/  ISETP.GE.U32.AND P3, PT, R6, 0x7fffffb4, PT ;  /* 0x7fffffb40600780c */ /* 0x000fe40003f66070 */
[----:B------:R0:W4:Y:S01]  /*39a0*/  @!P0 LDG.E.U8 R168, desc[UR20][R4.64] ;  /* 0x0000001404a88981 */ /* 0x000122000c1e1100 */
[----:B-1----:R-:W-:Y:S01]  /*39b0*/  SHF.R.S32.HI R9, RZ, 0x1f, R72 ;  /* 0x0000001fff097819 */ /* 0x002fe20000011448 */
[----:B------:R-:W-:-:S04]  /*39c0*/  VIADD R6, R183, 0xfffffff2 ;  /* 0xfffffff2b7067836 */ /* 0x000fc80000000000 */
[----:B------:R-:W-:Y:S01]  /*39d0*/  IMAD.X R3, R9, 0x1, R21, P5 ;  /* 0x0000000109037824 */ /* 0x000fe200028e0615 */
[----:B------:R-:W-:Y:S01]  /*39e0*/  STL [R1+0xa4], R72 ;  /* 0x0000a44801007387 */ /* 0x000fe20000100800 */
[----:B0-----:R-:W-:-:S03]  /*39f0*/  IMAD R4, R122, 0xc, RZ ;  /* 0x0000000c7a047824 */ /* 0x001fc600078e02ff */
[----:B------:R-:W-:Y:S01]  /*3a00*/  STL [R1+0x210], R9 ;  /* 0x0002100901007387 */ /* 0x000fe20000100800 */
[----:B------:R-:W-:-:S03]  /*3a10*/  ISETP.GE.U32.AND P5, PT, R6, 0x7fffffb3, PT ;  /* 0x7fffffb30600780c */ /* 0x000fc60003fa6070 */
[----:B------:R0:W2:Y:S01]  /*3a20*/  @P6 LDG.E.U8 R164, desc[UR20][R2.64] ;  /* 0x0000001402a46981 */ /* 0x0000a2000c1e1100 */
[----:B------:R-:W-:-:S03]  /*3a30*/  SHF.R.S32.HI R5, RZ, 0x1f, R4 ;  /* 0x0000001fff057819 */ /* 0x000fc60000011404 */
[----:B------:R1:W-:Y:S01]  /*3a40*/  STL [R1+0x114], R4 ;  /* 0x0001140401007387 */ /* 0x0003e20000100800 */
[----:B------:R-:W-:Y:S02]  /*3a50*/  SHF.R.U64 R6, R18, 0xf, RZ ;  /* 0x0000000f12067819 */ /* 0x000fe400000012ff */
[----:B0-----:R-:W-:Y:S01]  /*3a60*/  IADD3 R2, P6, PT, R4, R20, RZ ;  /* 0x0000001404027210 */ /* 0x001fe20007fde0ff */
[----:B-1----:R-:W-:Y:S01]  /*3a70*/  IMAD R4, R122, 0x30, RZ ;  /* 0x000000307a047824 */ /* 0x002fe200078e02ff */
[----:B------:R0:W-:Y:S03]  /*3a80*/  STL [R1+0x20c], R5 ;  /* 0x00020c0501007387 */ /* 0x0001e60000100800 */
[----:B------:R-:W-:Y:S01]  /*3a90*/  IMAD.X R3, R5, 0x1, R21, P6 ;  /* 0x0000000105037824 */ /* 0x000fe200030e0615 */
[----:B------:R-:W-:Y:S01]  /*3aa0*/  LOP3.LUT P0, RZ, R6, 0x1, RZ, 0xc0, !PT ;  /* 0x0000000106ff7812 */ /* 0x000fe2000780c0ff */
[----:B------:R1:W-:Y:S01]  /*3ab0*/  STL [R1+0x84], R4 ;  /* 0x0000840401007387 */ /* 0x0003e20000100800 */
[----:B------:R-:W-:Y:S01]  /*3ac0*/  SHF.R.S32.HI R72, RZ, 0x1f, R4 ;  /* 0x0000001fff487819 */ /* 0x000fe20000011404 */
[----:B------:R-:W-:-:S02]  /*3ad0*/  IMAD R6, R122, 0xd, RZ ;  /* 0x0000000d7a067824 */ /* 0x000fc400078e02ff */
[----:B------:R5:W2:Y:S01]  /*3ae0*/  @!P3 LDG.E.U8 R166, desc[UR20][R2.64] ;  /* 0x0000001402a6b981 */ /* 0x000aa2000c1e1100 */
[----:B0-----:R-:W-:Y:S01]  /*3af0*/  VIADD R5, R183, 0xfffffff1 ;  /* 0xfffffff1b7057836 */ /* 0x001fe20000000000 */
[----:B-1----:R-:W-:-:S04]  /*3b00*/  IADD3 R4, P6, PT, R4, R20, RZ ;  /* 0x0000001404047210 */ /* 0x002fc80007fde0ff */
[----:B------:R-:W-:Y:S02]  /*3b10*/  ISETP.GE.U32.AND P3, PT, R5, 0x7fffffb2, PT ;  /* 0x7fffffb20500780c */ /* 0x000fe40003f66070 */
[----:B------:R-:W-:Y:S01]  /*3b20*/  SHF.R.S32.HI R9, RZ, 0x1f, R6 ;  /* 0x0000001fff097819 */ /* 0x000fe20000011406 */
[--C-:B------:R-:W-:Y:S01]  /*3b30*/  IMAD.X R5, R72, 0x1, R21.reuse, P6 ;  /* 0x0000000148057824 */ /* 0x100fe200030e0615 */
[----:B-----5:R-:W-:Y:S01]  /*3b40*/  IADD3 R2, P6, PT, R6, R20, RZ ;  /* 0x0000001406027210 */ /* 0x020fe20007fde0ff */
[----:B------:R0:W-:Y:S04]  /*3b50*/  STL [R1+0x110], R6 ;  /* 0x0001100601007387 */ /* 0x0001e80000100800 */
[----:B------:R1:W-:Y:S01]  /*3b60*/  STL [R1+0x208], R72 ;  /* 0x0002084801007387 */ /* 0x0003e20000100800 */
[----:B------:R-:W-:-:S03]  /*3b70*/  IMAD.X R3, R9, 0x1, R21, P6 ;  /* 0x0000000109037824 */ /* 0x000fc600030e0615 */
[----:B------:R5:W2:Y:S01]  /*3b80*/  @P0 LDG.E.U8 R160, desc[UR20][R4.64] ;  /* 0x0000001404a00981 */ /* 0x000aa2000c1e1100 */
[----:B0-----:R-:W-:Y:S01]  /*3b90*/  SHF.R.U64 R6, R18, 0x7, RZ ;  /* 0x0000000712067819 */ /* 0x001fe200000012ff */
[----:B-1----:R-:W-:-:S03]  /*3ba0*/  IMAD R72, R122, 0x38, RZ ;  /* 0x000000387a487824 */ /* 0x002fc600078e02ff */
[----:B------:R-:W-:Y:S01]  /*3bb0*/  LOP3.LUT P0, RZ, R6, 0x1, RZ, 0xc0, !PT ;  /* 0x0000000106ff7812 */ /* 0x000fe2000780c0ff */
[----:B------:R0:W-:Y:S01]  /*3bc0*/  STL [R1+0x204], R9 ;  /* 0x0002040901007387 */ /* 0x0001e20000100800 */
[----:B------:R-:W-:-:S03]  /*3bd0*/  VIADD R6, R183, 0xfffffff0 ;  /* 0xfffffff0b7067836 */ /* 0x000fc60000000000 */
[----:B------:R1:W2:Y:S01]  /*3be0*/  @!P5 LDG.E.U8 R165, desc[UR20][R2.64] ;  /* 0x0000001402a5d981 */ /* 0x0002a2000c1e1100 */
[----:B-----5:R-:W-:Y:S01]  /*3bf0*/  IMAD R4, R122, 0xe, RZ ;  /* 0x0000000e7a047824 */ /* 0x020fe200078e02ff */
[----:B------:R-:W-:Y:S02]  /*3c00*/  PRMT R16, RZ, 0x7610, R16 ;  /* 0x00007610ff107816 */ /* 0x000fe40000000010 */
[----:B0-----:R-:W-:Y:S02]  /*3c10*/  SHF.R.S32.HI R9, RZ, 0x1f, R72 ;  /* 0x0000001fff097819 */ /* 0x001fe40000011448 */
[----:B-1----:R-:W-:Y:S01]  /*3c20*/  IADD3 R2, P6, PT, R72, R20, RZ ;  /* 0x0000001448027210 */ /* 0x002fe20007fde0ff */
[----:B------:R0:W-:Y:S01]  /*3c30*/  STL [R1+0x64], R72 ;  /* 0x0000644801007387 */ /* 0x0001e20000100800 */
[----:B------:R-:W-:-:S03]  /*3c40*/  ISETP.GE.U32.AND P5, PT, R6, 0x7fffffb1, PT ;  /* 0x7fffffb10600780c */ /* 0x000fc60003fa6070 */
[----:B------:R-:W-:Y:S01]  /*3c50*/  STL [R1+0x1fc], R9 ;  /* 0x0001fc0901007387 */ /* 0x000fe20000100800 */
[----:B------:R-:W-:Y:S01]  /*3c60*/  IMAD.X R3, R9, 0x1, R21, P6 ;  /* 0x0000000109037824 */ /* 0x000fe200030e0615 */
[----:B------:R-:W-:Y:S02]  /*3c70*/  SHF.R.U32.HI R5, RZ, 0xe, R7 ;  /* 0x0000000eff057819 */ /* 0x000fe40000011607 */
[----:B------:R1:W-:Y:S01]  /*3c80*/  STL [R1+0x10c], R4 ;  /* 0x00010c0401007387 */ /* 0x0003e20000100800 */
[----:B0-----:R-:W-:Y:S01]  /*3c90*/  SHF.R.S32.HI R72, RZ, 0x1f, R4 ;  /* 0x0000001fff487819 */ /* 0x001fe20000011404 */
[----:B------:R-:W-:Y:S02]  /*3ca0*/  IMAD R6, R122, 0xf, RZ ;  /* 0x0000000f7a067824 */ /* 0x000fe400078e02ff */
[----:B------:R0:W5:Y:S01]  /*3cb0*/  @P0 LDG.E.U8 R16, desc[UR20][R2.64] ;  /* 0x0000001402100981 */ /* 0x000162000c1e1100 */
[----:B------:R-:W-:Y:S02]  /*3cc0*/  LOP3.LUT P0, RZ, R5, 0x1, RZ, 0xc0, !PT ;  /* 0x0000000105ff7812 */ /* 0x000fe4000780c0ff */
[----:B-1----:R-:W-:-:S02]  /*3cd0*/  IADD3 R4, P6, PT, R4, R20, RZ ;  /* 0x0000001404047210 */ /* 0x002fc40007fde0ff */
[----:B------:R-:W-:-:S03]  /*3ce0*/  SHF.R.S32.HI R9, RZ, 0x1f, R6 ;  /* 0x0000001fff097819 */ /* 0x000fc60000011406 */
[----:B------:R-:W-:Y:S01]  /*3cf0*/  IMAD.X R5, R72, 0x1, R21, P6 ;  /* 0x0000000148057824 */ /* 0x000fe200030e0615 */
[----:B0-----:R-:W-:Y:S01]  /*3d00*/  IADD3 R2, P6, PT, R6, R20, RZ ;  /* 0x0000001406027210 */ /* 0x001fe20007fde0ff */
[----:B------:R0:W-:Y:S01]  /*3d10*/  STL [R1+0x108], R6 ;  /* 0x0001080601007387 */ /* 0x0001e20000100800 */
[----:B------:R-:W-:-:S03]  /*3d20*/  PRMT R161, RZ, 0x7610, R161 ;  /* 0x00007610ffa17816 */ /* 0x000fc600000000a1 */
[----:B------:R1:W-:Y:S01]  /*3d30*/  STL [R1+0x200], R72 ;  /* 0x0002004801007387 */ /* 0x0003e20000100800 */
[----:B------:R-:W-:-:S03]  /*3d40*/  IMAD.X R3, R9, 0x1, R21, P6 ;  /* 0x0000000109037824 */ /* 0x000fc600030e0615 */
[----:B------:R1:W-:Y:S01]  /*3d50*/  STL [R1+0x1f8], R9 ;  /* 0x0001f80901007387 */ /* 0x0003e20000100800 */
[----:B0-----:R-:W-:-:S03]  /*3d60*/  SHF.R.U32.HI R6, RZ, 0xd, R7 ;  /* 0x0000000dff067819 */ /* 0x001fc60000011607 */
[----:B------:R0:W2:Y:S01]  /*3d70*/  @!P5 LDG.E.U8 R163, desc[UR20][R2.64] ;  /* 0x0000001402a3d981 */ /* 0x0000a2000c1e1100 */
[----:B-1----:R-:W-:-:S03]  /*3d80*/  IMAD R72, R122, 0x11, RZ ;  /* 0x000000117a487824 */ /* 0x002fc600078e02ff */
[----:B------:R1:W2:Y:S01]  /*3d90*/  @!P3 LDG.E.U8 R161, desc[UR20][R4.64] ;  /* 0x0000001404a1b981 */ /* 0x0002a2000c1e1100 */
[----:B------:R-:W-:Y:S02]  /*3da0*/  LOP3.LUT P3, RZ, R6, 0x1, RZ, 0xc0, !PT ;  /* 0x0000000106ff7812 */ /* 0x000fe4000786c0ff */
[----:B------:R-:W-:Y:S02]  /*3db0*/  SHF.R.S32.HI R9, RZ, 0x1f, R72 ;  /* 0x0000001fff097819 */ /* 0x000fe40000011448 */
[----:B0-----:R-:W-:Y:S01]  /*3dc0*/  IADD3 R2, P6, PT, R72, R20, RZ ;  /* 0x0000001448027210 */ /* 0x001fe20007fde0ff */
[----:B------:R0:W-:Y:S01]  /*3dd0*/  STL [R1+0x100], R72 ;  /* 0x0001004801007387 */ /* 0x0001e20000100800 */
[----:B------:R-:W-:Y:S01]  /*3de0*/  SHF.R.U32.HI R6, RZ, 0xf, R7 ;  /* 0x0000000fff067819 */ /* 0x000fe20000011607 */
[----:B-1----:R-:W-:Y:S01]  /*3df0*/  IMAD R4, R122, 0x12, RZ ;  /* 0x000000127a047824 */ /* 0x002fe200078e02ff */
[----:B------:R-:W-:Y:S01]  /*3e00*/  PRMT R14, RZ, 0x7610, R14 ;  /* 0x00007610ff0e7816 */ /* 0x000fe2000000000e */
[----:B------:R-:W-:Y:S01]  /*3e10*/  STL [R1+0x1f4], R9 ;  /* 0x0001f40901007387 */ /* 0x000fe20000100800 */
[----:B------:R-:W-:Y:S01]  /*3e20*/  IMAD.X R3, R9, 0x1, R21, P6 ;  /* 0x0000000109037824 */ /* 0x000fe200030e0615 */
[----:B------:R-:W-:-:S02]  /*3e30*/  LOP3.LUT P5, RZ, R6, 0x1, RZ, 0xc0, !PT ;  /* 0x0000000106ff7812 */ /* 0x000fc400078ac0ff */
[----:B------:R1:W-:Y:S01]  /*3e40*/  STL [R1+0xfc], R4 ;  /* 0x0000fc0401007387 */ /* 0x0003e20000100800 */
[----:B0-----:R-:W-:Y:S01]  /*3e50*/  SHF.R.S32.HI R72, RZ, 0x1f, R4 ;  /* 0x0000001fff487819 */ /* 0x001fe20000011404 */
[----:B------:R-:W-:Y:S01]  /*3e60*/  IMAD.SHL.U32 R6, R122, 0x10, RZ ;  /* 0x000000107a067824 */ /* 0x000fe200078e00ff */
[----:B------:R-:W-:Y:S01]  /*3e70*/  SHF.R.U32.HI R5, RZ, 0xa, R7 ;  /* 0x0000000aff057819 */ /* 0x000fe20000011607 */
[----:B------:R0:W2:Y:S01]  /*3e80*/  @P0 LDG.E.U8 R14, desc[UR20][R2.64] ;  /* 0x00000014020e0981 */ /* 0x0000a2000c1e1100 */
[-C--:B-1----:R-:W-:Y:S02]  /*3e90*/  IADD3 R4, P6, PT, R4, R20.reuse, RZ ;  /* 0x0000001404047210 */ /* 0x082fe40007fde0ff */
[----:B------:R-:W-:Y:S02]  /*3ea0*/  LOP3.LUT P0, RZ, R5, 0x1, RZ, 0xc0, !PT ;  /* 0x0000000105ff7812 */ /* 0x000fe4000780c0ff */
[----:B------:R-:W-:Y:S01]  /*3eb0*/  SHF.R.S32.HI R9, RZ, 0x1f, R6 ;  /* 0x0000001fff097819 */ /* 0x000fe20000011406 */
[----:B------:R-:W-:Y:S01]  /*3ec0*/  IMAD.X R5, R72, 0x1, R21, P6 ;  /* 0x0000000148057824 */ /* 0x000fe200030e0615 */
[----:B0-----:R-:W-:-:S02]  /*3ed0*/  IADD3 R2, P6, PT, R6, R20, RZ ;  /* 0x0000001406027210 */ /* 0x001fc40007fde0ff */
[----:B------:R-:W-:Y:S01]  /*3ee0*/  PRMT R12, RZ, 0x7610, R12 ;  /* 0x00007610ff0c7816 */ /* 0x000fe2000000000c */
[----:B------:R0:W-:Y:S01]  /*3ef0*/  STL [R1+0x104], R6 ;  /* 0x0001040601007387 */ /* 0x0001e20000100800 */
[----:B------:R-:W-:Y:S01]  /*3f00*/  PRMT R17, RZ, 0x7610, R17 ;  /* 0x00007610ff117816 */ /* 0x000fe20000000011 */
[----:B------:R-:W-:Y:S02]  /*3f10*/  IMAD.X R3, R9, 0x1, R21, P6 ;  /* 0x0000000109037824 */ /* 0x000fe400030e0615 */
[----:B------:R1:W-:Y:S04]  /*3f20*/  STL [R1+0x1f0], R72 ;  /* 0x0001f04801007387 */ /* 0x0003e80000100800 */
[----:B------:R1:W2:Y:S01]  /*3f30*/  @P3 LDG.E.U8 R12, desc[UR20][R4.64] ;  /* 0x00000014040c3981 */ /* 0x0002a2000c1e1100 */
[----:B0-----:R-:W-:-:S03]  /*3f40*/  SHF.R.U32.HI R6, RZ, 0xc, R7 ;  /* 0x0000000cff067819 */ /* 0x001fc60000011607 */
[----:B------:R0:W2:Y:S01]  /*3f50*/  @P5 LDG.E.U8 R17, desc[UR20][R2.64] ;  /* 0x0000001402115981 */ /* 0x0000a2000c1e1100 */
[----:B-1----:R-:W-:Y:S01]  /*3f60*/  IMAD R72, R122, 0x13, RZ ;  /* 0x000000137a487824 */ /* 0x002fe200078e02ff */
[----:B------:R-:W-:Y:S02]  /*3f70*/  LOP3.LUT P3, RZ, R6, 0x1, RZ, 0xc0, !PT ;  /* 0x0000000106ff7812 */ /* 0x000fe4000786c0ff */
[----:B------:R1:W-:Y:S01]  /*3f80*/  STL [R1+0x1ec], R9 ;  /* 0x0001ec0901007387 */ /* 0x0003e20000100800 */
[----:B------:R-:W-:Y:S01]  /*3f90*/  IMAD R4, R122, 0x14, RZ ;  /* 0x000000147a047824 */ /* 0x000fe200078e02ff */
[----:B0-----:R-:W-:Y:S02]  /*3fa0*/  IADD3 R2, P6, PT, R72, R20, RZ ;  /* 0x0000001448027210 */ /* 0x001fe40007fde0ff */
[----:B-1----:R-:W-:Y:S01]  /*3fb0*/  SHF.R.S32.HI R9, RZ, 0x1f, R72 ;  /* 0x0000001fff097819 */ /* 0x002fe20000011448 */
[----:B------:R-:W-:Y:S01]  /*3fc0*/  STL [R1+0xf8], R72 ;  /* 0x0000f84801007387 */ /* 0x000fe20000100800 */
[----:B------:R-:W-:-:S02]  /*3fd0*/  PRMT R10, RZ, 0x7610, R10 ;  /* 0x00007610ff0a7816 */ /* 0x000fc4000000000a */
[----:B------:R-:W-:Y:S01]  /*3fe0*/  SHF.R.U32.HI R6, RZ, 0xb, R7 ;  /* 0x0000000bff067819 */ /* 0x000fe20000011607 */
[----:B------:R0:W-:Y:S01]  /*3ff0*/  STL [R1+0x1e8], R9 ;  /* 0x0001e80901007387 */ /* 0x0001e20000100800 */
[----:B------:R-:W-:Y:S01]  /*4000*/  IMAD.X R3, R9, 0x1, R21, P6 ;  /* 0x0000000109037824 */ /* 0x000fe200030e0615 */
[----:B------:R-:W-:Y:S02]  /*4010*/  SHF.R.S32.HI R73, RZ, 0x1f, R4 ;  /* 0x0000001fff497819 */ /* 0x000fe40000011404 */
[----:B------:R1:W-:Y:S01]  /*4020*/  STL [R1+0xf4], R4 ;  /* 0x0000f40401007387 */ /* 0x0003e20000100800 */
[----:B------:R-:W-:Y:S02]  /*4030*/  SHF.R.U32.HI R5, RZ, 0x6, R7 ;  /* 0x00000006ff057819 */ /* 0x000fe40000011607 */
[----:B------:R-:W-:Y:S01]  /*4040*/  LOP3.LUT P5, RZ, R6, 0x1, RZ, 0xc0, !PT ;  /* 0x0000000106ff7812 */ /* 0x000fe200078ac0ff */
[----:B------:R1:W2:Y:S01]  /*4050*/  @P3 LDG.E.U8 R10, desc[UR20][R2.64] ;  /* 0x00000014020a3981 */ /* 0x0002a2000c1e1100 */
[----:B0-----:R-:W-:Y:S01]  /*4060*/  IMAD R9, R122, 0x15, RZ ;  /* 0x000000157a097824 */ /* 0x001fe200078e02ff */
[----:B-1----:R-:W-:-:S02]  /*4070*/  IADD3 R4, P6, PT, R4, R20, RZ ;  /* 0x0000001404047210 */ /* 0x002fc40007fde0ff */
[----:B------:R-:W-:Y:S02]  /*4080*/  LOP3.LUT P3, RZ, R5, 0x1, RZ, 0xc0, !PT ;  /* 0x0000000105ff7812 */ /* 0x000fe4000786c0ff */
[----:B------:R-:W-:Y:S01]  /*4090*/  SHF.R.S32.HI R72, RZ, 0x1f, R9 ;  /* 0x0000001fff487819 */ /* 0x000fe20000011409 */
[--C-:B------:R-:W-:Y:S01]  /*40a0*/  IMAD.X R5, R73, 0x1, R21.reuse, P6 ;  /* 0x0000000149057824 */ /* 0x100fe200030e0615 */
[----:B------:R-:W-:Y:S01]  /*40b0*/  IADD3 R2, P6, PT, R9, R20, RZ ;  /* 0x0000001409027210 */ /* 0x000fe20007fde0ff */
[----:B------:R0:W-:Y:S01]  /*40c0*/  STL [R1+0xf0], R9 ;  /* 0x0000f00901007387 */ /* 0x0001e20000100800 */
[----:B------:R-:W-:Y:S02]  /*40d0*/  PRMT R8, RZ, 0x7610, R8 ;  /* 0x00007610ff087816 */ /* 0x000fe40000000008 */
[----:B------:R-:W-:Y:S01]  /*40e0*/  PRMT R6, RZ, 0x7610, R6 ;  /* 0x00007610ff067816 */ /* 0x000fe20000000006 */
[----:B------:R1:W-:Y:S01]  /*40f0*/  STL [R1+0x1e4], R73 ;  /* 0x0001e44901007387 */ /* 0x0003e20000100800 */
[----:B------:R-:W-:-:S03]  /*4100*/  IMAD.X R3, R72, 0x1, R21, P6 ;  /* 0x0000000148037824 */ /* 0x000fc600030e0615 */
[----:B------:R1:W-:Y:S01]  /*4110*/  STL [R1+0x1e0], R72 ;  /* 0x0001e04801007387 */ /* 0x0003e20000100800 */
[----:B0-----:R-:W-:Y:S01]  /*4120*/  SHF.R.U32.HI R9, RZ, 0x9, R7 ;  /* 0x00000009ff097819 */ /* 0x001fe20000011607 */
[C---:B------:R-:W-:Y:S02]  /*4130*/  IMAD R84, R122.reuse, 0x17, RZ ;  /* 0x000000177a547824 */ /* 0x040fe400078e02ff */
[----:B------:R-:W2:Y:S01]  /*4140*/  @P5 LDG.E.U8 R8, desc[UR20][R4.64] ;  /* 0x0000001404085981 */ /* 0x000ea2000c1e1100 */
[----:B-1----:R-:W-:Y:S01]  /*4150*/  IMAD R73, R122, 0x16, RZ ;  /* 0x000000167a497824 */ /* 0x002fe200078e02ff */
[----:B------:R-:W-:Y:S02]  /*4160*/  LOP3.LUT P5, RZ, R9, 0x1, RZ, 0xc0, !PT ;  /* 0x0000000109ff7812 */ /* 0x000fe400078ac0ff */
[----:B------:R0:W2:Y:S02]  /*4170*/  @P0 LDG.E.U8 R6, desc[UR20][R2.64] ;  /* 0x0000001402060981 */ /* 0x0000a4000c1e1100 */
[----:B------:R-:W-:-:S02]  /*4180*/  SHF.R.S32.HI R72, RZ, 0x1f, R73 ;  /* 0x0000001fff487819 */ /* 0x000fc40000011449 */
[----:B------:R1:W-:Y:S01]  /*4190*/  STL [R1+0xec], R73 ;  /* 0x0000ec4901007387 */ /* 0x0003e20000100800 */
[----:B------:R-:W-:Y:S02]  /*41a0*/  SHF.R.U32.HI R9, RZ, 0x8, R7 ;  /* 0x00000008ff097819 */ /* 0x000fe40000011607 */
[----:B0-----:R-:W-:Y:S01]  /*41b0*/  IADD3 R2, P6, PT, R73, R20, RZ ;  /* 0x0000001449027210 */ /* 0x001fe20007fde0ff */
[----:B------:R0:W-:Y:S01]  /*41c0*/  STL [R1+0x1dc], R72 ;  /* 0x0001dc4801007387 */ /* 0x0001e20000100800 */
[----:B------:R-:W-:Y:S02]  /*41d0*/  LOP3.LUT P0, RZ, R9, 0x1, RZ, 0xc0, !PT ;  /* 0x0000000109ff7812 */ /* 0x000fe4000780c0ff */
[----:B-1----:R-:W-:Y:S01]  /*41e0*/  SHF.R.S32.HI R73, RZ, 0x1f, R84 ;  /* 0x0000001fff497819 */ /* 0x002fe20000011454 */
[----:B------:R-:W-:Y:S01]  /*41f0*/  IMAD.X R3, R72, 0x1, R21, P6 ;  /* 0x0000000148037824 */ /* 0x000fe200030e0615 */
[----:B------:R1:W-:Y:S01]  /*4200*/  STL [R1+0xe8], R84 ;  /* 0x0000e85401007387 */ /* 0x0003e20000100800 */
[----:B------:R-:W-:Y:S01]  /*4210*/  PRMT R4, RZ, 0x7610, R4 ;  /* 0x00007610ff047816 */ /* 0x000fe20000000004 */
[----:B0-----:R-:W-:Y:S01]  /*4220*/  IMAD R72, R122, 0x19, RZ ;  /* 0x000000197a487824 */ /* 0x001fe200078e02ff */
[----:B------:R-:W-:-:S04]  /*4230*/  SHF.R.U32.HI R5, RZ, 0x3, R7 ;  /* 0x00000003ff057819 */ /* 0x000fc80000011607 */
[----:B------:R0:W2:Y:S01]  /*4240*/  @P5 LDG.E.U8 R4, desc[UR20][R2.64] ;  /* 0x0000001402045981 */ /* 0x0000a2000c1e1100 */
[----:B-1----:R-:W-:-:S03]  /*4250*/  IADD3 R84, P6, PT, R84, R20, RZ ;  /* 0x0000001454547210 */ /* 0x002fc60007fde0ff */
[----:B------:R1:W-:Y:S01]  /*4260*/  STL [R1+0xe0], R72 ;  /* 0x0000e04801007387 */ /* 0x0003e20000100800 */
[----:B------:R-:W-:Y:S01]  /*4270*/  SHF.R.S32.HI R134, RZ, 0x1f, R72 ;  /* 0x0000001fff867819 */ /* 0x000fe20000011448 */
[----:B------:R-:W-:Y:S01]  /*4280*/  IMAD.X R85, R73, 0x1, R21, P6 ;  /* 0x0000000149557824 */ /* 0x000fe200030e0615 */
[----:B0-----:R-:W-:Y:S02]  /*4290*/  PRMT R2, RZ, 0x7610, R2 ;  /* 0x00007610ff027816 */ /* 0x001fe40000000002 */
[----:B-1----:R-:W-:Y:S01]  /*42a0*/  IADD3 R72, P6, PT, R72, R20, RZ ;  /* 0x0000001448487210 */ /* 0x002fe20007fde0ff */
[----:B------:R0:W-:Y:S01]  /*42b0*/  STL [R1+0x1d8], R73 ;  /* 0x0001d84901007387 */ /* 0x0001e20000100800 */
[----:B------:R-:W-:Y:S01]  /*42c0*/  LOP3.LUT P5, RZ, R5, 0x1, RZ, 0xc0, !PT ;  /* 0x0000000105ff7812 */ /* 0x000fe200078ac0ff */
[----:B------:R-:W-:Y:S01]  /*42d0*/  IMAD R135, R122, 0x1a, RZ ;  /* 0x0000001a7a877824 */ /* 0x000fe200078e02ff */
[----:B------:R-:W-:Y:S01]  /*42e0*/  PRMT R15, RZ, 0x7610, R15 ;  /* 0x00007610ff0f7816 */ /* 0x000fe2000000000f */
[----:B------:R1:W2:Y:S01]  /*42f0*/  @P0 LDG.E.U8 R2, desc[UR20][R84.64] ;  /* 0x0000001454020981 */ /* 0x0002a2000c1e1100 */
[----:B------:R-:W-:Y:S01]  /*4300*/  SHF.R.U32.HI R5, RZ, 0x5, R7 ;  /* 0x00000005ff057819 */ /* 0x000fe20000011607 */
[----:B0-----:R-:W-:-:S02]  /*4310*/  IMAD.X R73, R134, 0x1, R21, P6 ;  /* 0x0000000186497824 */ /* 0x001fc400030e0615 */
[----:B------:R0:W-:Y:S01]  /*4320*/  STL [R1+0x1d4], R134 ;  /* 0x0001d48601007387 */ /* 0x0001e20000100800 */
[----:B------:R-:W-:Y:S01]  /*4330*/  LOP3.LUT P0, RZ, R5, 0x1, RZ, 0xc0, !PT ;  /* 0x0000000105ff7812 */ /* 0x000fe2000780c0ff */
[----:B-1----:R-:W-:Y:S02]  /*4340*/  IMAD R84, R122, 0x1b, RZ ;  /* 0x0000001b7a547824 */ /* 0x002fe400078e02ff */
[----:B------:R1:W2:Y:S01]  /*4350*/  @P3 LDG.E.U8 R15, desc[UR20][R72.64] ;  /* 0x00000014480f3981 */ /* 0x0002a2000c1e1100 */
[----:B------:R-:W-:Y:S02]  /*4360*/  SHF.R.U32.HI R3, RZ, 0x4, R7 ;  /* 0x00000004ff037819 */ /* 0x000fe40000011607 */
[----:B0-----:R-:W-:Y:S01]  /*4370*/  SHF.R.S32.HI R134, RZ, 0x1f, R135 ;  /* 0x0000001fff867819 */ /* 0x001fe20000011487 */
[----:B------:R0:W-:Y:S01]  /*4380*/  STL [R1+0xdc], R135 ;  /* 0x0000dc8701007387 */ /* 0x0001e20000100800 */
[----:B-1----:R-:W-:-:S03]  /*4390*/  IADD3 R72, P6, PT, R135, R20, RZ ;  /* 0x0000001487487210 */ /* 0x002fc60007fde0ff */
[----:B------:R-:W-:Y:S01]  /*43a0*/  STL [R1+0x1d0], R134 ;  /* 0x0001d08601007387 */ /* 0x000fe20000100800 */
[----:B------:R-:W-:Y:S02]  /*43b0*/  PRMT R13, RZ, 0x7610, R13 ;  /* 0x00007610ff0d7816 */ /* 0x000fe4000000000d */
[----:B------:R-:W-:Y:S01]  /*43c0*/  SHF.R.S32.HI R136, RZ, 0x1f, R84 ;  /* 0x0000001fff887819 */ /* 0x000fe20000011454 */
[----:B------:R-:W-:Y:S01]  /*43d0*/  IMAD.X R73, R134, 0x1, R21, P6 ;  /* 0x0000000186497824 */ /* 0x000fe200030e0615 */
[----:B------:R1:W-:Y:S01]  /*43e0*/  STL [R1+0xd8], R84 ;  /* 0x0000d85401007387 */ /* 0x0003e20000100800 */
[----:B------:R-:W-:Y:S01]  /*43f0*/  LOP3.LUT P3, RZ, R3, 0x1, RZ, 0xc0, !PT ;  /* 0x0000000103ff7812 */ /* 0x000fe2000786c0ff */
[----:B0-----:R-:W-:Y:S02]  /*4400*/  IMAD R135, R122, 0x1c, RZ ;  /* 0x0000001c7a877824 */ /* 0x001fe400078e02ff */
[----:B------:R0:W2:Y:S01]  /*4410*/  @P0 LDG.E.U8 R13, desc[UR20][R72.64] ;  /* 0x00000014480d0981 */ /* 0x0000a2000c1e1100 */
[----:B-1----:R-:W-:-:S02]  /*4420*/  IADD3 R84, P6, PT, R84, R20, RZ ;  /* 0x0000001454547210 */ /* 0x002fc40007fde0ff */
[----:B------:R-:W-:-:S03]  /*4430*/  SHF.R.S32.HI R134, RZ, 0x1f, R135 ;  /* 0x0000001fff867819 */ /* 0x000fc60000011487 */
[----:B------:R-:W-:Y:S01]  /*4440*/  IMAD.X R85, R136, 0x1, R21, P6 ;  /* 0x0000000188557824 */ /* 0x000fe200030e0615 */
[----:B0-----:R-:W-:Y:S02]  /*4450*/  IADD3 R72, P6, PT, R135, R20, RZ ;  /* 0x0000001487487210 */ /* 0x001fe40007fde0ff */
[----:B------:R-:W-:Y:S01]  /*4460*/  PRMT R11, RZ, 0x7610, R11 ;  /* 0x00007610ff0b7816 */ /* 0x000fe2000000000b */
[----:B------:R0:W-:Y:S01]  /*4470*/  STL [R1+0xd4], R135 ;  /* 0x0000d48701007387 */ /* 0x0001e20000100800 */
[----:B------:R-:W-:Y:S01]  /*4480*/  SHF.R.U32.HI R3, RZ, 0x1, R7 ;  /* 0x00000001ff037819 */ /* 0x000fe20000011607 */
[----:B------:R-:W-:Y:S01]  /*4490*/  IMAD.X R73, R134, 0x1, R21, P6 ;  /* 0x0000000186497824 */ /* 0x000fe200030e0615 */
[----:B------:R-:W-:Y:S02]  /*44a0*/  PRMT R9, RZ, 0x7610, R9 ;  /* 0x00007610ff097816 */ /* 0x000fe40000000009 */
[----:B------:R-:W-:Y:S01]  /*44b0*/  SHF.R.U32.HI R7, RZ, 0x2, R7 ;  /* 0x00000002ff077819 */ /* 0x000fe20000011607 */
[----:B------:R-:W-:Y:S01]  /*44c0*/  STL [R1+0x1cc], R136 ;  /* 0x0001cc8801007387 */ /* 0x000fe20000100800 */
[----:B0-----:R-:W-:-:S03]  /*44d0*/  IMAD R135, R122, 0x1d, RZ ;  /* 0x0000001d7a877824 */ /* 0x001fc600078e02ff */
[----:B------:R0:W2:Y:S01]  /*44e0*/  @P3 LDG.E.U8 R11, desc[UR20][R84.64] ;  /* 0x00000014540b3981 */ /* 0x0000a2000c1e1100 */
[----:B------:R-:W-:-:S03]  /*44f0*/  LOP3.LUT P3, RZ, R7, 0x1, RZ, 0xc0, !PT ;  /* 0x0000000107ff7812 */ /* 0x000fc6000786c0ff */
[----:B------:R1:W-:Y:S04]  /*4500*/  STL [R1+0x1c8], R134 ;  /* 0x0001c88601007387 */ /* 0x0003e80000100800 */
[----:B------:R3:W2:Y:S01]  /*4510*/  @P5 LDG.E.U8 R9, desc[UR20][R72.64] ;  /* 0x0000001448095981 */ /* 0x0006a2000c1e1100 */
[----:B0-----:R-:W-:Y:S01]  /*4520*/  IMAD R84, R122, 0x1e, RZ ;  /* 0x0000001e7a547824 */ /* 0x001fe200078e02ff */
[----:B-1----:R-:W-:Y:S02]  /*4530*/  SHF.R.S32.HI R134, RZ, 0x1f, R135 ;  /* 0x0000001fff867819 */ /* 0x002fe40000011487 */
[----:B------:R-:W-:Y:S01]  /*4540*/  STL [R1+0xd0], R135 ;  /* 0x0000d08701007387 */ /* 0x000fe20000100800 */
[----:B---3--:R-:W-:-:S03]  /*4550*/  IADD3 R72, P6, PT, R135, R20, RZ ;  /* 0x0000001487487210 */ /* 0x008fc60007fde0ff */
[----:B------:R0:W-:Y:S01]  /*4560*/  STL [R1+0x1c4], R134 ;  /* 0x0001c48601007387 */ /* 0x0001e20000100800 */
[----:B------:R-:W-:Y:S02]  /*4570*/  LOP3.LUT P0, RZ, R3, 0x1, RZ, 0xc0, !PT ;  /* 0x0000000103ff7812 */ /* 0x000fe4000780c0ff */
[----:B------:R-:W-:Y:S01]  /*4580*/  PRMT R7, RZ, 0x7610, R7 ;  /* 0x00007610ff077816 */ /* 0x000fe20000000007 */
[----:B------:R-:W-:Y:S01]  /*4590*/  IMAD.X R73, R134, 0x1, R21, P6 ;  /* 0x0000000186497824 */ /* 0x000fe200030e0615 */
[----:B------:R1:W-:Y:S01]  /*45a0*/  STL [R1+0xcc], R84 ;  /* 0x0000cc5401007387 */ /* 0x0003e20000100800 */
[----:B------:R-:W-:Y:S02]  /*45b0*/  SHF.R.S32.HI R136, RZ, 0x1f, R84 ;  /* 0x0000001fff887819 */ /* 0x000fe40000011454 */
[----:B------:R-:W-:Y:S01]  /*45c0*/  SHF.R.U64 R3, R18, 0x1e, RZ ;  /* 0x0000001e12037819 */ /* 0x000fe200000012ff */
[----:B------:R3:W2:Y:S01]  /*45d0*/  @P3 LDG.E.U8 R7, desc[UR20][R72.64] ;  /* 0x0000001448073981 */ /* 0x0006a2000c1e1100 */
[----:B0-----:R-:W-:Y:S01]  /*45e0*/  IMAD R134, R122, 0x1f, RZ ;  /* 0x0000001f7a867824 */ /* 0x001fe200078e02ff */
[----:B-1----:R-:W-:-:S02]  /*45f0*/  IADD3 R84, P6, PT, R84, R20, RZ ;  /* 0x0000001454547210 */ /* 0x002fc40007fde0ff */
[----:B------:R-:W-:Y:S02]  /*4600*/  LOP3.LUT P5, RZ, R3, 0x1, RZ, 0xc0, !PT ;  /* 0x0000000103ff7812 */ /* 0x000fe400078ac0ff */
[----:B------:R-:W-:Y:S01]  /*4610*/  SHF.R.U64 R3, R18, 0x1d, RZ ;  /* 0x0000001d12037819 */ /* 0x000fe200000012ff */
[----:B------:R-:W-:Y:S01]  /*4620*/  IMAD.X R85, R136, 0x1, R21, P6 ;  /* 0x0000000188557824 */ /* 0x000fe200030e0615 */
[----:B------:R-:W-:Y:S02]  /*4630*/  SHF.R.S32.HI R135, RZ, 0x1f, R134 ;  /* 0x0000001fff877819 */ /* 0x000fe40000011486 */
[----:B---3--:R-:W-:Y:S01]  /*4640*/  IADD3 R72, P6, PT, R134, R20, RZ ;  /* 0x0000001486487210 */ /* 0x008fe20007fde0ff */
[----:B------:R0:W-:Y:S01]  /*4650*/  STL [R1+0xc8], R134 ;  /* 0x0000c88601007387 */ /* 0x0001e20000100800 */
[----:B------:R-:W-:Y:S02]  /*4660*/  LOP3.LUT P3, RZ, R3, 0x1, RZ, 0xc0, !PT ;  /* 0x0000000103ff7812 */ /* 0x000fe4000786c0ff */
[----:B------:R-:W-:Y:S01]  /*4670*/  PRMT R5, RZ, 0x7610, R5 ;  /* 0x00007610ff057816 */ /* 0x000fe20000000005 */
[----:B------:R1:W-:Y:S01]  /*4680*/  STL [R1+0x1c0], R136 ;  /* 0x0001c08801007387 */ /* 0x0003e20000100800 */
[----:B------:R-:W-:Y:S01]  /*4690*/  PRMT R3, RZ, 0x7610, R3 ;  /* 0x00007610ff037816 */ /* 0x000fe20000000003 */
[----:B------:R-:W-:Y:S01]  /*46a0*/  IMAD.X R73, R135, 0x1, R21, P6 ;  /* 0x0000000187497824 */ /* 0x000fe200030e0615 */
[----:B0-----:R-:W-:-:S02]  /*46b0*/  SHF.R.U64 R134, R18, 0x1c, RZ ;  /* 0x0000001c12867819 */ /* 0x001fc400000012ff */
[----:B------:R0:W3:Y:S01]  /*46c0*/  @P0 LDG.E.U8 R5, desc[UR20][R84.64] ;  /* 0x0000001454050981 */ /* 0x0000e2000c1e1100 */
[----:B-1----:R-:W-:-:S03]  /*46d0*/  IMAD R136, R122, 0x21, RZ ;  /* 0x000000217a887824 */ /* 0x002fc600078e02ff */
[----:B------:R1:W-:Y:S01]  /*46e0*/  STL [R1+0x1bc], R135 ;  /* 0x0001bc8701007387 */ /* 0x0003e20000100800 */
[----:B------:R-:W-:Y:S02]  /*46f0*/  LOP3.LUT P0, RZ, R134, 0x1, RZ, 0xc0, !PT ;  /* 0x0000000186ff7812 */ /* 0x000fe4000780c0ff */
[----:B------:R-:W-:Y:S01]  /*4700*/  SHF.R.U64 R134, R18, 0x1b, RZ ;  /* 0x0000001b12867819 */ /* 0x000fe200000012ff */
[----:B------:R4:W2:Y:S01]  /*4710*/  @!P4 LDG.E.U8 R3, desc[UR20][R72.64] ;  /* 0x000000144803c981 */ /* 0x0008a2000c1e1100 */
[----:B0-----:R-:W-:Y:S02]  /*4720*/  IADD3 R84, P6, PT, R136, R20, RZ ;  /* 0x0000001488547210 */ /* 0x001fe40007fde0ff */
[----:B-1----:R-:W-:Y:S01]  /*4730*/  SHF.R.S32.HI R135, RZ, 0x1f, R136 ;  /* 0x0000001fff877819 */ /* 0x002fe20000011488 */
[----:B------:R0:W-:Y:S01]  /*4740*/  STL [R1+0xc0], R136 ;  /* 0x0000c08801007387 */ /* 0x0001e20000100800 */
[----:B----4-:R-:W-:Y:S01]  /*4750*/  IMAD R72, R122, 0x22, RZ ;  /* 0x000000227a487824 */ /* 0x010fe200078e02ff */
[----:B------:R-:W-:-:S02]  /*4760*/  LOP3.LUT P4, RZ, R134, 0x1, RZ, 0xc0, !PT ;  /* 0x0000000186ff7812 */ /* 0x000fc4000788c0ff */
[----:B------:R1:W-:Y:S01]  /*4770*/  STL [R1+0x1b8], R135 ;  /* 0x0001b88701007387 */ /* 0x0003e20000100800 */
[----:B------:R-:W-:Y:S01]  /*4780*/  PRMT R134, RZ, 0x7610, R134 ;  /* 0x00007610ff867816 */ /* 0x000fe20000000086 */
[----:B------:R-:W-:Y:S02]  /*4790*/  IMAD.X R85, R135, 0x1, R21, P6 ;  /* 0x0000000187557824 */ /* 0x000fe400030e0615 */
[----:B------:R4:W-:Y:S01]  /*47a0*/  STL [R1+0xbc], R72 ;  /* 0x0000bc4801007387 */ /* 0x0009e20000100800 */
[----:B0-----:R-:W-:Y:S01]  /*47b0*/  SHF.R.S32.HI R136, RZ, 0x1f, R72 ;  /* 0x0000001fff887819 */ /* 0x001fe20000011448 */
[----:B------:R-:W-:Y:S02]  /*47c0*/  IMAD R139, R122, 0x23, RZ ;  /* 0x000000237a8b7824 */ /* 0x000fe400078e02ff */
[----:B------:R0:W2:Y:S01]  /*47d0*/  @P5 LDG.E.U8 R134, desc[UR20][R84.64] ;  /* 0x0000001454865981 */ /* 0x0000a2000c1e1100 */
[----:B-1----:R-:W-:Y:S02]  /*47e0*/  SHF.R.U64 R135, R18, 0x1a, RZ ;  /* 0x0000001a12877819 */ /* 0x002fe400000012ff */
[----:B----4-:R-:W-:-:S02]  /*47f0*/  IADD3 R72, P6, PT, R72, R20, RZ ;  /* 0x0000001448487210 */ /* 0x010fc40007fde0ff */
[----:B------:R-:W-:-:S03]  /*4800*/  SHF.R.S32.HI R140, RZ, 0x1f, R139 ;  /* 0x0000001fff8c7819 */ /* 0x000fc6000001148b */
[----:B------:R-:W-:Y:S01]  /*4810*/  IMAD.X R73, R136, 0x1, R21, P6 ;  /* 0x0000000188497824 */ /* 0x000fe200030e0615 */
[----:B0-----:R-:W-:Y:S02]  /*4820*/  IADD3 R84, P6, PT, R139, R20, RZ ;  /* 0x000000148b547210 */ /* 0x001fe40007fde0ff */
[----:B------:R-:W-:Y:S01]  /*4830*/  LOP3.LUT P5, RZ, R135, 0x1, RZ, 0xc0, !PT ;  /* 0x0000000187ff7812 */ /* 0x000fe200078ac0ff */
[----:B------:R0:W-:Y:S01]  /*4840*/  STL [R1+0xb8], R139 ;  /* 0x0000b88b01007387 */ /* 0x0001e20000100800 */
[----:B------:R-:W-:Y:S01]  /*4850*/  PRMT R135, RZ, 0x7610, R135 ;  /* 0x00007610ff877816 */ /* 0x000fe20000000087 */
[----:B------:R-:W-:Y:S01]  /*4860*/  IMAD.X R85, R140, 0x1, R21, P6 ;  /* 0x000000018c557824 */ /* 0x000fe200030e0615 */
[----:B------:R-:W-:Y:S01]  /*4870*/  PRMT R137, RZ, 0x7610, R137 ;  /* 0x00007610ff897816 */ /* 0x000fe20000000089 */
[C---:B------:R-:W-:Y:S01]  /*4880*/  IMAD R141, R122.reuse, 0x25, RZ ;  /* 0x000000257a8d7824 */ /* 0x040fe200078e02ff */
[----:B------:R1:W-:Y:S04]  /*4890*/  STL [R1+0x1b4], R136 ;  /* 0x0001b48801007387 */ /* 0x0003e80000100800 */
[----:B------:R4:W2:Y:S01]  /*48a0*/  @P3 LDG.E.U8 R135, desc[UR20][R72.64] ;  /* 0x0000001448873981 */ /* 0x0008a2000c1e1100 */
[----:B0-----:R-:W-:-:S03]  /*48b0*/  IMAD R139, R122, 0x24, RZ ;  /* 0x000000247a8b7824 */ /* 0x001fc600078e02ff */
[----:B------:R0:W-:Y:S01]  /*48c0*/  STL [R1+0x1b0], R140 ;  /* 0x0001b08c01007387 */ /* 0x0001e20000100800 */
[----:B-1----:R-:W-:-:S03]  /*48d0*/  SHF.R.U64 R136, R18, 0x19, RZ ;  /* 0x0000001912887819 */ /* 0x002fc600000012ff */
[----:B------:R1:W-:Y:S01]  /*48e0*/  STL [R1+0xb4], R139 ;  /* 0x0000b48b01007387 */ /* 0x0003e20000100800 */
[----:B----4-:R-:W-:-:S03]  /*48f0*/  IADD3 R72, P6, PT, R139, R20, RZ ;  /* 0x000000148b487210 */ /* 0x010fc60007fde0ff */
[----:B------:R4:W2:Y:S01]  /*4900*/  @P0 LDG.E.U8 R137, desc[UR20][R84.64] ;  /* 0x0000001454890981 */ /* 0x0008a2000c1e1100 */
[----:B0-----:R-:W-:Y:S02]  /*4910*/  SHF.R.S32.HI R140, RZ, 0x1f, R139 ;  /* 0x0000001fff8c7819 */ /* 0x001fe4000001148b */
[----:B-1----:R-:W-:Y:S02]  /*4920*/  SHF.R.S32.HI R139, RZ, 0x1f, R141 ;  /* 0x0000001fff8b7819 */ /* 0x002fe4000001148d */
[----:B----4-:R-:W-:Y:S01]  /*4930*/  IADD3 R84, P0, PT, R141, R20, RZ ;  /* 0x000000148d547210 */ /* 0x010fe20007f1e0ff */
[----:B------:R-:W-:Y:S01]  /*4940*/  STL [R1+0xb0], R141 ;  /* 0x0000b08d01007387 */ /* 0x000fe20000100800 */
[----:B------:R-:W-:Y:S01]  /*4950*/  LOP3.LUT P3, RZ, R136, 0x1, RZ, 0xc0, !PT ;  /* 0x0000000188ff7812 */ /* 0x000fe2000786c0ff */
[--C-:B------:R-:W-:Y:S01]  /*4960*/  IMAD.X R73, R140, 0x1, R21.reuse, P6 ;  /* 0x000000018c497824 */ /* 0x100fe200030e0615 */
[----:B------:R-:W-:Y:S01]  /*4970*/  PRMT R138, RZ, 0x7610, R138 ;  /* 0x00007610ff8a7816 */ /* 0x000fe2000000008a */
[----:B------:R-:W-:Y:S01]  /*4980*/  STL [R1+0x1ac], R140 ;  /* 0x0001ac8c01007387 */ /* 0x000fe20000100800 */
[----:B------:R-:W-:Y:S01]  /*4990*/  PRMT R136, RZ, 0x7610, R136 ;  /* 0x00007610ff887816 */ /* 0x000fe20000000088 */
[----:B------:R-:W-:-:S02]  /*49a0*/  IMAD.X R85, R139, 0x1, R21, P0 ;  /* 0x000000018b557824 */ /* 0x000fc400000e0615 */
[----:B------:R0:W-:Y:S04]  /*49b0*/  STL [R1+0x1a8], R139 ;  /* 0x0001a88b01007387 */ /* 0x0001e80000100800 */
[----:B------:R1:W4:Y:S01]  /*49c0*/  @P4 LDG.E.U8 R138, desc[UR20][R72.64] ;  /* 0x00000014488a4981 */ /* 0x000322000c1e1100 */
[----:B------:R-:W-:-:S03]  /*49d0*/  ISETP.GT.U32.AND P4, PT, R130, R125, PT ;  /* 0x0000007d8200720c */ /* 0x000fc60003f84070 */
[----:B------:R5:W2:Y:S01]  /*49e0*/  @P5 LDG.E.U8 R136, desc[UR20][R84.64] ;  /* 0x0000001454885981 */ /* 0x000aa2000c1e1100 */
[----:B0-----:R-:W-:Y:S01]  /*49f0*/  IMAD R139, R122, 0x26, RZ ;  /* 0x000000267a8b7824 */ /* 0x001fe200078e02ff */
[----:B------:R-:W-:-:S04]  /*4a00*/  ISETP.GT.U32.AND P5, PT, R130, R124, PT ;  /* 0x0000007c8200720c */ /* 0x000fc80003fa4070 */
[----:B------:R-:W-:Y:S02]  /*4a10*/  SHF.R.S32.HI R140, RZ, 0x1f, R139 ;  /* 0x0000001fff8c7819 */ /* 0x000fe4000001148b */
[----:B-1----:R-:W-:Y:S02]  /*4a20*/  IADD3 R72, P0, PT, R139, R20, RZ ;  /* 0x000000148b487210 */ /* 0x002fe40007f1e0ff */
[----:B-----5:R-:W-:-:S03]  /*4a30*/  PRMT R84, RZ, 0x7610, R84 ;  /* 0x00007610ff547816 */ /* 0x020fc60000000054 */
[----:B------:R-:W-:Y:S02]  /*4a40*/  IMAD.X R73, R140, 0x1, R21, P0 ;  /* 0x000000018c497824 */ /* 0x000fe400000e0615 */
[--C-:B------:R-:W-:Y:S01]  /*4a50*/  @!P4 IMAD.IADD R125, R125, 0x1, -R130.reuse ;  /* 0x000000017d7dc824 */ /* 0x100fe200078e0a82 */
[C---:B------:R-:W-:Y:S02]  /*4a60*/  ISETP.GT.U32.AND P4, PT, R130.reuse, R114, PT ;  /* 0x000000728200720c */ /* 0x040fe40003f84070 */
[----:B------:R0:W5:Y:S01]  /*4a70*/  @P3 LDG.E.U8 R84, desc[UR20][R72.64] ;  /* 0x0000001448543981 */ /* 0x000162000c1e1100 */
[----:B------:R-:W-:Y:S01]  /*4a80*/  ISETP.GT.U32.AND P3, PT, R130, R121, PT ;  /* 0x000000798200720c */ /* 0x000fe20003f64070 */
[----:B------:R-:W-:Y:S01]  /*4a90*/  @!P5 IMAD.IADD R124, R124, 0x1, -R130 ;  /* 0x000000017c7cd824 */ /* 0x000fe200078e0a82 */
[C---:B------:R-:W-:Y:S02]  /*4aa0*/  ISETP.GT.U32.AND P5, PT, R130.reuse, R113, PT ;  /* 0x000000718200720c */ /* 0x040fe40003fa4070 */
[----:B------:R-:W-:-:S06]  /*4ab0*/  ISETP.GT.U32.AND P0, PT, R130, R127, PT ;  /* 0x0000007f8200720c */ /* 0x000fcc0003f04070 */
[--C-:B------:R-:W-:Y:S01]  /*4ac0*/  @!P4 IMAD.IADD R114, R114, 0x1, -R130.reuse ;  /* 0x000000017272c824 */ /* 0x100fe200078e0a82 */
[C---:B------:R-:W-:Y:S02]  /*4ad0*/  ISETP.GT.U32.AND P4, PT, R130.reuse, R105, PT ;  /* 0x000000698200720c */ /* 0x040fe40003f84070 */
[--C-:B------:R-:W-:Y:S01]  /*4ae0*/  @!P3 IMAD.IADD R121, R121, 0x1, -R130.reuse ;  /* 0x000000017979b824 */ /* 0x100fe200078e0a82 */
[C---:B------:R-:W-:Y:S01]  /*4af0*/  ISETP.GT.U32.AND P3, PT, R130.reuse, R107, PT ;  /* 0x0000006b8200720c */ /* 0x040fe20003f64070 */
[--C-:B------:R-:W-:Y:S01]  /*4b00*/  @!P5 IMAD.IADD R113, R113, 0x1, -R130.reuse ;  /* 0x000000017171d824 */ /* 0x100fe200078e0a82 */
[C---:B------:R-:W-:Y:S01]  /*4b10*/  ISETP.GT.U32.AND P5, PT, R130.reuse, R101, PT ;  /* 0x000000658200720c */ /* 0x040fe20003fa4070 */
[----:B------:R-:W-:Y:S01]  /*4b20*/  @!P0 IMAD.IADD R127, R127, 0x1, -R130 ;  /* 0x000000017f7f8824 */ /* 0x000fe200078e0a82 */
        /* <DEDUP_REMOVED lines=10> */
[----:B------:R-:W-:Y:S02]  /*4bd0*/  ISETP.GT.U32.AND P4, PT, R130, R92, PT ;  /* 0x0000005c8200720c */ /* 0x000fe40003f84070 */
[--C-:B------:R-:W-:Y:S01]  /*4be0*/  @!P3 IMAD.IADD R100, R100, 0x1, -R130.reuse ;  /* 0x000000016464b824 */ /* 0x100fe200078e0a82 */
[----:B------:R-:W-:Y:S01]  /*4bf0*/  ISETP.GT.U32.AND P3, PT, R130, R97, PT ;  /* 0x000000618200720c */ /* 0x000fe20003f64070 */
[--C-:B------:R-:W-:Y:S01]  /*4c00*/  @!P5 IMAD.IADD R96, R96, 0x1, -R130.reuse ;  /* 0x000000016060d824 */ /* 0x100fe200078e0a82 */
[----:B------:R-:W-:Y:S01]  /*4c10*/  ISETP.GT.U32.AND P5, PT, R130, R89, PT ;  /* 0x000000598200720c */ /* 0x000fe20003fa4070 */
        /* <DEDUP_REMOVED lines=13> */
[C---:B------:R-:W-:Y:S01]  /*4cf0*/  ISETP.GT.U32.AND P3, PT, R130.reuse, R74, PT ;  /* 0x0000004a8200720c */ /* 0x040fe20003f64070 */
[--C-:B------:R-:W-:Y:S01]  /*4d00*/  @!P5 IMAD.IADD R71, R71, 0x1, -R130.reuse ;  /* 0x000000014747d824 */ /* 0x100fe200078e0a82 */
[----:B------:R-:W-:Y:S01]  /*4d10*/  ISETP.GT.U32.AND P5, PT, R130, R66, PT ;  /* 0x000000428200720c */ /* 0x000fe20003fa4070 */
[----:B------:R-:W-:Y:S01]  /*4d20*/  @!P0 IMAD.IADD R90, R90, 0x1, -R130 ;  /* 0x000000015a5a8824 */ /* 0x000fe200078e0a82 */
[----:B------:R-:W-:-:S06]  /*4d30*/  ISETP.GT.U32.AND P0, PT, R130, R83, PT ;  /* 0x000000538200720c */ /* 0x000fcc0003f04070 */
[--C-:B------:R-:W-:Y:S01]  /*4d40*/  @!P4 IMAD.IADD R65, R65, 0x1, -R130.reuse ;  /* 0x000000014141c824 */ /* 0x100fe200078e0a82 */
[----:B------:R-:W-:Y:S02]  /*4d50*/  ISETP.GT.U32.AND P4, PT, R130, R62, PT ;  /* 0x0000003e8200720c */ /* 0x000fe40003f84070 */
[--C-:B------:R-:W-:Y:S01]  /*4d60*/  @!P3 IMAD.IADD R74, R74, 0x1, -R130.reuse ;  /* 0x000000014a4ab824 */ /* 0x100fe200078e0a82 */
[----:B------:R-:W-:Y:S01]  /*4d70*/  ISETP.GT.U32.AND P3, PT, R130, R67, PT ;  /* 0x000000438200720c */ /* 0x000fe20003f64070 */
[--C-:B------:R-:W-:Y:S01]  /*4d80*/  @!P5 IMAD.IADD R66, R66, 0x1, -R130.reuse ;  /* 0x000000014242d824 */ /* 0x100fe200078e0a82 */
[C---:B------:R-:W-:Y:S01]  /*4d90*/  ISETP.GT.U32.AND P5, PT, R130.reuse, R63, PT ;  /* 0x0000003f8200720c */ /* 0x040fe20003fa4070 */
[----:B------:R-:W-:Y:S01]  /*4da0*/  @!P0 IMAD.IADD R83, R83, 0x1, -R130 ;  /* 0x0000000153538824 */ /* 0x000fe200078e0a82 */
[----:B------:R-:W-:Y:S02]  /*4db0*/  ISETP.GT.U32.AND P0, PT, R130, R78, PT ;  /* 0x0000004e8200720c */ /* 0x000fe40003f04070 */
[----:B------:R-:W-:-:S04]  /*4dc0*/  LOP3.LUT R154, R132, 0x6c, RZ, 0xfc, !PT ;  /* 0x0000006c849a7812 */ /* 0x000fc800078efcff */
[--C-:B------:R-:W-:Y:S01]  /*4dd0*/  @!P4 IMAD.IADD R62, R62, 0x1, -R130.reuse ;  /* 0x000000013e3ec824 */ /* 0x100fe200078e0a82 */
[C---:B------:R-:W-:Y:S02]  /*4de0*/  ISETP.GT.U32.AND P4, PT, R130.reuse, R54, PT ;  /* 0x000000368200720c */ /* 0x040fe40003f84070 */
[--C-:B------:R-:W-:Y:S01]  /*4df0*/  @!P3 IMAD.IADD R67, R67, 0x1, -R130.reuse ;  /* 0x000000014343b824 */ /* 0x100fe200078e0a82 */
[C---:B------:R-:W-:Y:S01]  /*4e00*/  ISETP.GT.U32.AND P3, PT, R130.reuse, R56, PT ;  /* 0x000000388200720c */ /* 0x040fe20003f64070 */
[--C-:B------:R-:W-:Y:S01]  /*4e10*/  @!P5 IMAD.IADD R63, R63, 0x1, -R130.reuse ;  /* 0x000000013f3fd824 */ /* 0x100fe200078e0a82 */
[----:B------:R-:W-:Y:S01]  /*4e20*/  ISETP.GT.U32.AND P5, PT, R130, R49, PT ;  /* 0x000000318200720c */ /* 0x000fe20003fa4070 */
[----:B------:R1:W-:Y:S01]  /*4e30*/  STL [R1+0xac], R139 ;  /* 0x0000ac8b01007387 */ /* 0x0003e20000100800 */
[----:B------:R-:W-:Y:S01]  /*4e40*/  @!P0 IMAD.IADD R78, R78, 0x1, -R130 ;  /* 0x000000014e4e8824 */ /* 0x000fe200078e0a82 */
[----:B------:R-:W-:Y:S02]  /*4e50*/  LOP3.LUT R159, R132, 0x6e, RZ, 0xfc, !PT ;  /* 0x0000006e849f7812 */ /* 0x000fe400078efcff */
[----:B------:R-:W-:-:S02]  /*4e60*/  ISETP.GT.U32.AND P0, PT, R130, R59, PT ;  /* 0x0000003b8200720c */ /* 0x000fc40003f04070 */
[----:B-1----:R-:W-:Y:S01]  /*4e70*/  IABS R139, R154 ;  /* 0x0000009a008b7213 */ /* 0x002fe20000000000 */
[----:B------:R1:W-:Y:S03]  /*4e80*/  STL [R1+0x1a4], R140 ;  /* 0x0001a48c01007387 */ /* 0x0003e60000100800 */
[----:B------:R-:W-:Y:S02]  /*4e90*/  @!P3 IMAD.IADD R56, R56, 0x1, -R130 ;  /* 0x000000013838b824 */ /* 0x000fe400078e0a82 */
[----:B0-----:R-:W-:Y:S01]  /*4ea0*/  IMAD.HI.U32 R72, R133, R139, RZ ;  /* 0x0000008b85487227 */ /* 0x001fe200078e00ff */
[----:B------:R-:W-:-:S03]  /*4eb0*/  ISETP.GT.U32.AND P3, PT, R130, R48, PT ;  /* 0x000000308200720c */ /* 0x000fc60003f64070 */
[----:B------:R-:W-:Y:S01]  /*4ec0*/  IMAD.MOV R72, RZ, RZ, -R72 ;  /* 0x000000ffff487224 */ /* 0x000fe200078e0a48 */
[----:B-1----:R-:W-:Y:S01]  /*4ed0*/  IABS R140, R159 ;  /* 0x0000009f008c7213 */ /* 0x002fe20000000000 */
[--C-:B------:R-:W-:Y:S01]  /*4ee0*/  @!P4 IMAD.IADD R54, R54, 0x1, -R130.reuse ;  /* 0x000000013636c824 */ /* 0x100fe200078e0a82 */
[C---:B------:R-:W-:Y:S01]  /*4ef0*/  ISETP.GT.U32.AND P4, PT, R130.reuse, R45, PT ;  /* 0x0000002d8200720c */ /* 0x040fe20003f84070 */
[----:B------:R-:W-:Y:S01]  /*4f00*/  @!P5 IMAD.IADD R49, R49, 0x1, -R130 ;  /* 0x000000013131d824 */ /* 0x000fe200078e0a82 */
[C---:B------:R-:W-:Y:S01]  /*4f10*/  ISETP.GT.U32.AND P5, PT, R130.reuse, R42, PT ;  /* 0x0000002a8200720c */ /* 0x040fe20003fa4070 */
[----:B------:R-:W-:Y:S01]  /*4f20*/  IMAD R139, R130, R72, R139 ;  /* 0x00000048828b7224 */ /* 0x000fe200078e028b */
[----:B------:R-:W-:Y:S01]  /*4f30*/  LOP3.LUT R157, R132, 0x70, RZ, 0xfc, !PT ;  /* 0x00000070849d7812 */ /* 0x000fe200078efcff */
[----:B------:R-:W-:-:S03]  /*4f40*/  IMAD.HI.U32 R72, R133, R140, RZ ;  /* 0x0000008c85487227 */ /* 0x000fc600078e00ff */
[----:B------:R-:W-:Y:S01]  /*4f50*/  IABS R141, R157 ;  /* 0x0000009d008d7213 */ /* 0x000fe20000000000 */
[----:B------:R-:W-:Y:S02]  /*4f60*/  IMAD.MOV R72, RZ, RZ, -R72 ;  /* 0x000000ffff487224 */ /* 0x000fe400078e0a48 */
[----:B------:R-:W-:Y:S01]  /*4f70*/  @!P0 IMAD.IADD R59, R59, 0x1, -R130 ;  /* 0x000000013b3b8824 */ /* 0x000fe200078e0a82 */
[C---:B------:R-:W-:Y:S01]  /*4f80*/  ISETP.GT.U32.AND P0, PT, R130.reuse, R58, PT ;  /* 0x0000003a8200720c */ /* 0x040fe20003f04070 */
[----:B------:R-:W-:Y:S01]  /*4f90*/  IMAD R140, R130, R72, R140 ;  /* 0x00000048828c7224 */ /* 0x000fe200078e028c */
[----:B------:R-:W-:Y:S01]  /*4fa0*/  LOP3.LUT R155, R132, 0x72, RZ, 0xfc, !PT ;  /* 0x00000072849b7812 */ /* 0x000fe200078efcff */
[----:B------:R-:W-:Y:S01]  /*4fb0*/  @!P3 IMAD.IADD R48, R48, 0x1, -R130 ;  /* 0x000000013030b824 */ /* 0x000fe200078e0a82 */
[----:B------:R-:W-:Y:S01]  /*4fc0*/  ISETP.GT.U32.AND P3, PT, R130, R44, PT ;  /* 0x0000002c8200720c */ /* 0x000fe20003f64070 */
[----:B------:R-:W-:-:S04]  /*4fd0*/  IMAD.HI.U32 R72, R133, R141, RZ ;  /* 0x0000008d85487227 */ /* 0x000fc800078e00ff */
[--C-:B------:R-:W-:Y:S01]  /*4fe0*/  @!P4 IMAD.IADD R45, R45, 0x1, -R130.reuse ;  /* 0x000000012d2dc824 */ /* 0x100fe200078e0a82 */
[----:B------:R-:W-:Y:S01]  /*4ff0*/  ISETP.GT.U32.AND P4, PT, R130, R37, PT ;  /* 0x000000258200720c */ /* 0x000fe20003f84070 */
[----:B------:R-:W-:Y:S01]  /*5000*/  @!P5 IMAD.IADD R42, R42, 0x1, -R130 ;  /* 0x000000012a2ad824 */ /* 0x000fe200078e0a82 */
[----:B------:R-:W-:Y:S01]  /*5010*/  ISETP.GT.U32.AND P5, PT, R130, R40, PT ;  /* 0x000000288200720c */ /* 0x000fe20003fa4070 */
[----:B------:R-:W-:Y:S01]  /*5020*/  IMAD.MOV R72, RZ, RZ, -R72 ;  /* 0x000000ffff487224 */ /* 0x000fe200078e0a48 */
[----:B------:R-:W-:Y:S01]  /*5030*/  IABS R142, R155 ;  /* 0x0000009b008e7213 */ /* 0x000fe20000000000 */
[----:B------:R-:W-:Y:S01]  /*5040*/  @!P0 IMAD.IADD R58, R58, 0x1, -R130 ;  /* 0x000000013a3a8824 */ /* 0x000fe200078e0a82 */
[----:B------:R-:W-:Y:S01]  /*5050*/  LOP3.LUT R148, R132, 0x74, RZ, 0xfc, !PT ;  /* 0x0000007484947812 */ /* 0x000fe200078efcff */
[C---:B------:R-:W-:Y:S01]  /*5060*/  IMAD R141, R130.reuse, R72, R141 ;  /* 0x00000048828d7224 */ /* 0x040fe200078e028d */
[----:B------:R-:W-:Y:S01]  /*5070*/  ISETP.GT.U32.AND P0, PT, R130, R51, PT ;  /* 0x000000338200720c */ /* 0x000fe20003f04070 */
[----:B------:R-:W-:Y:S01]  /*5080*/  IMAD.HI.U32 R72, R133, R142, RZ ;  /* 0x0000008e85487227 */ /* 0x000fe200078e00ff */
[----:B------:R-:W-:-:S03]  /*5090*/  IABS R143, R148 ;  /* 0x00000094008f7213 */ /* 0x000fc60000000000 */
[----:B------:R-:W-:Y:S02]  /*50a0*/  IMAD.MOV R72, RZ, RZ, -R72 ;  /* 0x000000ffff487224 */ /* 0x000fe400078e0a48 */
[--C-:B------:R-:W-:Y:S01]  /*50b0*/  @!P3 IMAD.IADD R44, R44, 0x1, -R130.reuse ;  /* 0x000000012c2cb824 */ /* 0x100fe200078e0a82 */
[C---:B------:R-:W-:Y:S01]  /*50c0*/  ISETP.GT.U32.AND P3, PT, R130.reuse, R31, PT ;  /* 0x0000001f8200720c */ /* 0x040fe20003f64070 */
[--C-:B------:R-:W-:Y:S01]  /*50d0*/  @!P4 IMAD.IADD R37, R37, 0x1, -R130.reuse ;  /* 0x000000012525c824 */ /* 0x100fe200078e0a82 */
[----:B------:R-:W-:Y:S01]  /*50e0*/  ISETP.GT.U32.AND P4, PT, R130, R34, PT ;  /* 0x000000228200720c */ /* 0x000fe20003f84070 */
[----:B------:R-:W-:Y:S01]  /*50f0*/  @!P5 IMAD.IADD R40, R40, 0x1, -R130 ;  /* 0x000000012828d824 */ /* 0x000fe200078e0a82 */
[C---:B------:R-:W-:Y:S01]  /*5100*/  ISETP.GT.U32.AND P5, PT, R130.reuse, R27, PT ;  /* 0x0000001b8200720c */ /* 0x040fe20003fa4070 */
[----:B------:R-:W-:Y:S01]  /*5110*/  IMAD R142, R130, R72, R142 ;  /* 0x00000048828e7224 */ /* 0x000fe200078e028e */
[C---:B------:R-:W-:Y:S01]  /*5120*/  LOP3.LUT R185, R132.reuse, 0x7e, RZ, 0xfc, !PT ;  /* 0x0000007e84b97812 */ /* 0x040fe200078efcff */
[----:B------:R-:W-:Y:S01]  /*5130*/  IMAD.HI.U32 R72, R133, R143, RZ ;  /* 0x0000008f85487227 */ /* 0x000fe200078e00ff */
[----:B------:R-:W-:-:S02]  /*5140*/  LOP3.LUT R153, R132, 0x6a, RZ, 0xfc, !PT ;  /* 0x0000006a84997812 */ /* 0x000fc400078efcff */
[----:B------:R-:W-:Y:S01]  /*5150*/  IABS R184, R185 ;  /* 0x000000b900b87213 */ /* 0x000fe20000000000 */
[----:B------:R-:W-:Y:S02]  /*5160*/  IMAD.MOV R72, RZ, RZ, -R72 ;  /* 0x000000ffff487224 */ /* 0x000fe400078e0a48 */
[----:B------:R-:W-:Y:S01]  /*5170*/  @!P0 IMAD.IADD R51, R51, 0x1, -R130 ;  /* 0x0000000133338824 */ /* 0x000fe200078e0a82 */
[C---:B------:R-:W-:Y:S01]  /*5180*/  ISETP.GT.U32.AND P0, PT, R130.reuse, R38, PT ;  /* 0x000000268200720c */ /* 0x040fe20003f04070 */
[----:B------:R-:W-:Y:S01]  /*5190*/  IMAD R143, R130, R72, R143 ;  /* 0x00000048828f7224 */ /* 0x000fe200078e028f */
[----:B------:R-:W-:Y:S01]  /*51a0*/  IABS R156, R153 ;  /* 0x00000099009c7213 */ /* 0x000fe20000000000 */
[----:B------:R-:W-:Y:S01]  /*51b0*/  IMAD.HI.U32 R72, R133, R184, RZ ;  /* 0x000000b885487227 */ /* 0x000fe200078e00ff */
[----:B------:R-:W-:-:S03]  /*51c0*/  LOP3.LUT R149, R132, 0x76, RZ, 0xfc, !PT ;  /* 0x0000007684957812 */ /* 0x000fc600078efcff */
[--C-:B------:R-:W-:Y:S01]  /*51d0*/  @!P3 IMAD.IADD R31, R31, 0x1, -R130.reuse ;  /* 0x000000011f1fb824 */ /* 0x100fe200078e0a82 */
[----:B------:R-:W-:Y:S01]  /*51e0*/  ISETP.GT.U32.AND P3, PT, R130, R28, PT ;  /* 0x0000001c8200720c */ /* 0x000fe20003f64070 */
[--C-:B------:R-:W-:Y:S01]  /*51f0*/  @!P4 IMAD.IADD R34, R34, 0x1, -R130.reuse ;  /* 0x000000012222c824 */ /* 0x100fe200078e0a82 */
[C---:B------:R-:W-:Y:S01]  /*5200*/  ISETP.GT.U32.AND P4, PT, R130.reuse, R22, PT ;  /* 0x000000168200720c */ /* 0x040fe20003f84070 */
[----:B------:R-:W-:Y:S01]  /*5210*/  @!P5 IMAD.IADD R27, R27, 0x1, -R130 ;  /* 0x000000011b1bd824 */ /* 0x000fe200078e0a82 */
[----:B------:R-:W-:Y:S01]  /*5220*/  ISETP.GT.U32.AND P5, PT, R130, R23, PT ;  /* 0x000000178200720c */ /* 0x000fe20003fa4070 */
[----:B------:R-:W-:Y:S01]  /*5230*/  IMAD.HI.U32 R73, R133, R156, RZ ;  /* 0x0000009c85497227 */ /* 0x000fe200078e00ff */
[----:B------:R-:W-:-:S03]  /*5240*/  IABS R144, R149 ;  /* 0x0000009500907213 */ /* 0x000fc60000000000 */
[----:B------:R-:W-:Y:S02]  /*5250*/  IMAD.MOV R72, RZ, RZ, -R72 ;  /* 0x000000ffff487224 */ /* 0x000fe400078e0a48 */
[----:B------:R-:W-:Y:S01]  /*5260*/  IMAD.MOV R73, RZ, RZ, -R73 ;  /* 0x000000ffff497224 */ /* 0x000fe200078e0a49 */
[----:B------:R-:W-:Y:S01]  /*5270*/  LOP3.LUT R151, R132, 0x7a, RZ, 0xfc, !PT ;  /* 0x0000007a84977812 */ /* 0x000fe200078efcff */
[----:B------:R-:W-:Y:S02]  /*5280*/  IMAD R184, R130, R72, R184 ;  /* 0x0000004882b87224 */ /* 0x000fe400078e02b8 */
[----:B------:R-:W-:Y:S01]  /*5290*/  IMAD.HI.U32 R72, R133, R144, RZ ;  /* 0x0000009085487227 */ /* 0x000fe200078e00ff */
[----:B------:R-:W-:-:S03]  /*52a0*/  IABS R146, R151 ;  /* 0x0000009700927213 */ /* 0x000fc60000000000 */
[----:B------:R-:W-:Y:S01]  /*52b0*/  @!P0 IMAD.IADD R38, R38, 0x1, -R130 ;  /* 0x0000000126268824 */ /* 0x000fe200078e0a82 */
[C---:B------:R-:W-:Y:S01]  /*52c0*/  ISETP.GT.U32.AND P0, PT, R130.reuse, R33, PT ;  /* 0x000000218200720c */ /* 0x040fe20003f04070 */
[----:B------:R-:W-:Y:S02]  /*52d0*/  IMAD R156, R130, R73, R156 ;  /* 0x00000049829c7224 */ /* 0x000fe400078e029c */
[----:B------:R-:W-:Y:S02]  /*52e0*/  IMAD.MOV R72, RZ, RZ, -R72 ;  /* 0x000000ffff487224 */ /* 0x000fe400078e0a48 */
[--C-:B------:R-:W-:Y:S01]  /*52f0*/  @!P3 IMAD.IADD R28, R28, 0x1, -R130.reuse ;  /* 0x000000011c1cb824 */ /* 0x100fe200078e0a82 */
[----:B------:R-:W-:Y:S01]  /*5300*/  ISETP.GT.U32.AND P3, PT, R130, R24, PT ;  /* 0x000000188200720c */ /* 0x000fe20003f64070 */
[--C-:B------:R-:W-:Y:S01]  /*5310*/  @!P4 IMAD.IADD R22, R22, 0x1, -R130.reuse ;  /* 0x000000011616c824 */ /* 0x100fe200078e0a82 */
[----:B------:R-:W-:Y:S01]  /*5320*/  ISETP.GT.U32.AND P4, PT, R130, R156, PT ;  /* 0x0000009c8200720c */ /* 0x000fe20003f84070 */
[----:B------:R-:W-:Y:S01]  /*5330*/  @!P5 IMAD.IADD R23, R23, 0x1, -R130 ;  /* 0x000000011717d824 */ /* 0x000fe200078e0a82 */
[----:B------:R-:W-:Y:S01]  /*5340*/  LOP3.LUT R147, R132, 0x68, RZ, 0xfc, !PT ;  /* 0x0000006884937812 */ /* 0x000fe200078efcff */
[C---:B------:R-:W-:Y:S01]  /*5350*/  IMAD R144, R130.reuse, R72, R144 ;  /* 0x0000004882907224 */ /* 0x040fe200078e0290 */
[----:B------:R-:W-:Y:S01]  /*5360*/  ISETP.GT.U32.AND P5, PT, R130, R139, PT ;  /* 0x0000008b8200720c */ /* 0x000fe20003fa4070 */
[----:B------:R-:W-:Y:S01]  /*5370*/  IMAD.HI.U32 R72, R133, R146, RZ ;  /* 0x0000009285487227 */ /* 0x000fe200078e00ff */
[----:B------:R-:W-:-:S02]  /*5380*/  IABS R158, R147 ;  /* 0x00000093009e7213 */ /* 0x000fc40000000000 */
[C---:B------:R-:W-:Y:S01]  /*5390*/  LOP3.LUT R150, R132.reuse, 0x78, RZ, 0xfc, !PT ;  /* 0x0000007884967812 */ /* 0x040fe200078efcff */
[----:B------:R-:W-:Y:S01]  /*53a0*/  IMAD.MOV R72, RZ, RZ, -R72 ;  /* 0x000000ffff487224 */ /* 0x000fe200078e0a48 */
[----:B------:R-:W-:Y:S01]  /*53b0*/  LOP3.LUT R152, R132, 0x7c, RZ, 0xfc, !PT ;  /* 0x0000007c84987812 */ /* 0x000fe200078efcff */
[----:B------:R-:W-:Y:S01]  /*53c0*/  @!P0 IMAD.IADD R33, R33, 0x1, -R130 ;  /* 0x0000000121218824 */ /* 0x000fe200078e0a82 */
[----:B------:R-:W-:Y:S01]  /*53d0*/  ISETP.GT.U32.AND P0, PT, R130, R25, PT ;  /* 0x000000198200720c */ /* 0x000fe20003f04070 */
[----:B------:R-:W-:Y:S01]  /*53e0*/  IMAD.HI.U32 R85, R133, R158, RZ ;  /* 0x0000009e85557227 */ /* 0x000fe200078e00ff */
[----:B------:R-:W-:-:S03]  /*53f0*/  IABS R145, R150 ;  /* 0x0000009600917213 */ /* 0x000fc60000000000 */
[----:B------:R-:W-:Y:S01]  /*5400*/  IMAD R146, R130, R72, R146 ;  /* 0x0000004882927224 */ /* 0x000fe200078e0292 */
[----:B------:R-:W-:Y:S01]  /*5410*/  IABS R72, R152 ;  /* 0x0000009800487213 */ /* 0x000fe20000000000 */
[--C-:B------:R-:W-:Y:S01]  /*5420*/  @!P3 IMAD.IADD R24, R24, 0x1, -R130.reuse ;  /* 0x000000011818b824 */ /* 0x100fe200078e0a82 */
[----:B------:R-:W-:Y:S01]  /*5430*/  ISETP.GT.U32.AND P3, PT, R130, R140, PT ;  /* 0x0000008c8200720c */ /* 0x000fe20003f64070 */
[--C-:B------:R-:W-:Y:S01]  /*5440*/  @!P4 IMAD.IADD R156, R156, 0x1, -R130.reuse ;  /* 0x000000019c9cc824 */ /* 0x100fe200078e0a82 */
[C---:B------:R-:W-:Y:S01]  /*5450*/  ISETP.GT.U32.AND P4, PT, R130.reuse, R142, PT ;  /* 0x0000008e8200720c */ /* 0x040fe20003f84070 */
[----:B------:R-:W-:Y:S02]  /*5460*/  IMAD.MOV R85, RZ, RZ, -R85 ;  /* 0x000000ffff557224 */ /* 0x000fe400078e0a55 */
[----:B------:R-:W-:Y:S01]  /*5470*/  @!P5 IMAD.IADD R139, R139, 0x1, -R130 ;  /* 0x000000018b8bd824 */ /* 0x000fe200078e0a82 */
[----:B------:R-:W-:Y:S01]  /*5480*/  ISETP.GT.U32.AND P5, PT, R130, R143, PT ;  /* 0x0000008f8200720c */ /* 0x000fe20003fa4070 */
[----:B------:R-:W-:-:S04]  /*5490*/  IMAD.HI.U32 R73, R133, R145, RZ ;  /* 0x0000009185497227 */ /* 0x000fc800078e00ff */
[----:B------:R-:W-:-:S04]  /*54a0*/  IMAD.HI.U32 R133, R133, R72, RZ ;  /* 0x0000004885857227 */ /* 0x000fc800078e00ff */
[C---:B------:R-:W-:Y:S02]  /*54b0*/  IMAD R158, R130.reuse, R85, R158 ;  /* 0x00000055829e7224 */ /* 0x040fe400078e029e */
[----:B------:R-:W-:Y:S02]  /*54c0*/  IMAD.MOV R133, RZ, RZ, -R133 ;  /* 0x000000ffff857224 */ /* 0x000fe400078e0a85 */
[----:B------:R-:W-:Y:S01]  /*54d0*/  @!P0 IMAD.IADD R25, R25, 0x1, -R130 ;  /* 0x0000000119198824 */ /* 0x000fe200078e0a82 */
[C---:B------:R-:W-:Y:S01]  /*54e0*/  ISETP.GT.U32.AND P0, PT, R130.reuse, R158, PT ;  /* 0x0000009e8200720c */ /* 0x040fe20003f04070 */
[----:B------:R-:W-:Y:S02]  /*54f0*/  IMAD R133, R130, R133, R72 ;  /* 0x0000008582857224 */ /* 0x000fe400078e0248 */
[--C-:B------:R-:W-:Y:S01]  /*5500*/  @!P3 IMAD.IADD R140, R140, 0x1, -R130.reuse ;  /* 0x000000018c8cb824 */ /* 0x100fe200078e0a82 */
[----:B------:R-:W-:Y:S01]  /*5510*/  ISETP.GT.U32.AND P3, PT, R130, R144, PT ;  /* 0x000000908200720c */ /* 0x000fe20003f64070 */
[--C-:B------:R-:W-:Y:S01]  /*5520*/  @!P4 IMAD.IADD R142, R142, 0x1, -R130.reuse ;  /* 0x000000018e8ec824 */ /* 0x100fe200078e0a82 */
[C---:B------:R-:W-:Y:S01]  /*5530*/  ISETP.GT.U32.AND P4, PT, R130.reuse, R146, PT ;  /* 0x000000928200720c */ /* 0x040fe20003f84070 */
[----:B------:R-:W-:Y:S01]  /*5540*/  @!P5 IMAD.IADD R143, R143, 0x1, -R130 ;  /* 0x000000018f8fd824 */ /* 0x000fe200078e0a82 */
[----:B------:R-:W-:-:S05]  /*5550*/  ISETP.GT.U32.AND P5, PT, R130, R133, PT ;  /* 0x000000858200720c */ /* 0x000fca0003fa4070 */
[--C-:B------:R-:W-:Y:S01]  /*5560*/  @!P0 IMAD.IADD R158, R158, 0x1, -R130.reuse ;  /* 0x000000019e9e8824 */ /* 0x100fe200078e0a82 */
[----:B------:R-:W-:Y:S01]  /*5570*/  ISETP.GT.U32.AND P0, PT, R130, R141, PT ;  /* 0x0000008d8200720c */ /* 0x000fe20003f04070 */
[----:B------:R-:W-:Y:S02]  /*5580*/  IMAD.MOV R73, RZ, RZ, -R73 ;  /* 0x000000ffff497224 */ /* 0x000fe400078e0a49 */
[--C-:B------:R-:W-:Y:S01]  /*5590*/  @!P3 IMAD.IADD R144, R144, 0x1, -R130.reuse ;  /* 0x000000019090b824 */ /* 0x100fe200078e0a82 */
[----:B------:R-:W-:Y:S01]  /*55a0*/  ISETP.GT.U32.AND P3, PT, R130, R127, PT ;  /* 0x0000007f8200720c */ /* 0x000fe20003f64070 */
[--C-:B------:R-:W-:Y:S01]  /*55b0*/  @!P4 IMAD.IADD R146, R146, 0x1, -R130.reuse ;  /* 0x000000019292c824 */ /* 0x100fe200078e0a82 */
[C---:B------:R-:W-:Y:S01]  /*55c0*/  ISETP.GT.U32.AND P4, PT, R130.reuse, R125, PT ;  /* 0x0000007d8200720c */ /* 0x040fe20003f84070 */
[----:B------:R-:W-:Y:S01]  /*55d0*/  @!P5 IMAD.IADD R133, R133, 0x1, -R130 ;  /* 0x000000018585d824 */ /* 0x000fe200078e0a82 */
[C---:B------:R-:W-:Y:S01]  /*55e0*/  ISETP.GT.U32.AND P5, PT, R130.reuse, R124, PT ;  /* 0x0000007c8200720c */ /* 0x040fe20003fa4070 */
[C---:B------:R-:W-:Y:S01]  /*55f0*/  IMAD R145, R130.reuse, R73, R145 ;  /* 0x0000004982917224 */ /* 0x040fe200078e0291 */
[----:B------:R-:W-:-:S03]  /*5600*/  ISETP.GT.U32.AND P6, PT, R130, R184, PT ;  /* 0x000000b88200720c */ /* 0x000fc60003fc4070 */
[----:B------:R-:W-:Y:S01]  /*5610*/  @!P0 IMAD.IADD R141, R141, 0x1, -R130 ;  /* 0x000000018d8d8824 */ /* 0x000fe200078e0a82 */
[----:B------:R-:W-:-:S03]  /*5620*/  ISETP.GT.U32.AND P0, PT, R130, R145, PT ;  /* 0x000000918200720c */ /* 0x000fc60003f04070 */
[--C-:B------:R-:W-:Y:S01]  /*5630*/  @!P3 IMAD.IADD R127, R127, 0x1, -R130.reuse ;  /* 0x000000017f7fb824 */ /* 0x100fe200078e0a82 */
[C---:B------:R-:W-:Y:S01]  /*5640*/  ISETP.GT.U32.AND P3, PT, R130.reuse, R121, PT ;  /* 0x000000798200720c */ /* 0x040fe20003f64070 */
[--C-:B------:R-:W-:Y:S01]  /*5650*/  @!P4 IMAD.IADD R125, R125, 0x1, -R130.reuse ;  /* 0x000000017d7dc824 */ /* 0x100fe200078e0a82 */
[----:B------:R-:W-:Y:S01]  /*5660*/  ISETP.GT.U32.AND P4, PT, R130, R114, PT ;  /* 0x000000728200720c */ /* 0x000fe20003f84070 */
[--C-:B------:R-:W-:Y:S01]  /*5670*/  @!P5 IMAD.IADD R124, R124, 0x1, -R130.reuse ;  /* 0x000000017c7cd824 */ /* 0x100fe200078e0a82 */
[----:B------:R-:W-:Y:S01]  /*5680*/  ISETP.GT.U32.AND P5, PT, R130, R113, PT ;  /* 0x000000718200720c */ /* 0x000fe20003fa4070 */
[----:B------:R-:W-:-:S04]  /*5690*/  @!P6 IMAD.IADD R184, R184, 0x1, -R130 ;  /* 0x00000001b8b8e824 */ /* 0x000fc800078e0a82 */
[----:B------:R-:W-:Y:S01]  /*56a0*/  @!P0 IMAD.IADD R145, R145, 0x1, -R130 ;  /* 0x0000000191918824 */ /* 0x000fe200078e0a82 */
[----:B------:R-:W-:-:S03]  /*56b0*/  ISETP.GT.U32.AND P0, PT, R130, R184, PT ;  /* 0x000000b88200720c */ /* 0x000fc60003f04070 */
[--C-:B------:R-:W-:Y:S01]  /*56c0*/  @!P3 IMAD.IADD R121, R121, 0x1, -R130.reuse ;  /* 0x000000017979b824 */ /* 0x100fe200078e0a82 */
[----:B------:R-:W-:Y:S01]  /*56d0*/  ISETP.GT.U32.AND P3, PT, R130, R107, PT ;  /* 0x0000006b8200720c */ /* 0x000fe20003f64070 */
[--C-:B------:R-:W-:Y:S01]  /*56e0*/  @!P4 IMAD.IADD R114, R114, 0x1, -R130.reuse ;  /* 0x000000017272c824 */ /* 0x100fe200078e0a82 */
[C---:B------:R-:W-:Y:S01]  /*56f0*/  ISETP.GT.U32.AND P4, PT, R130.reuse, R105, PT ;  /* 0x000000698200720c */ /* 0x040fe20003f84070 */
[----:B------:R-:W-:Y:S01]  /*5700*/  @!P5 IMAD.IADD R113, R113, 0x1, -R130 ;  /* 0x000000017171d824 */ /* 0x000fe200078e0a82 */
[----:B------:R-:W-:-:S05]  /*5710*/  ISETP.GT.U32.AND P5, PT, R130, R101, PT ;  /* 0x000000658200720c */ /* 0x000fca0003fa4070 */
[----:B------:R-:W-:Y:S01]  /*5720*/  @!P0 IMAD.IADD R184, R184, 0x1, -R130 ;  /* 0x00000001b8b88824 */ /* 0x000fe200078e0a82 */
[----:B------:R-:W-:-:S03]  /*5730*/  ISETP.GT.U32.AND P0, PT, R130, R115, PT ;  /* 0x000000738200720c */ /* 0x000fc60003f04070 */
[--C-:B------:R-:W-:Y:S01]  /*5740*/  @!P3 IMAD.IADD R107, R107, 0x1, -R130.reuse ;  /* 0x000000016b6bb824 */ /* 0x100fe200078e0a82 */
[C---:B------:R-:W-:Y:S01]  /*5750*/  ISETP.GT.U32.AND P3, PT, R130.reuse, R100, PT ;  /* 0x000000648200720c */ /* 0x040fe20003f64070 */
        /* <DEDUP_REMOVED lines=9> */
[----:B------:R-:W-:Y:S01]  /*57f0*/  ISETP.GT.U32.AND P4, PT, R130, R92, PT ;  /* 0x0000005c8200720c */ /* 0x000fe20003f84070 */
[----:B------:R-:W-:Y:S01]  /*5800*/  @!P5 IMAD.IADD R96, R96, 0x1, -R130 ;  /* 0x000000016060d824 */ /* 0x000fe200078e0a82 */
[----:B------:R-:W-:-:S05]  /*5810*/  ISETP.GT.U32.AND P5, PT, R130, R89, PT ;  /* 0x000000598200720c */ /* 0x000fca0003fa4070 */
        /* <DEDUP_REMOVED lines=79> */
[----:B------:R-:W-:Y:S02]  /*5d10*/  ISETP.GT.U32.AND P5, PT, R130, R143, PT ;  /* 0x0000008f8200720c */ /* 0x000fe40003fa4070 */
[----:B------:R-:W-:-:S03]  /*5d20*/  SHF.R.U64 R72, R18, 0x18, RZ ;  /* 0x0000001812487819 */ /* 0x000fc600000012ff */
[----:B------:R-:W-:Y:S01]  /*5d30*/  @!P0 IMAD.IADD R25, R25, 0x1, -R130 ;  /* 0x0000000119198824 */ /* 0x000fe200078e0a82 */
[----:B------:R-:W-:-:S03]  /*5d40*/  ISETP.GT.U32.AND P0, PT, R130, R158, PT ;  /* 0x0000009e8200720c */ /* 0x000fc60003f04070 */
[--C-:B------:R-:W-:Y:S01]  /*5d50*/  @!P3 IMAD.IADD R140, R140, 0x1, -R130.reuse ;  /* 0x000000018c8cb824 */ /* 0x100fe200078e0a82 */
[----:B------:R-:W-:Y:S01]  /*5d60*/  ISETP.GT.U32.AND P3, PT, R130, R144, PT ;  /* 0x000000908200720c */ /* 0x000fe20003f64070 */
[--C-:B------:R-:W-:Y:S01]  /*5d70*/  @!P4 IMAD.IADD R142, R142, 0x1, -R130.reuse ;  /* 0x000000018e8ec824 */ /* 0x100fe200078e0a82 */
[----:B------:R-:W-:Y:S01]  /*5d80*/  LOP3.LUT P4, RZ, R72, 0x1, RZ, 0xc0, !PT ;  /* 0x0000000148ff7812 */ /* 0x000fe2000788c0ff */
[----:B------:R-:W-:Y:S01]  /*5d90*/  @!P5 IMAD.IADD R143, R143, 0x1, -R130 ;  /* 0x000000018f8fd824 */ /* 0x000fe200078e0a82 */
[----:B------:R-:W-:Y:S02]  /*5da0*/  SHF.R.S32.HI R189, RZ, 0x1f, R190 ;  /* 0x0000001fffbd7819 */ /* 0x000fe400000114be */
[----:B------:R-:W-:-:S03]  /*5db0*/  IADD3 R72, P5, PT, R190, R20, RZ ;  /* 0x00000014be487210 */ /* 0x000fc60007fbe0ff */
[--C-:B------:R-:W-:Y:S02]  /*5dc0*/  @!P0 IMAD.IADD R158, R158, 0x1, -R130.reuse ;  /* 0x000000019e9e8824 */ /* 0x100fe400078e0a82 */
[----:B------:R-:W-:Y:S01]  /*5dd0*/  IMAD.X R73, R189, 0x1, R21, P5 ;  /* 0x00000001bd497824 */ /* 0x000fe200028e0615 */
[C---:B------:R-:W-:Y:S02]  /*5de0*/  ISETP.GT.U32.AND P5, PT, R130.reuse, R133, PT ;  /* 0x000000858200720c */ /* 0x040fe40003fa4070 */
[C---:B------:R-:W-:Y:S02]  /*5df0*/  ISETP.GT.U32.AND P0, PT, R130.reuse, R141, PT ;  /* 0x0000008d8200720c */ /* 0x040fe40003f04070 */
[----:B------:R-:W-:Y:S02]  /*5e00*/  ISETP.GT.U32.AND P6, PT, R130, R145, PT ;  /* 0x000000918200720c */ /* 0x000fe40003fc4070 */
[----:B------:R-:W-:Y:S01]  /*5e10*/  PRMT R85, RZ, 0x7610, R85 ;  /* 0x00007610ff557816 */ /* 0x000fe20000000055 */
[--C-:B------:R-:W-:Y:S01]  /*5e20*/  @!P3 IMAD.IADD R144, R144, 0x1, -R130.reuse ;  /* 0x000000019090b824 */ /* 0x100fe200078e0a82 */
[----:B------:R-:W-:Y:S01]  /*5e30*/  ISETP.GT.U32.AND P3, PT, R130, R146, PT ;  /* 0x000000928200720c */ /* 0x000fe20003f64070 */
[----:B------:R-:W-:Y:S04]  /*5e40*/  STL [R1+0xa8], R190 ;  /* 0x0000a8be01007387 */ /* 0x000fe80000100800 */
[----:B------:R0:W2:Y:S01]  /*5e50*/  @P4 LDG.E.U8 R85, desc[UR20][R72.64] ;  /* 0x0000001448554981 */ /* 0x0000a2000c1e1100 */
[----:B------:R-:W-:-:S03]  /*5e60*/  @!P5 IMAD.IADD R133, R133, 0x1, -R130 ;  /* 0x000000018585d824 */ /* 0x000fc600078e0a82 */
[----:B------:R1:W-:Y:S01]  /*5e70*/  STL [R1+0x1a0], R189 ;  /* 0x0001a0bd01007387 */ /* 0x0003e20000100800 */
[----:B------:R-:W-:Y:S01]  /*5e80*/  @!P0 IMAD.IADD R141, R141, 0x1, -R130 ;  /* 0x000000018d8d8824 */ /* 0x000fe200078e0a82 */
[----:B0-----:R-:W-:Y:S01]  /*5e90*/  SHF.R.U64 R72, R18, 0x16, RZ ;  /* 0x0000001612487819 */ /* 0x001fe200000012ff */
[----:B-1----:R-:W-:-:S03]  /*5ea0*/  IMAD R189, R122, 0x29, RZ ;  /* 0x000000297abd7824 */ /* 0x002fc600078e02ff */
[----:B------:R-:W-:Y:S01]  /*5eb0*/  LOP3.LUT P5, RZ, R72, 0x1, RZ, 0xc0, !PT ;  /* 0x0000000148ff7812 */ /* 0x000fe200078ac0ff */
[--C-:B------:R-:W-:Y:S01]  /*5ec0*/  @!P6 IMAD.IADD R145, R145, 0x1, -R130.reuse ;  /* 0x000000019191e824 */ /* 0x100fe200078e0a82 */
[----:B------:R-:W-:Y:S02]  /*5ed0*/  ISETP.GE.AND P0, PT, R132, RZ, PT ;  /* 0x000000ff8400720c */ /* 0x000fe40003f06270 */
[----:B------:R-:W-:Y:S02]  /*5ee0*/  SHF.R.S32.HI R132, RZ, 0x1f, R189 ;  /* 0x0000001fff847819 */ /* 0x000fe400000114bd */
[----:B------:R-:W-:Y:S01]  /*5ef0*/  IADD3 R72, P6, PT, R189, R20, RZ ;  /* 0x00000014bd487210 */ /* 0x000fe20007fde0ff */
[--C-:B------:R-:W-:Y:S01]  /*5f00*/  @!P3 IMAD.IADD R146, R146, 0x1, -R130.reuse ;  /* 0x000000019292b824 */ /* 0x100fe200078e0a82 */
[----:B------:R-:W-:Y:S02]  /*5f10*/  ISETP.GE.AND P3, PT, R185, RZ, PT ;  /* 0x000000ffb900720c */ /* 0x000fe40003f66270 */
[----:B------:R-:W-:Y:S01]  /*5f20*/  PRMT R130, RZ, 0x7610, R130 ;  /* 0x00007610ff827816 */ /* 0x000fe20000000082 */
[----:B------:R-:W-:Y:S01]  /*5f30*/  IMAD.X R73, R132, 0x1, R21, P6 ;  /* 0x0000000184497824 */ /* 0x000fe200030e0615 */
[----:B------:R-:W-:Y:S04]  /*5f40*/  STL [R1+0xa0], R189 ;  /* 0x0000a0bd01007387 */ /* 0x000fe80000100800 */
[----:B------:R0:W-:Y:S04]  /*5f50*/  STL [R1+0x19c], R132 ;  /* 0x00019c8401007387 */ /* 0x0001e80000100800 */
[----:B------:R1:W2:Y:S01]  /*5f60*/  @P5 LDG.E.U8 R130, desc[UR20][R72.64] ;  /* 0x0000001448825981 */ /* 0x0002a2000c1e1100 */
[----:B------:R-:W-:Y:S01]  /*5f70*/  ISETP.GE.AND P5, PT, R129, RZ, PT ;  /* 0x000000ff8100720c */ /* 0x000fe20003fa6270 */
[----:B------:R-:W-:-:S02]  /*5f80*/  IMAD.MOV.U32 R129, RZ, RZ, R184 ;  /* 0x000000ffff817224 */ /* 0x000fc400078e00b8 */
[----:B0-----:R-:W-:Y:S01]  /*5f90*/  IMAD R132, R122, 0x2a, RZ ;  /* 0x0000002a7a847824 */ /* 0x001fe200078e02ff */
[----:B------:R-:W-:Y:S01]  /*5fa0*/  ISETP.GE.AND P4, PT, R131, RZ, PT ;  /* 0x000000ff8300720c */ /* 0x000fe20003f86270 */
[----:B------:R-:W-:Y:S01]  /*5fb0*/  @!P3 IMAD.MOV R129, RZ, RZ, -R129 ;  /* 0x000000ffff81b224 */ /* 0x000fe200078e0a81 */
[----:B------:R-:W-:Y:S02]  /*5fc0*/  ISETP.GE.AND P3, PT, R126, RZ, PT ;  /* 0x000000ff7e00720c */ /* 0x000fe40003f66270 */
[----:B------:R-:W-:Y:S02]  /*5fd0*/  SHF.R.S32.HI R131, RZ, 0x1f, R132 ;  /* 0x0000001fff837819 */ /* 0x000fe40000011484 */
[----:B-1----:R-:W-:Y:S02]  /*5fe0*/  IADD3 R72, P6, PT, R132, R20, RZ ;  /* 0x0000001484487210 */ /* 0x002fe40007fde0ff */
[----:B------:R-:W-:Y:S01]  /*5ff0*/  SHF.R.U64 R126, R18, 0x15, RZ ;  /* 0x00000015127e7819 */ /* 0x000fe200000012ff */
[----:B------:R-:W-:-:S02]  /*6000*/  @!P0 IMAD.MOV R127, RZ, RZ, -R127 ;  /* 0x000000ffff7f8224 */ /* 0x000fc400078e0a7f */
[----:B------:R-:W-:Y:S01]  /*6010*/  IMAD.X R73, R131, 0x1, R21, P6 ;  /* 0x0000000183497824 */ /* 0x000fe200030e0615 */
[----:B------:R-:W-:Y:S02]  /*6020*/  LOP3.LUT P6, RZ, R126, 0x1, RZ, 0xc0, !PT ;  /* 0x000000017eff7812 */ /* 0x000fe400078cc0ff */
[----:B------:R-:W-:Y:S01]  /*6030*/  ISETP.GE.AND P0, PT, R128, RZ, PT ;  /* 0x000000ff8000720c */ /* 0x000fe20003f06270 */
[----:B------:R-:W-:Y:S01]  /*6040*/  STL [R1+0x9c], R132 ;  /* 0x00009c8401007387 */ /* 0x000fe20000100800 */
[----:B------:R-:W-:-:S03]  /*6050*/  PRMT R126, RZ, 0x7610, R126 ;  /* 0x00007610ff7e7816 */ /* 0x000fc6000000007e */
[----:B------:R0:W-:Y:S06]  /*6060*/  STL [R1+0x198], R131 ;  /* 0x0001988301007387 */ /* 0x0001ec0000100800 */
[----:B------:R1:W2:Y:S01]  /*6070*/  @P6 LDG.E.U8 R126, desc[UR20][R72.64] ;  /* 0x00000014487e6981 */ /* 0x0002a2000c1e1100 */
[----:B0-----:R-:W-:Y:S02]  /*6080*/  IMAD R131, R122, 0x2b, RZ ;  /* 0x0000002b7a837824 */ /* 0x001fe400078e02ff */
[----:B------:R-:W-:Y:S01]  /*6090*/  @!P0 IMAD.MOV R121, RZ, RZ, -R121 ;  /* 0x000000ffff798224 */ /* 0x000fe200078e0a79 */
[----:B------:R-:W-:-:S02]  /*60a0*/  ISETP.GE.AND P0, PT, R118, RZ, PT ;  /* 0x000000ff7600720c */ /* 0x000fc40003f06270 */
[----:B------:R-:W-:Y:S02]  /*60b0*/  SHF.R.S32.HI R128, RZ, 0x1f, R131 ;  /* 0x0000001fff807819 */ /* 0x000fe40000011483 */
[----:B-1----:R-:W-:Y:S02]  /*60c0*/  IADD3 R72, P6, PT, R131, R20, RZ ;  /* 0x0000001483487210 */ /* 0x002fe40007fde0ff */
[----:B------:R-:W-:Y:S01]  /*60d0*/  SHF.R.U64 R118, R18, 0x14, RZ ;  /* 0x0000001412767819 */ /* 0x000fe200000012ff */
[----:B------:R-:W-:Y:S02]  /*60e0*/  @!P5 IMAD.MOV R124, RZ, RZ, -R124 ;  /* 0x000000ffff7cd224 */ /* 0x000fe400078e0a7c */
[----:B------:R-:W-:Y:S01]  /*60f0*/  IMAD.X R73, R128, 0x1, R21, P6 ;  /* 0x0000000180497824 */ /* 0x000fe200030e0615 */
[----:B------:R-:W-:Y:S02]  /*6100*/  LOP3.LUT P6, RZ, R118, 0x1, RZ, 0xc0, !PT ;  /* 0x0000000176ff7812 */ /* 0x000fe400078cc0ff */
[----:B------:R-:W-:Y:S01]  /*6110*/  ISETP.GE.AND P5, PT, R119, RZ, PT ;  /* 0x000000ff7700720c */ /* 0x000fe20003fa6270 */
[----:B------:R-:W-:Y:S01]  /*6120*/  @!P4 IMAD.MOV R125, RZ, RZ, -R125 ;  /* 0x000000ffff7dc224 */ /* 0x000fe200078e0a7d */
[----:B------:R-:W-:-:S02]  /*6130*/  PRMT R118, RZ, 0x7610, R118 ;  /* 0x00007610ff767816 */ /* 0x000fc40000000076 */
[----:B------:R-:W-:Y:S01]  /*6140*/  ISETP.GE.AND P4, PT, R120, RZ, PT ;  /* 0x000000ff7800720c */ /* 0x000fe20003f86270 */
[----:B------:R-:W-:-:S05]  /*6150*/  IMAD R120, R122, 0x2c, RZ ;  /* 0x0000002c7a787824 */ /* 0x000fca00078e02ff */
[----:B------:R-:W-:Y:S01]  /*6160*/  SHF.R.S32.HI R119, RZ, 0x1f, R120 ;  /* 0x0000001fff777819 */ /* 0x000fe20000011478 */
[----:B------:R0:W2:Y:S02]  /*6170*/  @P6 LDG.E.U8 R118, desc[UR20][R72.64] ;  /* 0x0000001448766981 */ /* 0x0000a4000c1e1100 */
[----:B------:R-:W-:Y:S01]  /*6180*/  @!P5 IMAD.MOV R113, RZ, RZ, -R113 ;  /* 0x000000ffff71d224 */ /* 0x000fe200078e0a71 */
[----:B------:R-:W-:Y:S02]  /*6190*/  ISETP.GE.AND P5, PT, R111, RZ, PT ;  /* 0x000000ff6f00720c */ /* 0x000fe40003fa6270 */
[----:B------:R-:W-:Y:S02]  /*61a0*/  SHF.R.U64 R111, R18, 0x13, RZ ;  /* 0x00000013126f7819 */ /* 0x000fe400000012ff */
[----:B0-----:R-:W-:-:S05]  /*61b0*/  IADD3 R72, P6, PT, R120, R20, RZ ;  /* 0x0000001478487210 */ /* 0x001fca0007fde0ff */
[----:B------:R-:W-:Y:S01]  /*61c0*/  IMAD.X R73, R119, 0x1, R21, P6 ;  /* 0x0000000177497824 */ /* 0x000fe200030e0615 */
[----:B------:R-:W-:Y:S01]  /*61d0*/  LOP3.LUT P6, RZ, R111, 0x1, RZ, 0xc0, !PT ;  /* 0x000000016fff7812 */ /* 0x000fe200078cc0ff */
[----:B------:R-:W-:Y:S01]  /*61e0*/  @!P3 IMAD.MOV R115, RZ, RZ, -R115 ;  /* 0x000000ffff73b224 */ /* 0x000fe200078e0a73 */
[----:B------:R-:W-:Y:S02]  /*61f0*/  PRMT R111, RZ, 0x7610, R111 ;  /* 0x00007610ff6f7816 */ /* 0x000fe4000000006f */
[----:B------:R-:W-:Y:S01]  /*6200*/  ISETP.GE.AND P3, PT, R116, RZ, PT ;  /* 0x000000ff7400720c */ /* 0x000fe20003f66270 */
[----:B------:R-:W-:Y:S02]  /*6210*/  IMAD R116, R122, 0x2d, RZ ;  /* 0x0000002d7a747824 */ /* 0x000fe400078e02ff */
[----:B------:R-:W-:Y:S01]  /*6220*/  @!P4 IMAD.MOV R114, RZ, RZ, -R114 ;  /* 0x000000ffff72c224 */ /* 0x000fe200078e0a72 */
[----:B------:R-:W-:Y:S01]  /*6230*/  ISETP.GE.AND P4, PT, R112, RZ, PT ;  /* 0x000000ff7000720c */ /* 0x000fe20003f86270 */
[----:B------:R-:W-:Y:S01]  /*6240*/  @!P0 IMAD.MOV R107, RZ, RZ, -R107 ;  /* 0x000000ffff6b8224 */ /* 0x000fe200078e0a6b */
[----:B------:R-:W-:Y:S01]  /*6250*/  ISETP.GE.AND P0, PT, R109, RZ, PT ;  /* 0x000000ff6d00720c */ /* 0x000fe20003f06270 */
[----:B------:R-:W-:Y:S01]  /*6260*/  IMAD.MOV.U32 R109, RZ, RZ, R105 ;  /* 0x000000ffff6d7224 */ /* 0x000fe200078e0069 */
[----:B------:R-:W-:Y:S01]  /*6270*/  SHF.R.S32.HI R112, RZ, 0x1f, R116 ;  /* 0x0000001fff707819 */ /* 0x000fe20000011474 */
[----:B------:R0:W2:Y:S01]  /*6280*/  @P6 LDG.E.U8 R111, desc[UR20][R72.64] ;  /* 0x00000014486f6981 */ /* 0x0000a2000c1e1100 */
[----:B------:R-:W-:-:S02]  /*6290*/  SHF.R.U64 R105, R18, 0x12, RZ ;  /* 0x0000001212697819 */ /* 0x000fc400000012ff */
        /* <DEDUP_REMOVED lines=15> */
[----:B0-----:R-:W-:Y:S01]  /*6390*/  IADD3 R72, P6, PT, R110, R20, RZ ;  /* 0x000000146e487210 */ /* 0x001fe20007fde0ff */
[----:B------:R-:W-:Y:S04]  /*63a0*/  STL [R1+0x98], R131 ;  /* 0x0000988301007387 */ /* 0x000fe80000100800 */
[----:B------:R-:W-:Y:S01]  /*63b0*/  IMAD.X R73, R108, 0x1, R21, P6 ;  /* 0x000000016c497824 */ /* 0x000fe200030e0615 */
[----:B------:R-:W-:Y:S01]  /*63c0*/  LOP3.LUT P6, RZ, R99, 0x1, RZ, 0xc0, !PT ;  /* 0x0000000163ff7812 */ /* 0x000fe200078cc0ff */
[----:B------:R-:W-:Y:S04]  /*63d0*/  STL [R1+0x194], R128 ;  /* 0x0001948001007387 */ /* 0x000fe80000100800 */
[----:B------:R-:W-:Y:S01]  /*63e0*/  STL [R1+0x94], R120 ;  /* 0x0000947801007387 */ /* 0x000fe20000100800 */
[----:B------:R-:W-:-:S03]  /*63f0*/  PRMT R99, RZ, 0x7610, R99 ;  /* 0x00007610ff637816 */ /* 0x000fc60000000063 */
[----:B------:R-:W-:Y:S04]  /*6400*/  STL [R1+0x190], R119 ;  /* 0x0001907701007387 */ /* 0x000fe80000100800 */
[----:B------:R-:W-:Y:S04]  /*6410*/  STL [R1+0x90], R116 ;  /* 0x0000907401007387 */ /* 0x000fe80000100800 */
[----:B------:R-:W-:Y:S04]  /*6420*/  STL [R1+0x18c], R112 ;  /* 0x00018c7001007387 */ /* 0x000fe80000100800 */
[----:B------:R-:W-:Y:S04]  /*6430*/  STL [R1+0x8c], R110 ;  /* 0x00008c6e01007387 */ /* 0x000fe80000100800 */
[----:B------:R0:W-:Y:S01]  /*6440*/  STL [R1+0x188], R108 ;  /* 0x0001886c01007387 */ /* 0x0001e20000100800 */
[----:B------:R-:W-:Y:S01]  /*6450*/  @!P0 IMAD.MOV R100, RZ, RZ, -R100 ;  /* 0x000000ffff648224 */ /* 0x000fe200078e0a64 */
[----:B------:R-:W-:Y:S01]  /*6460*/  ISETP.GE.AND P0, PT, R104, RZ, PT ;  /* 0x000000ff6800720c */ /* 0x000fe20003f06270 */
[----:B------:R-:W-:Y:S01]  /*6470*/  @!P3 IMAD.MOV R103, RZ, RZ, -R103 ;  /* 0x000000ffff67b224 */ /* 0x000fe200078e0a67 */
[----:B------:R1:W2:Y:S01]  /*6480*/  @P6 LDG.E.U8 R99, desc[UR20][R72.64] ;  /* 0x0000001448636981 */ /* 0x0002a2000c1e1100 */
[----:B------:R-:W-:Y:S01]  /*6490*/  ISETP.GE.AND P3, PT, R102, RZ, PT ;  /* 0x000000ff6600720c */ /* 0x000fe20003f66270 */
[----:B0-----:R-:W-:-:S02]  /*64a0*/  IMAD R108, R122, 0x2f, RZ ;  /* 0x0000002f7a6c7824 */ /* 0x001fc400078e02ff */
[----:B------:R-:W-:Y:S01]  /*64b0*/  IMAD.MOV.U32 R102, RZ, RZ, R93 ;  /* 0x000000ffff667224 */ /* 0x000fe200078e005d */
[----:B------:R-:W-:Y:S02]  /*64c0*/  SHF.R.U64 R93, R18, 0x10, RZ ;  /* 0x00000010125d7819 */ /* 0x000fe400000012ff */
[----:B------:R-:W-:Y:S02]  /*64d0*/  SHF.R.S32.HI R104, RZ, 0x1f, R108 ;  /* 0x0000001fff687819 */ /* 0x000fe4000001146c */
[----:B-1----:R-:W-:-:S05]  /*64e0*/  IADD3 R72, P6, PT, R108, R20, RZ ;  /* 0x000000146c487210 */ /* 0x002fca0007fde0ff */
        /* <DEDUP_REMOVED lines=9> */
[----:B------:R-:W-:-:S03]  /*6580*/  SHF.R.S32.HI R94, RZ, 0x1f, R95 ;  /* 0x0000001fff5e7819 */ /* 0x000fc6000001145f */
[----:B------:R0:W2:Y:S01]  /*6590*/  @P6 LDG.E.U8 R93, desc[UR20][R72.64] ;  /* 0x00000014485d6981 */ /* 0x0000a2000c1e1100 */
[----:B------:R-:W-:Y:S02]  /*65a0*/  ISETP.GE.AND P3, PT, R87, RZ, PT ;  /* 0x000000ff5700720c */ /* 0x000fe40003f66270 */
[----:B------:R-:W-:Y:S01]  /*65b0*/  SHF.R.U64 R87, R18, 0xe, RZ ;  /* 0x0000000e12577819 */ /* 0x000fe200000012ff */
[----:B------:R-:W-:Y:S01]  /*65c0*/  @!P0 IMAD.MOV R97, RZ, RZ, -R97 ;  /* 0x000000ffff618224 */ /* 0x000fe200078e0a61 */
[----:B0-----:R-:W-:Y:S02]  /*65d0*/  IADD3 R72, P6, PT, R95, R20, RZ ;  /* 0x000000145f487210 */ /* 0x001fe40007fde0ff */
[----:B------:R-:W-:-:S03]  /*65e0*/  ISETP.GE.AND P0, PT, R98, RZ, PT ;  /* 0x000000ff6200720c */ /* 0x000fc60003f06270 */
        /* <DEDUP_REMOVED lines=42> */
[----:B0-----:R-:W-:Y:S01]  /*6890*/  IMAD.MOV.U32 R72, RZ, RZ, R66 ;  /* 0x000000ffff487224 */ /* 0x001fe200078e0042 */
[----:B------:R-:W-:Y:S01]  /*68a0*/  IADD3 R66, P6, PT, R77, R20, RZ ;  /* 0x000000144d427210 */ /* 0x000fe20007fde0ff */
[----:B------:R-:W-:-:S04]  /*68b0*/  IMAD.MOV.U32 R73, RZ, RZ, R67 ;  /* 0x000000ffff497224 */ /* 0x000fc800078e0043 */
[----:B------:R-:W-:Y:S01]  /*68c0*/  IMAD.X R67, R76, 0x1, R21, P6 ;  /* 0x000000014c437824 */ /* 0x000fe200030e0615 */
[----:B------:R-:W-:Y:S02]  /*68d0*/  LOP3.LUT P6, RZ, R68, 0x1, RZ, 0xc0, !PT ;  /* 0x0000000144ff7812 */ /* 0x000fe400078cc0ff */
[----:B------:R-:W-:Y:S01]  /*68e0*/  PRMT R68, RZ, 0x7610, R68 ;  /* 0x00007610ff447816 */ /* 0x000fe20000000044 */
[----:B------:R-:W-:Y:S01]  /*68f0*/  @!P0 IMAD.MOV R73, RZ, RZ, -R73 ;  /* 0x000000ffff498224 */ /* 0x000fe200078e0a49 */
[----:B------:R-:W-:Y:S01]  /*6900*/  ISETP.GE.AND P0, PT, R70, RZ, PT ;  /* 0x000000ff4600720c */ /* 0x000fe20003f06270 */
[----:B------:R-:W-:Y:S02]  /*6910*/  IMAD R70, R122, 0x35, RZ ;  /* 0x000000357a467824 */ /* 0x000fe400078e02ff */
[----:B------:R-:W-:-:S06]  /*6920*/  @!P5 IMAD.MOV R72, RZ, RZ, -R72 ;  /* 0x000000ffff48d224 */ /* 0x000fcc00078e0a48 */
[----:B------:R0:W2:Y:S01]  /*6930*/  @P6 LDG.E.U8 R68, desc[UR20][R66.64] ;  /* 0x0000001442446981 */ /* 0x0000a2000c1e1100 */
[----:B------:R-:W-:Y:S02]  /*6940*/  ISETP.GE.AND P5, PT, R69, RZ, PT ;  /* 0x000000ff4500720c */ /* 0x000fe40003fa6270 */
[----:B------:R-:W-:Y:S01]  /*6950*/  SHF.R.S32.HI R69, RZ, 0x1f, R70 ;  /* 0x0000001fff457819 */ /* 0x000fe20000011446 */
[----:B0-----:R-:W-:-:S04]  /*6960*/  IMAD.MOV.U32 R66, RZ, RZ, R59 ;  /* 0x000000ffff427224 */ /* 0x001fc800078e003b */
[----:B------:R-:W-:Y:S01]  /*6970*/  @!P3 IMAD.MOV R66, RZ, RZ, -R66 ;  /* 0x000000ffff42b224 */ /* 0x000fe200078e0a42 */
[----:B------:R-:W-:Y:S02]  /*6980*/  ISETP.GE.AND P3, PT, R60, RZ, PT ;  /* 0x000000ff3c00720c */ /* 0x000fe40003f66270 */
[----:B------:R-:W-:Y:S01]  /*6990*/  IADD3 R60, P6, PT, R70, R20, RZ ;  /* 0x00000014463c7210 */ /* 0x000fe20007fde0ff */
[----:B------:R-:W-:Y:S01]  /*69a0*/  @!P4 IMAD.MOV R62, RZ, RZ, -R62 ;  /* 0x000000ffff3ec224 */ /* 0x000fe200078e0a3e */
[----:B------:R-:W-:Y:S02]  /*69b0*/  SHF.R.U64 R59, R18, 0xa, RZ ;  /* 0x0000000a123b7819 */ /* 0x000fe400000012ff */
[----:B------:R-:W-:Y:S01]  /*69c0*/  ISETP.GE.AND P4, PT, R61, RZ, PT ;  /* 0x000000ff3d00720c */ /* 0x000fe20003f86270 */
[----:B------:R-:W-:Y:S01]  /*69d0*/  IMAD.X R61, R69, 0x1, R21, P6 ;  /* 0x00000001453d7824 */ /* 0x000fe200030e0615 */
[----:B------:R-:W-:Y:S02]  /*69e0*/  LOP3.LUT P6, RZ, R59, 0x1, RZ, 0xc0, !PT ;  /* 0x000000013bff7812 */ /* 0x000fe400078cc0ff */
[----:B------:R-:W-:Y:S01]  /*69f0*/  PRMT R59, RZ, 0x7610, R59 ;  /* 0x00007610ff3b7816 */ /* 0x000fe2000000003b */
[----:B------:R-:W-:-:S02]  /*6a00*/  IMAD R67, R122, 0x36, RZ ;  /* 0x000000367a437824 */ /* 0x000fc400078e02ff */
[----:B------:R-:W-:Y:S01]  /*6a10*/  @!P5 IMAD.MOV R63, RZ, RZ, -R63 ;  /* 0x000000ffff3fd224 */ /* 0x000fe200078e0a3f */
[----:B------:R-:W-:Y:S01]  /*6a20*/  ISETP.GE.AND P5, PT, R64, RZ, PT ;  /* 0x000000ff4000720c */ /* 0x000fe20003fa6270 */
[----:B------:R-:W-:Y:S01]  /*6a30*/  @!P3 IMAD.MOV R58, RZ, RZ, -R58 ;  /* 0x000000ffff3ab224 */ /* 0x000fe200078e0a3a */
[----:B------:R-:W-:Y:S02]  /*6a40*/  SHF.R.S32.HI R64, RZ, 0x1f, R67 ;  /* 0x0000001fff407819 */ /* 0x000fe40000011443 */
[----:B------:R-:W-:-:S03]  /*6a50*/  ISETP.GE.AND P3, PT, R53, RZ, PT ;  /* 0x000000ff3500720c */ /* 0x000fc60003f66270 */
[----:B------:R0:W2:Y:S01]  /*6a60*/  @P6 LDG.E.U8 R59, desc[UR20][R60.64] ;  /* 0x000000143c3b6981 */ /* 0x0000a2000c1e1100 */
[----:B------:R-:W-:Y:S01]  /*6a70*/  SHF.R.U64 R53, R18, 0x9, RZ ;  /* 0x0000000912357819 */ /* 0x000fe200000012ff */
[----:B------:R-:W-:Y:S01]  /*6a80*/  @!P0 IMAD.MOV R56, RZ, RZ, -R56 ;  /* 0x000000ffff388224 */ /* 0x000fe200078e0a38 */
[----:B------:R-:W-:Y:S01]  /*6a90*/  ISETP.GE.AND P0, PT, R55, RZ, PT ;  /* 0x000000ff3700720c */ /* 0x000fe20003f06270 */
[----:B0-----:R-:W-:Y:S01]  /*6aa0*/  IMAD.MOV.U32 R60, RZ, RZ, R54 ;  /* 0x000000ffff3c7224 */ /* 0x001fe200078e0036 */
[----:B------:R-:W-:-:S05]  /*6ab0*/  IADD3 R54, P6, PT, R67, R20, RZ ;  /* 0x0000001443367210 */ /* 0x000fca0007fde0ff */
[----:B------:R-:W-:Y:S01]  /*6ac0*/  IMAD.X R55, R64, 0x1, R21, P6 ;  /* 0x0000000140377824 */ /* 0x000fe200030e0615 */
[----:B------:R-:W-:Y:S02]  /*6ad0*/  LOP3.LUT P6, RZ, R53, 0x1, RZ, 0xc0, !PT ;  /* 0x0000000135ff7812 */ /* 0x000fe400078cc0ff */
[----:B------:R-:W-:Y:S01]  /*6ae0*/  PRMT R53, RZ, 0x7610, R53 ;  /* 0x00007610ff357816 */ /* 0x000fe20000000035 */
[----:B------:R-:W-:Y:S02]  /*6af0*/  IMAD R61, R122, 0x37, RZ ;  /* 0x000000377a3d7824 */ /* 0x000fe400078e02ff */
[----:B------:R-:W-:Y:S01]  /*6b00*/  @!P4 IMAD.MOV R60, RZ, RZ, -R60 ;  /* 0x000000ffff3cc224 */ /* 0x000fe200078e0a3c */
[----:B------:R-:W-:-:S07]  /*6b10*/  ISETP.GE.AND P4, PT, R57, RZ, PT ;  /* 0x000000ff3900720c */ /* 0x000fce0003f86270 */
[----:B------:R0:W2:Y:S01]  /*6b20*/  @P6 LDG.E.U8 R53, desc[UR20][R54.64] ;  /* 0x0000001436356981 */ /* 0x0000a2000c1e1100 */
[----:B------:R-:W-:Y:S01]  /*6b30*/  @!P3 IMAD.MOV R51, RZ, RZ, -R51 ;  /* 0x000000ffff33b224 */ /* 0x000fe200078e0a33 */
[----:B------:R-:W-:Y:S01]  /*6b40*/  SHF.R.S32.HI R57, RZ, 0x1f, R61 ;  /* 0x0000001fff397819 */ /* 0x000fe2000001143d */
[----:B0-----:R-:W-:-:S04]  /*6b50*/  IMAD.MOV.U32 R54, RZ, RZ, R49 ;  /* 0x000000ffff367224 */ /* 0x001fc800078e0031 */
[----:B------:R-:W-:Y:S01]  /*6b60*/  @!P5 IMAD.MOV R54, RZ, RZ, -R54 ;  /* 0x000000ffff36d224 */ /* 0x000fe200078e0a36 */
[----:B------:R-:W-:Y:S01]  /*6b70*/  ISETP.GE.AND P5, PT, R50, RZ, PT ;  /* 0x000000ff3200720c */ /* 0x000fe20003fa6270 */
[----:B------:R-:W-:Y:S01]  /*6b80*/  IMAD.MOV.U32 R50, RZ, RZ, R48 ;  /* 0x000000ffff327224 */ /* 0x000fe200078e0030 */
[----:B------:R-:W-:Y:S02]  /*6b90*/  IADD3 R48, P6, PT, R61, R20, RZ ;  /* 0x000000143d307210 */ /* 0x000fe40007fde0ff */
[----:B------:R-:W-:Y:S02]  /*6ba0*/  ISETP.GE.AND P3, PT, R47, RZ, PT ;  /* 0x000000ff2f00720c */ /* 0x000fe40003f66270 */
[----:B------:R-:W-:Y:S01]  /*6bb0*/  SHF.R.U64 R47, R18, 0x8, RZ ;  /* 0x00000008122f7819 */ /* 0x000fe200000012ff */
[----:B------:R-:W-:Y:S02]  /*6bc0*/  IMAD.X R49, R57, 0x1, R21, P6 ;  /* 0x0000000139317824 */ /* 0x000fe400030e0615 */
[----:B------:R-:W-:Y:S01]  /*6bd0*/  @!P0 IMAD.MOV R50, RZ, RZ, -R50 ;  /* 0x000000ffff328224 */ /* 0x000fe200078e0a32 */
[----:B------:R-:W-:-:S02]  /*6be0*/  LOP3.LUT P6, RZ, R47, 0x1, RZ, 0xc0, !PT ;  /* 0x000000012fff7812 */ /* 0x000fc400078cc0ff */
[----:B------:R-:W-:Y:S02]  /*6bf0*/  ISETP.GE.AND P0, PT, R52, RZ, PT ;  /* 0x000000ff3400720c */ /* 0x000fe40003f06270 */
[----:B------:R-:W-:Y:S01]  /*6c00*/  PRMT R47, RZ, 0x7610, R47 ;  /* 0x00007610ff2f7816 */ /* 0x000fe2000000002f */
[----:B------:R-:W-:Y:S02]  /*6c10*/  IMAD R55, R122, 0x39, RZ ;  /* 0x000000397a377824 */ /* 0x000fe400078e02ff */
[----:B------:R-:W-:-:S03]  /*6c20*/  @!P4 IMAD.MOV R45, RZ, RZ, -R45 ;  /* 0x000000ffff2dc224 */ /* 0x000fc600078e0a2d */
[----:B------:R-:W-:-:S03]  /*6c30*/  SHF.R.S32.HI R52, RZ, 0x1f, R55 ;  /* 0x0000001fff347819 */ /* 0x000fc60000011437 */
[----:B------:R0:W3:Y:S02]  /*6c40*/  @P6 LDG.E.U8 R47, desc[UR20][R48.64] ;  /* 0x00000014302f6981 */ /* 0x0000e4000c1e1100 */
[----:B------:R-:W-:Y:S01]  /*6c50*/  @!P0 IMAD.MOV R44, RZ, RZ, -R44 ;  /* 0x000000ffff2c8224 */ /* 0x000fe200078e0a2c */
[----:B------:R-:W-:Y:S02]  /*6c60*/  ISETP.GE.AND P0, PT, R41, RZ, PT ;  /* 0x000000ff2900720c */ /* 0x000fe40003f06270 */
[----:B------:R-:W-:Y:S01]  /*6c70*/  SHF.R.U64 R41, R18, 0x6, RZ ;  /* 0x0000000612297819 */ /* 0x000fe200000012ff */
[----:B0-----:R-:W-:Y:S01]  /*6c80*/  IMAD.MOV.U32 R48, RZ, RZ, R42 ;  /* 0x000000ffff307224 */ /* 0x001fe200078e002a */
[----:B------:R-:W-:Y:S02]  /*6c90*/  IADD3 R42, P6, PT, R55, R20, RZ ;  /* 0x00000014372a7210 */ /* 0x000fe40007fde0ff */
[----:B------:R-:W-:Y:S01]  /*6ca0*/  ISETP.GE.AND P4, PT, R43, RZ, PT ;  /* 0x000000ff2b00720c */ /* 0x000fe20003f86270 */
[----:B------:R-:W-:Y:S01]  /*6cb0*/  @!P5 IMAD.MOV R48, RZ, RZ, -R48 ;  /* 0x000000ffff30d224 */ /* 0x000fe200078e0a30 */
[----:B------:R-:W-:Y:S01]  /*6cc0*/  ISETP.GE.AND P5, PT, R46, RZ, PT ;  /* 0x000000ff2e00720c */ /* 0x000fe20003fa6270 */
[----:B------:R-:W-:Y:S01]  /*6cd0*/  IMAD.X R43, R52, 0x1, R21, P6 ;  /* 0x00000001342b7824 */ /* 0x000fe200030e0615 */
[----:B------:R-:W-:Y:S01]  /*6ce0*/  LOP3.LUT P6, RZ, R41, 0x1, RZ, 0xc0, !PT ;  /* 0x0000000129ff7812 */ /* 0x000fe200078cc0ff */
[----:B------:R-:W-:Y:S01]  /*6cf0*/  @!P3 IMAD.MOV R38, RZ, RZ, -R38 ;  /* 0x000000ffff26b224 */ /* 0x000fe200078e0a26 */
[----:B------:R-:W-:Y:S01]  /*6d00*/  PRMT R41, RZ, 0x7610, R41 ;  /* 0x00007610ff297816 */ /* 0x000fe20000000029 */
[----:B------:R-:W-:Y:S01]  /*6d10*/  IMAD R49, R122, 0x3a, RZ ;  /* 0x0000003a7a317824 */ /* 0x000fe200078e02ff */
[----:B------:R-:W-:Y:S01]  /*6d20*/  ISETP.GE.AND P3, PT, R39, RZ, PT ;  /* 0x000000ff2700720c */ /* 0x000fe20003f66270 */
[----:B------:R-:W-:-:S03]  /*6d30*/  IMAD.MOV.U32 R39, RZ, RZ, R37 ;  /* 0x000000ffff277224 */ /* 0x000fc600078e0025 */
[----:B------:R-:W-:Y:S01]  /*6d40*/  SHF.R.S32.HI R46, RZ, 0x1f, R49 ;  /* 0x0000001fff2e7819 */ /* 0x000fe20000011431 */
[----:B------:R-:W-:Y:S02]  /*6d50*/  @!P4 IMAD.MOV R39, RZ, RZ, -R39 ;  /* 0x000000ffff27c224 */ /* 0x000fe400078e0a27 */
[----:B------:R-:W-:Y:S01]  /*6d60*/  @!P5 IMAD.MOV R40, RZ, RZ, -R40 ;  /* 0x000000ffff28d224 */ /* 0x000fe200078e0a28 */
[----:B------:R-:W-:Y:S01]  /*6d70*/  ISETP.GE.AND P5, PT, R36, RZ, PT ;  /* 0x000000ff2400720c */ /* 0x000fe20003fa6270 */
[----:B------:R0:W3:Y:S01]  /*6d80*/  @P6 LDG.E.U8 R41, desc[UR20][R42.64] ;  /* 0x000000142a296981 */ /* 0x0000e2000c1e1100 */
[----:B------:R-:W-:Y:S02]  /*6d90*/  IADD3 R36, P6, PT, R49, R20, RZ ;  /* 0x0000001431247210 */ /* 0x000fe40007fde0ff */
[----:B------:R-:W-:Y:S02]  /*6da0*/  ISETP.GE.AND P4, PT, R35, RZ, PT ;  /* 0x000000ff2300720c */ /* 0x000fe40003f86270 */
[----:B------:R-:W-:Y:S01]  /*6db0*/  SHF.R.U64 R35, R18, 0x5, RZ ;  /* 0x0000000512237819 */ /* 0x000fe200000012ff */
[----:B------:R-:W-:-:S03]  /*6dc0*/  IMAD.X R37, R46, 0x1, R21, P6 ;  /* 0x000000012e257824 */ /* 0x000fc600030e0615 */
[----:B------:R-:W-:Y:S02]  /*6dd0*/  LOP3.LUT P6, RZ, R35, 0x1, RZ, 0xc0, !PT ;  /* 0x0000000123ff7812 */ /* 0x000fe400078cc0ff */
[----:B------:R-:W-:Y:S01]  /*6de0*/  PRMT R35, RZ, 0x7610, R35 ;  /* 0x00007610ff237816 */ /* 0x000fe20000000023 */
[----:B0-----:R-:W-:Y:S02]  /*6df0*/  IMAD R43, R122, 0x3b, RZ ;  /* 0x0000003b7a2b7824 */ /* 0x001fe400078e02ff */
[----:B------:R-:W-:Y:S01]  /*6e00*/  @!P3 IMAD.MOV R33, RZ, RZ, -R33 ;  /* 0x000000ffff21b224 */ /* 0x000fe200078e0a21 */
[----:B------:R-:W-:Y:S02]  /*6e10*/  ISETP.GE.AND P3, PT, R30, RZ, PT ;  /* 0x000000ff1e00720c */ /* 0x000fe40003f66270 */
[----:B------:R-:W-:-:S05]  /*6e20*/  SHF.R.S32.HI R42, RZ, 0x1f, R43 ;  /* 0x0000001fff2a7819 */ /* 0x000fca000001142b */
[----:B------:R0:W4:Y:S01]  /*6e30*/  @P6 LDG.E.U8 R35, desc[UR20][R36.64] ;  /* 0x0000001424236981 */ /* 0x000122000c1e1100 */
[----:B------:R-:W-:Y:S01]  /*6e40*/  IADD3 R30, P6, PT, R43, R20, RZ ;  /* 0x000000142b1e7210 */ /* 0x000fe20007fde0ff */
[----:B0-----:R-:W-:-:S04]  /*6e50*/  IMAD.MOV.U32 R36, RZ, RZ, R31 ;  /* 0x000000ffff247224 */ /* 0x001fc800078e001f */
[----:B------:R-:W-:Y:S01]  /*6e60*/  @!P0 IMAD.MOV R36, RZ, RZ, -R36 ;  /* 0x000000ffff248224 */ /* 0x000fe200078e0a24 */
[----:B------:R-:W-:Y:S02]  /*6e70*/  ISETP.GE.AND P0, PT, R29, RZ, PT ;  /* 0x000000ff1d00720c */ /* 0x000fe40003f06270 */
[----:B------:R-:W-:Y:S01]  /*6e80*/  SHF.R.U64 R29, R18, 0x4, RZ ;  /* 0x00000004121d7819 */ /* 0x000fe200000012ff */
[----:B------:R-:W-:-:S03]  /*6e90*/  IMAD.X R31, R42, 0x1, R21, P6 ;  /* 0x000000012a1f7824 */ /* 0x000fc600030e0615 */
[----:B------:R-:W-:Y:S02]  /*6ea0*/  LOP3.LUT P6, RZ, R29, 0x1, RZ, 0xc0, !PT ;  /* 0x000000011dff7812 */ /* 0x000fe400078cc0ff */
[----:B------:R-:W-:Y:S01]  /*6eb0*/  PRMT R29, RZ, 0x7610, R29 ;  /* 0x00007610ff1d7816 */ /* 0x000fe2000000001d */
[----:B------:R-:W-:Y:S01]  /*6ec0*/  IMAD R37, R122, 0x3c, RZ ;  /* 0x0000003c7a257824 */ /* 0x000fe200078e02ff */
[----:B------:R-:W-:Y:S01]  /*6ed0*/  STL [R1+0x88], R108 ;  /* 0x0000886c01007387 */ /* 0x000fe20000100800 */
[----:B------:R-:W-:Y:S01]  /*6ee0*/  @!P4 IMAD.MOV R34, RZ, RZ, -R34 ;  /* 0x000000ffff22c224 */ /* 0x000fe200078e0a22 */
[----:B------:R-:W-:Y:S01]  /*6ef0*/  ISETP.GE.AND P4, PT, R32, RZ, PT ;  /* 0x000000ff2000720c */ /* 0x000fe20003f86270 */
[----:B------:R-:W-:Y:S01]  /*6f00*/  @!P0 IMAD.MOV R28, RZ, RZ, -R28 ;  /* 0x000000ffff1c8224 */ /* 0x000fe200078e0a1c */
[----:B------:R-:W-:Y:S01]  /*6f10*/  STL [R1+0x184], R104 ;  /* 0x0001846801007387 */ /* 0x000fe20000100800 */
[----:B------:R-:W-:Y:S02]  /*6f20*/  ISETP.GE.AND P0, PT, R26, RZ, PT ;  /* 0x000000ff1a00720c */ /* 0x000fe40003f06270 */
[----:B------:R-:W-:Y:S01]  /*6f30*/  SHF.R.S32.HI R32, RZ, 0x1f, R37 ;  /* 0x0000001fff207819 */ /* 0x000fe20000011425 */
[----:B------:R-:W-:Y:S04]  /*6f40*/  STL [R1+0x80], R95 ;  /* 0x0000805f01007387 */ /* 0x000fe80000100800 */
[----:B------:R0:W5:Y:S01]  /*6f50*/  @P6 LDG.E.U8 R29, desc[UR20][R30.64] ;  /* 0x000000141e1d6981 */ /* 0x000162000c1e1100 */
[----:B------:R-:W-:-:S03]  /*6f60*/  IADD3 R26, P6, PT, R37, R20, RZ ;  /* 0x00000014251a7210 */ /* 0x000fc60007fde0ff */
[----:B------:R-:W-:Y:S04]  /*6f70*/  STL [R1+0x180], R94 ;  /* 0x0001805e01007387 */ /* 0x000fe80000100800 */
[----:B------:R-:W-:Y:S01]  /*6f80*/  STL [R1+0x7c], R91 ;  /* 0x00007c5b01007387 */ /* 0x000fe20000100800 */
[----:B0-----:R-:W-:Y:S01]  /*6f90*/  IMAD.MOV.U32 R31, RZ, RZ, R25 ;  /* 0x000000ffff1f7224 */ /* 0x001fe200078e0019 */
[----:B------:R-:W-:Y:S02]  /*6fa0*/  SHF.R.U64 R25, R18, 0x3, RZ ;  /* 0x0000000312197819 */ /* 0x000fe400000012ff */
[----:B------:R-:W-:Y:S01]  /*6fb0*/  STL [R1+0x17c], R88 ;  /* 0x00017c5801007387 */ /* 0x000fe20000100800 */
[----:B------:R-:W-:Y:S02]  /*6fc0*/  IMAD.MOV.U32 R30, RZ, RZ, R27 ;  /* 0x000000ffff1e7224 */ /* 0x000fe400078e001b */
[----:B------:R-:W-:Y:S01]  /*6fd0*/  IMAD.X R27, R32, 0x1, R21, P6 ;  /* 0x00000001201b7824 */ /* 0x000fe200030e0615 */
[----:B------:R-:W-:Y:S01]  /*6fe0*/  STL [R1+0x78], R82 ;  /* 0x0000785201007387 */ /* 0x000fe20000100800 */
[----:B------:R-:W-:-:S03]  /*6ff0*/  LOP3.LUT P6, RZ, R25, 0x1, RZ, 0xc0, !PT ;  /* 0x0000000119ff7812 */ /* 0x000fc600078cc0ff */
[----:B------:R-:W-:Y:S04]  /*7000*/  STL [R1+0x178], R80 ;  /* 0x0001785001007387 */ /* 0x000fe80000100800 */
[----:B------:R-:W-:Y:S01]  /*7010*/  STL [R1+0x74], R77 ;  /* 0x0000744d01007387 */ /* 0x000fe20000100800 */
[----:B------:R-:W-:-:S03]  /*7020*/  @!P5 IMAD.MOV R30, RZ, RZ, -R30 ;  /* 0x000000ffff1ed224 */ /* 0x000fc600078e0a1e */
[----:B------:R-:W-:Y:S01]  /*7030*/  STL [R1+0x174], R76 ;  /* 0x0001744c01007387 */ /* 0x000fe20000100800 */
[----:B------:R-:W-:-:S03]  /*7040*/  ISETP.GE.AND P5, PT, R162, RZ, PT ;  /* 0x000000ffa200720c */ /* 0x000fc60003fa6270 */
[----:B------:R-:W-:Y:S04]  /*7050*/  STL [R1+0x70], R70 ;  /* 0x0000704601007387 */ /* 0x000fe80000100800 */
[----:B------:R-:W-:Y:S01]  /*7060*/  STL [R1+0x170], R69 ;  /* 0x0001704501007387 */ /* 0x000fe20000100800 */
[----:B------:R-:W-:-:S03]  /*7070*/  PRMT R25, RZ, 0x7610, R25 ;  /* 0x00007610ff197816 */ /* 0x000fc60000000019 */
[----:B------:R-:W-:Y:S04]  /*7080*/  STL [R1+0x6c], R67 ;  /* 0x00006c4301007387 */ /* 0x000fe80000100800 */
        /* <DEDUP_REMOVED lines=8> */
[----:B------:R0:W-:Y:S04]  /*7110*/  STL [R1+0x15c], R42 ;  /* 0x00015c2a01007387 */ /* 0x0001e80000100800 */
[----:B------:R1:W5:Y:S01]  /*7120*/  @P6 LDG.E.U8 R25, desc[UR20][R26.64] ;  /* 0x000000141a196981 */ /* 0x000362000c1e1100 */
[----:B0-----:R-:W-:-:S02]  /*7130*/  IMAD R42, R122, 0x3d, RZ ;  /* 0x0000003d7a2a7824 */ /* 0x001fc400078e02ff */
[----:B-1----:R-:W-:Y:S01]  /*7140*/  IMAD.MOV.U32 R27, RZ, RZ, R23 ;  /* 0x000000ffff1b7224 */ /* 0x002fe200078e0017 */
[----:B------:R0:W-:Y:S01]  /*7150*/  STL [R1+0x54], R37 ;  /* 0x0000542501007387 */ /* 0x0001e20000100800 */
[----:B------:R-:W-:Y:S02]  /*7160*/  IMAD.MOV.U32 R26, RZ, RZ, R22 ;  /* 0x000000ffff1a7224 */ /* 0x000fe400078e0016 */
[----:B------:R-:W-:Y:S01]  /*7170*/  @!P5 IMAD.MOV R27, RZ, RZ, -R27 ;  /* 0x000000ffff1bd224 */ /* 0x000fe200078e0a1b */
[----:B------:R1:W-:Y:S01]  /*7180*/  STL [R1+0x158], R32 ;  /* 0x0001582001007387 */ /* 0x0003e20000100800 */
[----:B------:R-:W-:Y:S02]  /*7190*/  IADD3 R22, P5, PT, R42, R20, RZ ;  /* 0x000000142a167210 */ /* 0x000fe40007fbe0ff */
[----:B0-----:R-:W-:Y:S01]  /*71a0*/  SHF.R.S32.HI R37, RZ, 0x1f, R42 ;  /* 0x0000001fff257819 */ /* 0x001fe2000001142a */
[----:B-1----:R-:W-:Y:S01]  /*71b0*/  IMAD.MOV.U32 R32, RZ, RZ, R24 ;  /* 0x000000ffff207224 */ /* 0x002fe200078e0018 */
[----:B------:R-:W-:-:S03]  /*71c0*/  SHF.R.U64 R24, R18, 0x2, RZ ;  /* 0x0000000212187819 */ /* 0x000fc600000012ff */
[----:B------:R-:W-:Y:S01]  /*71d0*/  IMAD.X R23, R37, 0x1, R21, P5 ;  /* 0x0000000125177824 */ /* 0x000fe200028e0615 */
[----:B------:R-:W-:Y:S01]  /*71e0*/  LOP3.LUT P5, RZ, R24, 0x1, RZ, 0xc0, !PT ;  /* 0x0000000118ff7812 */ /* 0x000fe200078ac0ff */
[----:B------:R-:W-:Y:S01]  /*71f0*/  @!P4 IMAD.MOV R26, RZ, RZ, -R26 ;  /* 0x000000ffff1ac224 */ /* 0x000fe200078e0a1a */
[----:B------:R-:W-:Y:S02]  /*7200*/  ISETP.GE.AND P4, PT, R153, RZ, PT ;  /* 0x000000ff9900720c */ /* 0x000fe40003f86270 */
[----:B------:R-:W-:Y:S01]  /*7210*/  PRMT R24, RZ, 0x7610, R24 ;  /* 0x00007610ff187816 */ /* 0x000fe20000000018 */
[----:B------:R0:W-:Y:S01]  /*7220*/  STL [R1+0x50], R42 ;  /* 0x0000502a01007387 */ /* 0x0001e20000100800 */
[----:B------:R-:W-:-:S03]  /*7230*/  SHF.R.U64 R18, R18, 0x1, RZ ;  /* 0x0000000112127819 */ /* 0x000fc600000012ff */
[----:B------:R1:W-:Y:S04]  /*7240*/  STL [R1+0x154], R37 ;  /* 0x0001542501007387 */ /* 0x0003e80000100800 */
[----:B------:R1:W5:Y:S01]  /*7250*/  @P5 LDG.E.U8 R24, desc[UR20][R22.64] ;  /* 0x0000001416185981 */ /* 0x000362000c1e1100 */
[----:B0-----:R-:W-:Y:S01]  /*7260*/  IMAD R42, R122, 0x3e, RZ ;  /* 0x0000003e7a2a7824 */ /* 0x001fe200078e02ff */
[----:B------:R-:W-:Y:S01]  /*7270*/  LOP3.LUT P5, RZ, R18, 0x1, RZ, 0xc0, !PT ;  /* 0x0000000112ff7812 */ /* 0x000fe200078ac0ff */
[----:B------:R-:W-:-:S03]  /*7280*/  @!P4 IMAD.MOV R156, RZ, RZ, -R156 ;  /* 0x000000ffff9cc224 */ /* 0x000fc600078e0a9c */
[----:B-1----:R-:W-:Y:S02]  /*7290*/  SHF.R.S32.HI R37, RZ, 0x1f, R42 ;  /* 0x0000001fff257819 */ /* 0x002fe4000001142a */
[----:B------:R-:W-:Y:S01]  /*72a0*/  IADD3 R22, P4, PT, R42, R20, RZ ;  /* 0x000000142a167210 */ /* 0x000fe20007f9e0ff */
[----:B------:R-:W-:Y:S01]  /*72b0*/  STL [R1+0x4c], R42 ;  /* 0x00004c2a01007387 */ /* 0x000fe20000100800 */
[----:B------:R-:W-:-:S03]  /*72c0*/  PRMT R18, RZ, 0x7610, R18 ;  /* 0x00007610ff127816 */ /* 0x000fc60000000012 */
[----:B------:R0:W-:Y:S01]  /*72d0*/  STL [R1+0x150], R37 ;  /* 0x0001502501007387 */ /* 0x0001e20000100800 */
[----:B------:R-:W-:-:S05]  /*72e0*/  IMAD.X R23, R37, 0x1, R21, P4 ;  /* 0x0000000125177824 */ /* 0x000fca00020e0615 */
[----:B------:R1:W5:Y:S01]  /*72f0*/  @P5 LDG.E.U8 R18, desc[UR20][R22.64] ;  /* 0x0000001416125981 */ /* 0x000362000c1e1100 */
[----:B0-----:R-:W-:-:S05]  /*7300*/  IMAD R37, R122, 0x3f, RZ ;  /* 0x0000003f7a257824 */ /* 0x001fca00078e02ff */
[----:B------:R-:W-:Y:S02]  /*7310*/  IADD3 R20, P5, PT, R37, R20, RZ ;  /* 0x0000001425147210 */ /* 0x000fe40007fbe0ff */
[----:B-1----:R-:W-:Y:S02]  /*7320*/  SHF.R.S32.HI R23, RZ, 0x1f, R37 ;  /* 0x0000001fff177819 */ /* 0x002fe40000011425 */
[----:B------:R-:W-:-:S03]  /*7330*/  PRMT R22, RZ, 0x7610, R22 ;  /* 0x00007610ff167816 */ /* 0x000fc60000000016 */
[----:B------:R-:W-:-:S05]  /*7340*/  IMAD.X R21, R23, 0x1, R21, P5 ;  /* 0x0000000117157824 */ /* 0x000fca00028e0615 */
[----:B------:R0:W5:Y:S01]  /*7350*/  @!P2 LDG.E.U8 R22, desc[UR20][R20.64] ;  /* 0x000000141416a981 */ /* 0x000162000c1e1100 */
[----:B------:R-:W-:Y:S01]  /*7360*/  @!P3 IMAD.MOV R31, RZ, RZ, -R31 ;  /* 0x000000ffff1fb224 */ /* 0x000fe200078e0a1f */
[----:B------:R-:W-:Y:S01]  /*7370*/  ISETP.GE.AND P3, PT, R147, RZ, PT ;  /* 0x000000ff9300720c */ /* 0x000fe20003f66270 */
[----:B------:R-:W-:Y:S01]  /*7380*/  VOTEU.ALL UP2, P1 ;  /* 0x0000000000ff7886 */ /* 0x000fe20000840000 */
[----:B------:R-:W-:Y:S01]  /*7390*/  @!P0 IMAD.MOV R32, RZ, RZ, -R32 ;  /* 0x000000ffff208224 */ /* 0x000fe200078e0a20 */
[----:B------:R-:W-:Y:S02]  /*73a0*/  ISETP.GE.AND P0, PT, R159, RZ, PT ;  /* 0x000000ff9f00720c */ /* 0x000fe40003f06270 */
[----:B------:R-:W-:Y:S01]  /*73b0*/  ISETP.GE.AND P4, PT, R155, RZ, PT ;  /* 0x000000ff9b00720c */ /* 0x000fe20003f86270 */
[----:B------:R1:W0:Y:S01]  /*73c0*/  @!UP2 SYNCS.EXCH.64 URZ, [UR10+0x8008], UR4 ;  /* 0x008008040affa5b2 */ /* 0x0002220008000100 */
[----:B------:R-:W-:Y:S01]  /*73d0*/  ISETP.GE.AND P5, PT, R148, RZ, PT ;  /* 0x000000ff9400720c */ /* 0x000fe20003fa6270 */
[----:B--2---:R-:W-:Y:S05]  /*73e0*/  STS.U8 [R188+UR10], R173 ;  /* 0x000000adbc007988 */ /* 0x004fea000800000a */
[----:B------:R-:W-:Y:S01]  /*73f0*/  @!P3 IMAD.MOV R158, RZ, RZ, -R158 ;  /* 0x000000ffff9eb224 */ /* 0x000fe200078e0a9e */
[----:B------:R-:W-:Y:S01]  /*7400*/  ISETP.GE.AND P3, PT, R157, RZ, PT ;  /* 0x000000ff9d00720c */ /* 0x000fe20003f66270 */
[----:B------:R-:W-:Y:S01]  /*7410*/  STS.U8 [R188+UR10+0x400], R170 ;  /* 0x000400aabc007988 */ /* 0x000fe2000800000a */
[C---:B------:R-:W-:Y:S01]  /*7420*/  LOP3.LUT R147, R188.reuse, 0x10, RZ, 0x3c, !PT ;  /* 0x00000010bc937812 */ /* 0x040fe200078e3cff */
[----:B------:R-:W-:Y:S01]  /*7430*/  @!P0 IMAD.MOV R140, RZ, RZ, -R140 ;  /* 0x000000ffff8c8224 */ /* 0x000fe200078e0a8c */
[----:B------:R-:W-:Y:S01]  /*7440*/  LOP3.LUT R132, R188, 0x20, RZ, 0x3c, !PT ;  /* 0x00000020bc847812 */ /* 0x000fe200078e3cff */
[----:B------:R-:W-:Y:S01]  /*7450*/  STS.U8 [R188+UR10+0xc00], R169 ;  /* 0x000c00a9bc007988 */ /* 0x000fe2000800000a */
[----:B------:R-:W-:Y:S01]  /*7460*/  @!P4 IMAD.MOV R142, RZ, RZ, -R142 ;  /* 0x000000ffff8ec224 */ /* 0x000fe200078e0a8e */
[----:B------:R-:W-:Y:S01]  /*7470*/  ISETP.GE.AND P6, PT, R154, RZ, PT ;  /* 0x000000ff9a00720c */ /* 0x000fe20003fc6270 */
[----:B-1----:R-:W1:Y:S01]  /*7480*/  LDCU UR5, c[0x0][0x3b0] ;  /* 0x00007600ff0577ac */ /* 0x002e620008000800 */
[----:B------:R-:W-:Y:S01]  /*7490*/  STS.U8 [R188+UR10+0x1000], R167 ;  /* 0x001000a7bc007988 */ /* 0x000fe2000800000a */
[----:B------:R-:W-:-:S03]  /*74a0*/  LOP3.LUT R131, R188, 0x30, RZ, 0x3c, !PT ;  /* 0x00000030bc837812 */ /* 0x000fc600078e3cff */
[----:B------:R2:W-:Y:S01]  /*74b0*/  STL [R1+0x48], R37 ;  /* 0x0000482501007387 */ /* 0x0005e20000100800 */
[----:B------:R-:W-:Y:S01]  /*74c0*/  LOP3.LUT P2, RZ, R186, UR8, RZ, 0xfc, !PT ;  /* 0x00000008baff7c12 */ /* 0x000fe2000f84fcff */
[----:B------:R-:W-:Y:S01]  /*74d0*/  @!P3 IMAD.MOV R141, RZ, RZ, -R141 ;  /* 0x000000ffff8db224 */ /* 0x000fe200078e0a8d */
[----:B------:R-:W0:Y:S01]  /*74e0*/  LDCU UR4, c[0x0][0x3b0] ;  /* 0x00007600ff0477ac */ /* 0x000e220008000800 */
[----:B------:R-:W-:Y:S01]  /*74f0*/  STS.U8 [R188+UR10+0x1400], R164 ;  /* 0x001400a4bc007988 */ /* 0x000fe2000800000a */
[----:B------:R-:W-:Y:S01]  /*7500*/  ISETP.GE.AND P0, PT, R149, RZ, PT ;  /* 0x000000ff9500720c */ /* 0x000fe20003f06270 */
[----:B------:R-:W-:Y:S01]  /*7510*/  @!P5 IMAD.MOV R143, RZ, RZ, -R143 ;  /* 0x000000ffff8fd224 */ /* 0x000fe200078e0a8f */
[----:B------:R-:W-:Y:S01]  /*7520*/  ISETP.GE.AND P4, PT, R151, RZ, PT ;  /* 0x000000ff9700720c */ /* 0x000fe20003f86270 */
[----:B------:R-:W-:Y:S01]  /*7530*/  STS.U8 [R188+UR10+0x1800], R160 ;  /* 0x001800a0bc007988 */ /* 0x000fe2000800000a */
[----:B------:R-:W-:Y:S01]  /*7540*/  @!P6 IMAD.MOV R139, RZ, RZ, -R139 ;  /* 0x000000ffff8be224 */ /* 0x000fe200078e0a8b */
[----:B--2---:R-:W-:Y:S01]  /*7550*/  LOP3.LUT R37, R188, 0x40, RZ, 0x3c, !PT ;  /* 0x00000040bc257812 */ /* 0x004fe200078e3cff */
[----:B------:R-:W2:Y:S01]  /*7560*/  LDCU UR8, c[0x0][0x3b0] ;  /* 0x00007600ff0877ac */ /* 0x000ea20008000800 */
[----:B------:R-:W-:Y:S04]  /*7570*/  STS.U8 [R188+UR10+0x1c00], R16 ;  /* 0x001c0010bc007988 */ /* 0x000fe8000800000a */
[----:B------:R-:W-:Y:S04]  /*7580*/  STS.U8 [R188+UR10+0x800], R17 ;  /* 0x00080011bc007988 */ /* 0x000fe8000800000a */
[----:B------:R-:W-:Y:S01]  /*7590*/  STS.U8 [R147+UR10+0x80], R174 ;  /* 0x000080ae93007988 */ /* 0x000fe2000800000a */
[----:B------:R-:W-:-:S03]  /*75a0*/  ISETP.GE.AND P3, PT, R150, RZ, PT ;  /* 0x000000ff9600720c */ /* 0x000fc60003f66270 */
[----:B------:R-:W-:Y:S01]  /*75b0*/  STS.U8 [R147+UR10+0x480], R171 ;  /* 0x000480ab93007988 */ /* 0x000fe2000800000a */
[----:B------:R-:W-:-:S03]  /*75c0*/  ISETP.GE.AND P5, PT, R152, RZ, PT ;  /* 0x000000ff9800720c */ /* 0x000fc60003fa6270 */
[----:B------:R-:W-:Y:S04]  /*75d0*/  STS.U8 [R147+UR10+0x880], R14 ;  /* 0x0008800e93007988 */ /* 0x000fe8000800000a */
[----:B------:R-:W-:Y:S04]  /*75e0*/  STS.U8 [R147+UR10+0xc80], R15 ;  /* 0x000c800f93007988 */ /* 0x000fe8000800000a */
[----:B------:R-:W-:Y:S04]  /*75f0*/  STS.U8 [R147+UR10+0x1080], R134 ;  /* 0x0010808693007988 */ /* 0x000fe8000800000a */
[----:B------:R-:W-:Y:S04]  /*7600*/  STS.U8 [R147+UR10+0x1480], R130 ;  /* 0x0014808293007988 */ /* 0x000fe8000800000a */
[----:B------:R-:W-:Y:S04]  /*7610*/  STS.U8 [R147+UR10+0x1880], R87 ;  /* 0x0018805793007988 */ /* 0x000fe8000800000a */
[----:B---3--:R-:W-:Y:S04]  /*7620*/  STS.U8 [R147+UR10+0x1c80], R41 ;  /* 0x001c802993007988 */ /* 0x008fe8000800000a */
[----:B------:R-:W-:Y:S04]  /*7630*/  STS.U8 [R132+UR10+0x100], R175 ;  /* 0x000100af84007988 */ /* 0x000fe8000800000a */
[----:B------:R-:W-:Y:S04]  /*7640*/  STS.U8 [R132+UR10+0x500], R172 ;  /* 0x000500ac84007988 */ /* 0x000fe8000800000a */
[----:B------:R-:W-:Y:S04]  /*7650*/  STS.U8 [R132+UR10+0x900], R12 ;  /* 0x0009000c84007988 */ /* 0x000fe8000800000a */
[----:B------:R-:W-:Y:S04]  /*7660*/  STS.U8 [R132+UR10+0xd00], R13 ;  /* 0x000d000d84007988 */ /* 0x000fe8000800000a */
[----:B------:R-:W-:Y:S01]  /*7670*/  STS.U8 [R132+UR10+0x1100], R135 ;  /* 0x0011008784007988 */ /* 0x000fe2000800000a */
[----:B------:R-:W-:-:S03]  /*7680*/  @!P0 IMAD.MOV R144, RZ, RZ, -R144 ;  /* 0x000000ffff908224 */ /* 0x000fc600078e0a90 */
[----:B------:R-:W-:Y:S01]  /*7690*/  STS.U8 [R132+UR10+0x1500], R126 ;  /* 0x0015007e84007988 */ /* 0x000fe2000800000a */
[----:B------:R-:W-:-:S03]  /*76a0*/  ISETP.NE.AND P0, PT, R19, RZ, PT ;  /* 0x000000ff1300720c */ /* 0x000fc60003f05270 */
[----:B------:R-:W-:Y:S01]  /*76b0*/  STS.U8 [R132+UR10+0x1900], R79 ;  /* 0x0019004f84007988 */ /* 0x000fe2000800000a */
[----:B------:R-:W-:-:S03]  /*76c0*/  @!P3 IMAD.MOV R145, RZ, RZ, -R145 ;  /* 0x000000ffff91b224 */ /* 0x000fc600078e0a91 */
[----:B----4-:R-:W-:Y:S01]  /*76d0*/  STS.U8 [R132+UR10+0x1d00], R35 ;  /* 0x001d002384007988 */ /* 0x010fe2000800000a */
[----:B------:R-:W-:Y:S01]  /*76e0*/  @!P4 IMAD.MOV R146, RZ, RZ, -R146 ;  /* 0x000000ffff92c224 */ /* 0x000fe200078e0a92 */
[----:B------:R-:W-:Y:S01]  /*76f0*/  LOP3.LUT R19, RZ, R19, RZ, 0x33, !PT ;  /* 0x00000013ff137212 */ /* 0x000fe200078e33ff */
[----:B------:R-:W-:Y:S01]  /*7700*/  @!P5 IMAD.MOV R133, RZ, RZ, -R133 ;  /* 0x000000ffff85d224 */ /* 0x000fe200078e0a85 */
[----:B------:R-:W-:Y:S04]  /*7710*/  STS.U8 [R131+UR10+0x180], R176 ;  /* 0x000180b083007988 */ /* 0x000fe8000800000a */
[----:B------:R-:W-:Y:S04]  /*7720*/  STS.U8 [R131+UR10+0x580], R168 ;  /* 0x000580a883007988 */ /* 0x000fe8000800000a */
[----:B------:R-:W-:Y:S01]  /*7730*/  STS.U8 [R131+UR10+0x980], R10 ;  /* 0x0009800a83007988 */ /* 0x000fe2000800000a */
[----:B------:R-:W-:-:S03]  /*7740*/  SEL R127, R19, R127, !P0 ;  /* 0x0000007f137f7207 */ /* 0x000fc60004000000 */
[----:B------:R-:W-:Y:S01]  /*7750*/  STS.U8 [R131+UR10+0xd80], R11 ;  /* 0x000d800b83007988 */ /* 0x000fe2000800000a */
[----:B------:R-:W-:-:S03]  /*7760*/  SEL R125, R19, R125, !P0 ;  /* 0x0000007d137d7207 */ /* 0x000fc60004000000 */
[----:B------:R-:W-:Y:S01]  /*7770*/  STS.U8 [R131+UR10+0x1180], R137 ;  /* 0x0011808983007988 */ /* 0x000fe2000800000a */
[C---:B------:R-:W-:Y:S02]  /*7780*/  SEL R124, R19.reuse, R124, !P0 ;  /* 0x0000007c137c7207 */ /* 0x040fe40004000000 */
[C---:B------:R-:W-:Y:S01]  /*7790*/  SEL R121, R19.reuse, R121, !P0 ;  /* 0x0000007913797207 */ /* 0x040fe20004000000 */
[----:B------:R-:W-:Y:S01]  /*77a0*/  STS.U8 [R131+UR10+0x1580], R118 ;  /* 0x0015807683007988 */ /* 0x000fe2000800000a */
[C---:B------:R-:W-:Y:S02]  /*77b0*/  SEL R115, R19.reuse, R115, !P0 ;  /* 0x0000007313737207 */ /* 0x040fe40004000000 */
[C---:B------:R-:W-:Y:S01]  /*77c0*/  SEL R114, R19.reuse, R114, !P0 ;  /* 0x0000007213727207 */ /* 0x040fe20004000000 */
[----:B------:R-:W-:Y:S01]  /*77d0*/  STS.U8 [R131+UR10+0x1980], R74 ;  /* 0x0019804a83007988 */ /* 0x000fe2000800000a */
[C---:B------:R-:W-:Y:S02]  /*77e0*/  SEL R113, R19.reuse, R113, !P0 ;  /* 0x0000007113717207 */ /* 0x040fe40004000000 */
[C---:B------:R-:W-:Y:S01]  /*77f0*/  SEL R107, R19.reuse, R107, !P0 ;  /* 0x0000006b136b7207 */ /* 0x040fe20004000000 */
[----:B-----5:R-:W-:Y:S01]  /*7800*/  STS.U8 [R131+UR10+0x1d80], R29 ;  /* 0x001d801d83007988 */ /* 0x020fe2000800000a */
[----:B------:R-:W-:-:S02]  /*7810*/  SEL R106, R19, R106, !P0 ;  /* 0x0000006a136a7207 */ /* 0x000fc40004000000 */
[C---:B------:R-:W-:Y:S02]  /*7820*/  SEL R109, R19.reuse, R109, !P0 ;  /* 0x0000006d136d7207 */ /* 0x040fe40004000000 */
[C---:B------:R-:W-:Y:S02]  /*7830*/  SEL R101, R19.reuse, R101, !P0 ;  /* 0x0000006513657207 */ /* 0x040fe40004000000 */
[C---:B------:R-:W-:Y:S02]  /*7840*/  SEL R100, R19.reuse, R100, !P0 ;  /* 0x0000006413647207 */ /* 0x040fe40004000000 */
[C---:B------:R-:W-:Y:S02]  /*7850*/  SEL R103, R19.reuse, R103, !P0 ;  /* 0x0000006713677207 */ /* 0x040fe40004000000 */
[C---:B------:R-:W-:Y:S02]  /*7860*/  SEL R102, R19.reuse, R102, !P0 ;  /* 0x0000006613667207 */ /* 0x040fe40004000000 */
        /* <DEDUP_REMOVED lines=48> */
[C---:B------:R-:W-:Y:S01]  /*7b70*/  SEL R133, R19.reuse, R133, !P0 ;  /* 0x0000008513857207 */ /* 0x040fe20004000000 */
[----:B------:R-:W-:Y:S01]  /*7b80*/  STS.U8 [R37+UR10+0x200], R177 ;  /* 0x000200b125007988 */ /* 0x000fe2000800000a */
[----:B------:R-:W-:-:S02]  /*7b90*/  SEL R19, R19, R129, !P0 ;  /* 0x0000008113137207 */ /* 0x000fc40004000000 */
[----:B------:R-:W-:Y:S01]  /*7ba0*/  LOP3.LUT R129, R187, 0x3f, RZ, 0xc0, !PT ;  /* 0x0000003fbb817812 */ /* 0x000fe200078ec0ff */
[----:B------:R-:W-:Y:S04]  /*7bb0*/  STS.U8 [R37+UR10+0x600], R166 ;  /* 0x000600a625007988 */ /* 0x000fe8000800000a */
[----:B------:R3:W-:Y:S01]  /*7bc0*/  STL [R1+0x14c], R23 ;  /* 0x00014c1701007387 */ /* 0x0007e20000100800 */
[----:B------:R-:W-:-:S03]  /*7bd0*/  IMAD R241, R129, R123, RZ ;  /* 0x0000007b81f17224 */ /* 0x000fc600078e02ff */
[----:B------:R4:W-:Y:S04]  /*7be0*/  STS.U8 [R37+UR10+0xa00], R8 ;  /* 0x000a000825007988 */ /* 0x0009e8000800000a */
[----:B------:R-:W-:Y:S01]  /*7bf0*/  STS.U8 [R37+UR10+0xe00], R9 ;  /* 0x000e000925007988 */ /* 0x000fe2000800000a */
[----:B---3--:R-:W-:-:S03]  /*7c00*/  LOP3.LUT R23, R188, 0x50, RZ, 0x3c, !PT ;  /* 0x00000050bc177812 */ /* 0x008fc600078e3cff */
[----:B------:R-:W-:Y:S04]  /*7c10*/  STS.U8 [R37+UR10+0x1200], R138 ;  /* 0x0012008a25007988 */ /* 0x000fe8000800000a */
[----:B------:R-:W-:Y:S04]  /*7c20*/  STS.U8 [R37+UR10+0x1600], R111 ;  /* 0x0016006f25007988 */ /* 0x000fe8000800000a */
[----:B------:R-:W-:Y:S01]  /*7c30*/  STS.U8 [R37+UR10+0x1a00], R68 ;  /* 0x001a004425007988 */ /* 0x000fe2000800000a */
[----:B------:R-:W-:Y:S01]  /*7c40*/  IADD3 R243, P0, PT, R241, UR18, RZ ;  /* 0x00000012f1f37c10 */ /* 0x000fe2000ff1e0ff */
[----:B------:R-:W-:Y:S01]  /*7c50*/  IMAD R127, R127, UR6, RZ ;  /* 0x000000067f7f7c24 */ /* 0x000fe2000f8e02ff */
[----:B----4-:R-:W-:Y:S01]  /*7c60*/  LOP3.LUT R8, R188, 0x60, RZ, 0x3c, !PT ;  /* 0x00000060bc087812 */ /* 0x010fe200078e3cff */
[----:B------:R-:W-:Y:S01]  /*7c70*/  STS.U8 [R37+UR10+0x1e00], R25 ;  /* 0x001e001925007988 */ /* 0x000fe2000800000a */
[----:B------:R-:W-:Y:S01]  /*7c80*/  IMAD R125, R125, UR6, RZ ;  /* 0x000000067d7d7c24 */ /* 0x000fe2000f8e02ff */
[----:B------:R-:W3:Y:S02]  /*7c90*/  LDCU UR18, c[0x0][0x3b0] ;  /* 0x00007600ff1277ac */ /* 0x000ee40008000800 */
[----:B------:R-:W-:Y:S04]  /*7ca0*/  STS.U8 [R23+UR10+0x280], R178 ;  /* 0x000280b217007988 */ /* 0x000fe8000800000a */
[----:B------:R-:W-:Y:S04]  /*7cb0*/  STS.U8 [R23+UR10+0x680], R165 ;  /* 0x000680a517007988 */ /* 0x000fe8000800000a */
[----:B------:R-:W-:Y:S01]  /*7cc0*/  STS.U8 [R23+UR10+0xa80], R6 ;  /* 0x000a800617007988 */ /* 0x000fe2000800000a */
[----:B------:R-:W-:-:S03]  /*7cd0*/  LEA.HI.X.SX32 R241, R241, UR19, 0x1, P0 ;  /* 0x00000013f1f17c11 */ /* 0x000fc600080f0eff */
[----:B------:R4:W-:Y:S01]  /*7ce0*/  STS.U8 [R23+UR10+0xe80], R7 ;  /* 0x000e800717007988 */ /* 0x0009e2000800000a */
[----:B------:R-:W-:-:S03]  /*7cf0*/  IADD3 R118, P0, PT, R127, R243, RZ ;  /* 0x000000f37f767210 */ /* 0x000fc60007f1e0ff */
[----:B------:R-:W-:Y:S04]  /*7d00*/  STS.U8 [R23+UR10+0x1280], R136 ;  /* 0x0012808817007988 */ /* 0x000fe8000800000a */
[----:B------:R-:W-:Y:S04]  /*7d10*/  STS.U8 [R23+UR10+0x1680], R105 ;  /* 0x0016806917007988 */ /* 0x000fe8000800000a */
[----:B------:R-:W-:Y:S04]  /*7d20*/  STS.U8 [R23+UR10+0x1a80], R59 ;  /* 0x001a803b17007988 */ /* 0x000fe8000800000a */
[----:B------:R5:W-:Y:S01]  /*7d30*/  STS.U8 [R23+UR10+0x1e80], R24 ;  /* 0x001e801817007988 */ /* 0x000be2000800000a */
[----:B----4-:R-:W-:-:S03]  /*7d40*/  IMAD R7, R89, UR24, RZ ;  /* 0x0000001859077c24 */ /* 0x010fc6000f8e02ff */
[----:B------:R-:W-:Y:S01]  /*7d50*/  STS.U8 [R8+UR10+0x300], R180 ;  /* 0x000300b408007988 */ /* 0x000fe2000800000a */
[----:B------:R-:W-:-:S03]  /*7d60*/  LEA.HI.X.SX32 R119, R127, R241, 0x1, P0 ;  /* 0x000000f17f777211 */ /* 0x000fc600000f0eff */
[----:B------:R-:W-:Y:S01]  /*7d70*/  STS.U8 [R8+UR10+0x700], R161 ;  /* 0x000700a108007988 */ /* 0x000fe2000800000a */
[----:B------:R-:W-:Y:S01]  /*7d80*/  IMAD R9, R113, UR6, RZ ;  /* 0x0000000671097c24 */ /* 0x000fe2000f8e02ff */
[----:B------:R-:W-:Y:S02]  /*7d90*/  IADD3 R89, P0, PT, R125, R243, RZ ;  /* 0x000000f37d597210 */ /* 0x000fe40007f1e0ff */
[----:B------:R-:W-:Y:S04]  /*7da0*/  STS.U8 [R8+UR10+0xb00], R4 ;  /* 0x000b000408007988 */ /* 0x000fe8000800000a */
[----:B------:R-:W-:Y:S04]  /*7db0*/  STS.U8 [R8+UR10+0xf00], R5 ;  /* 0x000f000508007988 */ /* 0x000fe8000800000a */
[----:B------:R-:W-:Y:S01]  /*7dc0*/  STS.U8 [R8+UR10+0x1300], R84 ;  /* 0x0013005408007988 */ /* 0x000fe2000800000a */
[----:B------:R-:W-:-:S03]  /*7dd0*/  IMAD R115, R115, UR6, RZ ;  /* 0x0000000673737c24 */ /* 0x000fc6000f8e02ff */
[----:B------:R-:W-:Y:S01]  /*7de0*/  STS.U8 [R8+UR10+0x1700], R99 ;  /* 0x0017006308007988 */ /* 0x000fe2000800000a */
[----:B------:R-:W-:-:S03]  /*7df0*/  LEA.HI.X.SX32 R87, R125, R241, 0x1, P0 ;  /* 0x000000f17d577211 */ /* 0x000fc600000f0eff */
[----:B------:R4:W-:Y:S01]  /*7e00*/  STS.U8 [R8+UR10+0x1b00], R53 ;  /* 0x001b003508007988 */ /* 0x0009e2000800000a */
[----:B------:R-:W-:Y:S01]  /*7e10*/  LOP3.LUT R6, R188, 0x70, RZ, 0x3c, !PT ;  /* 0x00000070bc067812 */ /* 0x000fe200078e3cff */
[----:B-----5:R-:W-:Y:S02]  /*7e20*/  IMAD R24, R100, UR6, RZ ;  /* 0x0000000664187c24 */ /* 0x020fe4000f8e02ff */
[----:B------:R-:W-:Y:S02]  /*7e30*/  IMAD R124, R124, UR6, RZ ;  /* 0x000000067c7c7c24 */ /* 0x000fe4000f8e02ff */
[----:B----4-:R-:W-:Y:S02]  /*7e40*/  IMAD R53, R101, UR6, RZ ;  /* 0x0000000665357c24 */ /* 0x010fe4000f8e02ff */
[----:B------:R-:W-:Y:S01]  /*7e50*/  IMAD R101, R58, UR37, RZ ;  /* 0x000000253a657c24 */ /* 0x000fe2000f8e02ff */
[-C--:B------:R-:W-:Y:S01]  /*7e60*/  IADD3 R58, P0, PT, R9, R243.reuse, RZ ;  /* 0x000000f3093a7210 */ /* 0x080fe20007f1e0ff */
[----:B------:R-:W-:Y:S01]  /*7e70*/  IMAD R14, R56, UR36, RZ ;  /* 0x00000024380e7c24 */ /* 0x000fe2000f8e02ff */
[----:B------:R4:W-:Y:S01]  /*7e80*/  STS.U8 [R8+UR10+0x1f00], R18 ;  /* 0x001f001208007988 */ /* 0x0009e2000800000a */
[----:B------:R-:W-:Y:S01]  /*7e90*/  IMAD R109, R109, UR6, RZ ;  /* 0x000000066d6d7c24 */ /* 0x000fe2000f8e02ff */
[----:B------:R-:W-:Y:S01]  /*7ea0*/  IADD3 R120, P5, PT, R115, R243, RZ ;  /* 0x000000f373787210 */ /* 0x000fe20007fbe0ff */
[----:B------:R-:W-:Y:S01]  /*7eb0*/  IMAD R11, R121, UR6, RZ ;  /* 0x00000006790b7c24 */ /* 0x000fe2000f8e02ff */
[----:B------:R-:W-:Y:S01]  /*7ec0*/  LEA.HI.X.SX32 R56, R9, R241, 0x1, P0 ;  /* 0x000000f109387211 */ /* 0x000fe200000f0eff */
[----:B------:R-:W-:Y:S01]  /*7ed0*/  STS.U8 [R6+UR10+0x380], R179 ;  /* 0x000380b306007988 */ /* 0x000fe2000800000a */
[----:B------:R-:W-:Y:S01]  /*7ee0*/  IMAD R90, R90, UR15, RZ ;  /* 0x0000000f5a5a7c24 */ /* 0x000fe2000f8e02ff */
[-C--:B------:R-:W-:Y:S01]  /*7ef0*/  IADD3 R25, P0, PT, R24, R243.reuse, RZ ;  /* 0x000000f318197210 */ /* 0x080fe20007f1e0ff */
[----:B------:R-:W-:Y:S01]  /*7f00*/  IMAD R114, R114, UR6, RZ ;  /* 0x0000000672727c24 */ /* 0x000fe2000f8e02ff */
[----:B------:R-:W-:Y:S01]  /*7f10*/  STS.U8 [R6+UR10+0x780], R163 ;  /* 0x000780a306007988 */ /* 0x000fe2000800000a */
[----:B----4-:R-:W-:Y:S01]  /*7f20*/  IMAD R8, R107, UR6, RZ ;  /* 0x000000066b087c24 */ /* 0x010fe2000f8e02ff */
[----:B------:R-:W-:Y:S01]  /*7f30*/  IADD3 R59, P3, PT, R124, R243, RZ ;  /* 0x000000f37c3b7210 */ /* 0x000fe20007f7e0ff */
[----:B------:R-:W-:Y:S01]  /*7f40*/  IMAD R112, R103, UR7, RZ ;  /* 0x0000000767707c24 */ /* 0x000fe2000f8e02ff */
[----:B------:R-:W-:Y:S01]  /*7f50*/  STS.U8 [R6+UR10+0xb80], R2 ;  /* 0x000b800206007988 */ /* 0x000fe2000800000a */
[----:B0-----:R-:W-:Y:S01]  /*7f60*/  IMAD R20, R86, UR25, RZ ;  /* 0x0000001956147c24 */ /* 0x001fe2000f8e02ff */
[----:B------:R-:W-:Y:S01]  /*7f70*/  LEA.HI.X.SX32 R115, R115, R241, 0x1, P5 ;  /* 0x000000f173737211 */ /* 0x000fe200028f0eff */
[----:B------:R-:W-:Y:S01]  /*7f80*/  IMAD R103, R66, UR33, RZ ;  /* 0x0000002142677c24 */ /* 0x000fe2000f8e02ff */
[----:B------:R-:W-:Y:S01]  /*7f90*/  STS.U8 [R6+UR10+0xf80], R3 ;  /* 0x000f800306007988 */ /* 0x000fe2000800000a */
[----:B------:R-:W-:Y:S01]  /*7fa0*/  IADD3 R86, P5, PT, R109, R243, RZ ;  /* 0x000000f36d567210 */ /* 0x000fe20007fbe0ff */
[----:B------:R-:W-:Y:S01]  /*7fb0*/  IMAD R113, R106, UR6, RZ ;  /* 0x000000066a717c24 */ /* 0x000fe2000f8e02ff */
[----:B------:R-:W-:Y:S01]  /*7fc0*/  LEA.HI.X.SX32 R24, R24, R241, 0x1, P0 ;  /* 0x000000f118187211 */ /* 0x000fe200000f0eff */
[----:B------:R0:W-:Y:S01]  /*7fd0*/  STS.U8 [R6+UR10+0x1380], R85 ;  /* 0x0013805506007988 */ /* 0x0001e2000800000a */
[----:B--2---:R-:W-:Y:S01]  /*7fe0*/  IMAD R5, R81, UR8, RZ ;  /* 0x0000000851057c24 */ /* 0x004fe2000f8e02ff */
[-C--:B------:R-:W-:Y:S01]  /*7ff0*/  IADD3 R29, P4, PT, R11, R243.reuse, RZ ;  /* 0x000000f30b1d7210 */ /* 0x080fe20007f9e0ff */
[----:B------:R-:W-:Y:S01]  /*8000*/  IMAD R66, R34, UR48, RZ ;  /* 0x0000003022427c24 */ /* 0x000fe2000f8e02ff */
[----:B------:R-:W-:Y:S01]  /*8010*/  STS.U8 [R6+UR10+0x1780], R93 ;  /* 0x0017805d06007988 */ /* 0x000fe2000800000a */
[-C--:B------:R-:W-:Y:S01]  /*8020*/  IADD3 R111, P0, PT, R90, R243.reuse, RZ ;  /* 0x000000f35a6f7210 */ /* 0x080fe20007f1e0ff */
[----:B------:R-:W-:Y:S01]  /*8030*/  IMAD R34, R27, UR53, RZ ;  /* 0x000000351b227c24 */ /* 0x000fe2000f8e02ff */
[----:B------:R-:W-:Y:S01]  /*8040*/  IADD3 R88, P6, PT, R114, R243, RZ ;  /* 0x000000f372587210 */ /* 0x000fe20007fde0ff */
[----:B------:R-:W-:Y:S01]  /*8050*/  STS.U8 [R6+UR10+0x1b80], R47 ;  /* 0x001b802f06007988 */ /* 0x000fe2000800000a */
[----:B------:R-:W-:-:S02]  /*8060*/  LEA.HI.X.SX32 R57, R124, R241, 0x1, P3 ;  /* 0x000000f17c397211 */ /* 0x000fc400018f0eff */
[----:B------:R-:W-:Y:S01]  /*8070*/  IADD3 R27, P3, PT, R8, R243, RZ ;  /* 0x000000f3081b7210 */ /* 0x000fe20007f7e0ff */
[----:B------:R2:W-:Y:S01]  /*8080*/  STS.U8 [R6+UR10+0x1f80], R22 ;  /* 0x001f801606007988 */ /* 0x0005e2000800000a */
[-C--:B------:R-:W-:Y:S01]  /*8090*/  LEA.HI.X.SX32 R84, R109, R241.reuse, 0x1, P5 ;  /* 0x000000f16d547211 */ /* 0x080fe200028f0eff */
[----:B------:R-:W-:Y:S01]  /*80a0*/  IMAD R4, R63, UR35, RZ ;  /* 0x000000233f047c24 */ /* 0x000fe2000f8e02ff */
[-C--:B------:R-:W-:Y:S01]  /*80b0*/  LEA.HI.X.SX32 R109, R90, R241.reuse, 0x1, P0 ;  /* 0x000000f15a6d7211 */ /* 0x080fe200000f0eff */
[----:B------:R-:W-:Y:S01]  /*80c0*/  IMAD R102, R102, UR9, RZ ;  /* 0x0000000966667c24 */ /* 0x000fe2000f8e02ff */
[----:B0-----:R-:W-:Y:S01]  /*80d0*/  LEA.HI.X.SX32 R85, R114, R241, 0x1, P6 ;  /* 0x000000f172557211 */ /* 0x001fe200030f0eff */
[----:B------:R-:W-:Y:S01]  /*80e0*/  IMAD R72, R72, UR31, RZ ;  /* 0x0000001f48487c24 */ /* 0x000fe2000f8e02ff */
[----:B------:R-:W-:Y:S01]  /*80f0*/  IADD3 R80, P0, PT, R5, R243, RZ ;  /* 0x000000f305507210 */ /* 0x000fe20007f1e0ff */
[----:B------:R-:W-:Y:S02]  /*8100*/  IMAD R63, R26, UR52, RZ ;  /* 0x000000341a3f7c24 */ /* 0x000fe4000f8e02ff */
[----:B--2---:R-:W-:Y:S01]  /*8110*/  IMAD R6, R28, UR50, RZ ;  /* 0x000000321c067c24 */ /* 0x004fe2000f8e02ff */
[----:B------:R-:W-:Y:S01]  /*8120*/  LEA.HI.X.SX32 R28, R11, R241, 0x1, P4 ;  /* 0x000000f10b1c7211 */ /* 0x000fe200020f0eff */
[----:B------:R-:W-:Y:S01]  /*8130*/  IMAD R97, R97, UR14, RZ ;  /* 0x0000000e61617c24 */ /* 0x000fe2000f8e02ff */
[-C--:B------:R-:W-:Y:S01]  /*8140*/  IADD3 R116, P4, PT, R113, R243.reuse, RZ ;  /* 0x000000f371747210 */ /* 0x080fe20007f9e0ff */
[----:B------:R-:W-:Y:S01]  /*8150*/  IMAD R92, R92, UR23, RZ ;  /* 0x000000175c5c7c24 */ /* 0x000fe2000f8e02ff */
[----:B------:R-:W-:-:S02]  /*8160*/  IADD3 R55, P6, PT, R53, R243, RZ ;  /* 0x000000f335377210 */ /* 0x000fc40007fde0ff */
[----:B------:R-:W-:Y:S01]  /*8170*/  LEA.HI.X.SX32 R26, R8, R241, 0x1, P3 ;  /* 0x000000f1081a7211 */ /* 0x000fe200018f0eff */
[----:B------:R-:W-:Y:S01]  /*8180*/  IMAD R106, R78, UR29, RZ ;  /* 0x0000001d4e6a7c24 */ /* 0x000fe2000f8e02ff */
[----:B------:R-:W-:Y:S01]  /*8190*/  IADD3 R114, P3, PT, R112, R243, RZ ;  /* 0x000000f370727210 */ /* 0x000fe20007f7e0ff */
[----:B------:R-:W-:Y:S01]  /*81a0*/  IMAD R107, R83, UR26, RZ ;  /* 0x0000001a536b7c24 */ /* 0x000fe2000f8e02ff */
[-C--:B------:R-:W-:Y:S01]  /*81b0*/  LEA.HI.X.SX32 R113, R113, R241.reuse, 0x1, P4 ;  /* 0x000000f171717211 */ /* 0x080fe200020f0eff */
[----:B------:R-:W-:Y:S01]  /*81c0*/  IMAD R3, R48, UR41, RZ ;  /* 0x0000002930037c24 */ /* 0x000fe2000f8e02ff */
[----:B------:R-:W-:Y:S02]  /*81d0*/  LEA.HI.X.SX32 R78, R5, R241, 0x1, P0 ;  /* 0x000000f1054e7211 */ /* 0x000fe400000f0eff */
[----:B------:R-:W-:Y:S02]  /*81e0*/  IADD3 R83, P4, PT, R102, R243, RZ ;  /* 0x000000f366537210 */ /* 0x000fe40007f9e0ff */
[----:B------:R-:W-:-:S02]  /*81f0*/  LEA.HI.X.SX32 R53, R53, R241, 0x1, P6 ;  /* 0x000000f135357211 */ /* 0x000fc400030f0eff */
[-C--:B------:R-:W-:Y:S01]  /*8200*/  IADD3 R48, P0, PT, R72, R243.reuse, RZ ;  /* 0x000000f348307210 */ /* 0x080fe20007f1e0ff */
[----:B------:R-:W-:Y:S01]  /*8210*/  IMAD R71, R71, UR27, RZ ;  /* 0x0000001b47477c24 */ /* 0x000fe2000f8e02ff */
[----:B------:R-:W-:Y:S02]  /*8220*/  IADD3 R23, P6, PT, R97, R243, RZ ;  /* 0x000000f361177210 */ /* 0x000fe40007fde0ff */
[----:B------:R-:W-:Y:S01]  /*8230*/  LEA.HI.X.SX32 R112, R112, R241, 0x1, P3 ;  /* 0x000000f170707211 */ /* 0x000fe200018f0eff */
[----:B------:R-:W-:Y:S01]  /*8240*/  IMAD R69, R45, UR40, RZ ;  /* 0x000000282d457c24 */ /* 0x000fe2000f8e02ff */
[----:B------:R-:W-:Y:S01]  /*8250*/  IADD3 R82, P3, PT, R92, R243, RZ ;  /* 0x000000f35c527210 */ /* 0x000fe20007f7e0ff */
[----:B------:R-:W-:Y:S01]  /*8260*/  IMAD R75, R75, UR28, RZ ;  /* 0x0000001c4b4b7c24 */ /* 0x000fe2000f8e02ff */
[-C--:B------:R-:W-:Y:S01]  /*8270*/  LEA.HI.X.SX32 R81, R102, R241.reuse, 0x1, P4 ;  /* 0x000000f166517211 */ /* 0x080fe200020f0eff */
[----:B------:R-:W-:Y:S01]  /*8280*/  IMAD R100, R51, UR39, RZ ;  /* 0x0000002733647c24 */ /* 0x000fe2000f8e02ff */
[----:B------:R-:W-:Y:S01]  /*8290*/  LEA.HI.X.SX32 R45, R72, R241, 0x1, P0 ;  /* 0x000000f1482d7211 */ /* 0x000fe200000f0eff */
[----:B------:R-:W-:Y:S01]  /*82a0*/  IMAD R65, R65, UR30, RZ ;  /* 0x0000001e41417c24 */ /* 0x000fe2000f8e02ff */
[----:B------:R-:W-:-:S02]  /*82b0*/  IADD3 R52, P4, PT, R7, R243, RZ ;  /* 0x000000f307347210 */ /* 0x000fc40007f9e0ff */
[----:B------:R-:W-:Y:S02]  /*82c0*/  LEA.HI.X.SX32 R22, R97, R241, 0x1, P6 ;  /* 0x000000f161167211 */ /* 0x000fe400030f0eff */
[-C--:B------:R-:W-:Y:S01]  /*82d0*/  IADD3 R15, P0, PT, R14, R243.reuse, RZ ;  /* 0x000000f30e0f7210 */ /* 0x080fe20007f1e0ff */
[----:B------:R-:W-:Y:S01]  /*82e0*/  IMAD R96, R96, UR13, RZ ;  /* 0x0000000d60607c24 */ /* 0x000fe2000f8e02ff */
[----:B------:R-:W-:Y:S01]  /*82f0*/  IADD3 R110, P6, PT, R107, R243, RZ ;  /* 0x000000f36b6e7210 */ /* 0x000fe20007fde0ff */
[----:B------:R-:W-:Y:S01]  /*8300*/  IMAD R73, R73, UR32, RZ ;  /* 0x0000002049497c24 */ /* 0x000fe2000f8e02ff */
[----:B------:R-:W-:Y:S01]  /*8310*/  LEA.HI.X.SX32 R79, R92, R241, 0x1, P3 ;  /* 0x000000f15c4f7211 */ /* 0x000fe200018f0eff */
[----:B------:R-:W-:Y:S01]  /*8320*/  IMAD R12, R50, UR38, RZ ;  /* 0x00000026320c7c24 */ /* 0x000fe2000f8e02ff */
[----:B------:R-:W-:Y:S01]  /*8330*/  IADD3 R49, P3, PT, R71, R243, RZ ;  /* 0x000000f347317210 */ /* 0x000fe20007f7e0ff */
[----:B---3--:R-:W-:Y:S01]  /*8340*/  IMAD R121, R19, UR18, RZ ;  /* 0x0000001213797c24 */ /* 0x008fe2000f8e02ff */
[-C--:B------:R-:W-:Y:S01]  /*8350*/  LEA.HI.X.SX32 R50, R7, R241.reuse, 0x1, P4 ;  /* 0x000000f107327211 */ /* 0x080fe200020f0eff */
[----:B------:R-:W-:Y:S01]  /*8360*/  IMAD R67, R39, UR44, RZ ;  /* 0x0000002c27437c24 */ /* 0x000fe2000f8e02ff */
[----:B------:R-:W-:Y:S01]  /*8370*/  LEA.HI.X.SX32 R14, R14, R241, 0x1, P0 ;  /* 0x000000f10e0e7211 */ /* 0x000fe200000f0eff */
[----:B-1----:R-:W-:Y:S01]  /*8380*/  IMAD R41, R54, UR5, RZ ;  /* 0x0000000536297c24 */ /* 0x002fe2000f8e02ff */
[----:B------:R-:W-:-:S02]  /*8390*/  IADD3 R19, P4, PT, R75, R243, RZ ;  /* 0x000000f34b137210 */ /* 0x000fc40007f9e0ff */
[----:B------:R-:W-:Y:S02]  /*83a0*/  LEA.HI.X.SX32 R107, R107, R241, 0x1, P6 ;  /* 0x000000f16b6b7211 */ /* 0x000fe400030f0eff */
[-C--:B------:R-:W-:Y:S02]  /*83b0*/  IADD3 R102, P0, PT, R100, R243.reuse, RZ ;  /* 0x000000f364667210 */ /* 0x080fe40007f1e0ff */
[----:B------:R-:W-:Y:S02]  /*83c0*/  IADD3 R77, P6, PT, R65, R243, RZ ;  /* 0x000000f3414d7210 */ /* 0x000fe40007fde0ff */
[----:B------:R-:W-:Y:S02]  /*83d0*/  LEA.HI.X.SX32 R47, R71, R241, 0x1, P3 ;  /* 0x000000f1472f7211 */ /* 0x000fe400018f0eff */
[-C--:B------:R-:W-:Y:S02]  /*83e0*/  IADD3 R54, P5, PT, R96, R243.reuse, RZ ;  /* 0x000000f360367210 */ /* 0x080fe40007fbe0ff */
[----:B------:R-:W-:-:S02]  /*83f0*/  IADD3 R17, P3, PT, R73, R243, RZ ;  /* 0x000000f349117210 */ /* 0x000fc40007f7e0ff */
[-C--:B------:R-:W-:Y:S02]  /*8400*/  LEA.HI.X.SX32 R18, R75, R241.reuse, 0x1, P4 ;  /* 0x000000f14b127211 */ /* 0x080fe400020f0eff */
[-C--:B------:R-:W-:Y:S01]  /*8410*/  LEA.HI.X.SX32 R100, R100, R241.reuse, 0x1, P0 ;  /* 0x000000f164647211 */ /* 0x080fe200000f0eff */
[----:B------:R-:W-:Y:S01]  /*8420*/  IMAD R60, R60, UR4, RZ ;  /* 0x000000043c3c7c24 */ /* 0x000fe2000f8e02ff */
[----:B------:R-:W-:Y:S02]  /*8430*/  LEA.HI.X.SX32 R75, R65, R241, 0x1, P6 ;  /* 0x000000f1414b7211 */ /* 0x000fe400030f0eff */
[----:B------:R-:W-:Y:S02]  /*8440*/  IADD3 R70, P0, PT, R67, R243, RZ ;  /* 0x000000f343467210 */ /* 0x000fe40007f1e0ff */
[----:B------:R-:W-:Y:S02]  /*8450*/  LEA.HI.X.SX32 R51, R96, R241, 0x1, P5 ;  /* 0x000000f160337211 */ /* 0x000fe400028f0eff */
[----:B------:R-:W-:-:S02]  /*8460*/  IADD3 R105, P4, PT, R103, R243, RZ ;  /* 0x000000f367697210 */ /* 0x000fc40007f9e0ff */
[----:B------:R-:W-:Y:S02]  /*8470*/  IADD3 R46, P6, PT, R4, R243, RZ ;  /* 0x000000f3042e7210 */ /* 0x000fe40007fde0ff */
[----:B------:R-:W-:Y:S02]  /*8480*/  LEA.HI.X.SX32 R16, R73, R241, 0x1, P3 ;  /* 0x000000f149107211 */ /* 0x000fe400018f0eff */
[-C--:B------:R-:W-:Y:S02]  /*8490*/  IADD3 R21, P5, PT, R20, R243.reuse, RZ ;  /* 0x000000f314157210 */ /* 0x080fe40007fbe0ff */
[----:B------:R-:W-:Y:S01]  /*84a0*/  IADD3 R104, P3, PT, R101, R243, RZ ;  /* 0x000000f365687210 */ /* 0x000fe20007f7e0ff */
[----:B------:R-:W-:Y:S01]  /*84b0*/  IMAD R10, R44, UR42, RZ ;  /* 0x0000002a2c0a7c24 */ /* 0x000fe2000f8e02ff */
[-C--:B------:R-:W-:Y:S01]  /*84c0*/  LEA.HI.X.SX32 R67, R67, R241.reuse, 0x1, P0 ;  /* 0x000000f143437211 */ /* 0x080fe200000f0eff */
[----:B------:R-:W-:Y:S01]  /*84d0*/  IMAD R38, R38, UR43, RZ ;  /* 0x0000002b26267c24 */ /* 0x000fe2000f8e02ff */
[----:B------:R-:W-:-:S02]  /*84e0*/  LEA.HI.X.SX32 R103, R103, R241, 0x1, P4 ;  /* 0x000000f167677211 */ /* 0x000fc400020f0eff */
[----:B------:R-:W-:Y:S02]  /*84f0*/  LEA.HI.X.SX32 R44, R4, R241, 0x1, P6 ;  /* 0x000000f1042c7211 */ /* 0x000fe400030f0eff */
[----:B------:R-:W-:Y:S01]  /*8500*/  IADD3 R68, P0, PT, R66, R243, RZ ;  /* 0x000000f342447210 */ /* 0x000fe20007f1e0ff */
[----:B------:R-:W-:Y:S01]  /*8510*/  IMAD R62, R62, UR34, RZ ;  /* 0x000000223e3e7c24 */ /* 0x000fe2000f8e02ff */
[----:B------:R-:W-:Y:S01]  /*8520*/  LEA.HI.X.SX32 R20, R20, R241, 0x1, P5 ;  /* 0x000000f114147211 */ /* 0x000fe200028f0eff */
[----:B------:R-:W-:Y:S01]  /*8530*/  IMAD R2, R40, UR45, RZ ;  /* 0x0000002d28027c24 */ /* 0x000fe2000f8e02ff */
[-C--:B------:R-:W-:Y:S02]  /*8540*/  IADD3 R74, P4, PT, R60, R243.reuse, RZ ;  /* 0x000000f33c4a7210 */ /* 0x080fe40007f9e0ff */
[----:B------:R-:W-:Y:S02]  /*8550*/  IADD3 R13, P6, PT, R12, R243, RZ ;  /* 0x000000f30c0d7210 */ /* 0x000fe40007fde0ff */
[----:B------:R-:W-:-:S02]  /*8560*/  LEA.HI.X.SX32 R101, R101, R241, 0x1, P3 ;  /* 0x000000f165657211 */ /* 0x000fc400018f0eff */
[-C--:B------:R-:W-:Y:S02]  /*8570*/  IADD3 R108, P5, PT, R106, R243.reuse, RZ ;  /* 0x000000f36a6c7210 */ /* 0x080fe40007fbe0ff */
[----:B------:R-:W-:Y:S02]  /*8580*/  IADD3 R71, P3, PT, R69, R243, RZ ;  /* 0x000000f345477210 */ /* 0x000fe40007f7e0ff */
[-C--:B------:R-:W-:Y:S01]  /*8590*/  LEA.HI.X.SX32 R66, R66, R241.reuse, 0x1, P0 ;  /* 0x000000f142427211 */ /* 0x080fe200000f0eff */
[----:B------:R-:W-:Y:S01]  /*85a0*/  IMAD R36, R36, UR46, RZ ;  /* 0x0000002e24247c24 */ /* 0x000fe2000f8e02ff */
[-C--:B------:R-:W-:Y:S02]  /*85b0*/  LEA.HI.X.SX32 R72, R60, R241.reuse, 0x1, P4 ;  /* 0x000000f13c487211 */ /* 0x080fe400020f0eff */
[----:B------:R-:W-:Y:S02]  /*85c0*/  LEA.HI.X.SX32 R12, R12, R241, 0x1, P6 ;  /* 0x000000f10c0c7211 */ /* 0x000fe400030f0eff */
[----:B------:R-:W-:Y:S01]  /*85d0*/  IADD3 R7, P0, PT, R6, R243, RZ ;  /* 0x000000f306077210 */ /* 0x000fe20007f1e0ff */
[----:B------:R-:W-:Y:S01]  /*85e0*/  IMAD R30, R30, UR49, RZ ;  /* 0x000000311e1e7c24 */ /* 0x000fe2000f8e02ff */
[----:B------:R-:W-:-:S02]  /*85f0*/  LEA.HI.X.SX32 R106, R106, R241, 0x1, P5 ;  /* 0x000000f16a6a7211 */ /* 0x000fc400028f0eff */
[-C--:B------:R-:W-:Y:S02]  /*8600*/  IADD3 R42, P4, PT, R3, R243.reuse, RZ ;  /* 0x000000f3032a7210 */ /* 0x080fe40007f9e0ff */
[----:B------:R-:W-:Y:S02]  /*8610*/  IADD3 R99, P6, PT, R38, R243, RZ ;  /* 0x000000f326637210 */ /* 0x000fe40007fde0ff */
[----:B------:R-:W-:Y:S02]  /*8620*/  LEA.HI.X.SX32 R69, R69, R241, 0x1, P3 ;  /* 0x000000f145457211 */ /* 0x000fe400018f0eff */
[-C--:B------:R-:W-:Y:S02]  /*8630*/  IADD3 R76, P5, PT, R62, R243.reuse, RZ ;  /* 0x000000f33e4c7210 */ /* 0x080fe40007fbe0ff */
[----:B------:R-:W-:Y:S01]  /*8640*/  IADD3 R39, P3, PT, R2, R243, RZ ;  /* 0x000000f302277210 */ /* 0x000fe20007f7e0ff */
[----:B------:R-:W-:Y:S01]  /*8650*/  IMAD R156, R156, UR56, RZ ;  /* 0x000000389c9c7c24 */ /* 0x000fe2000f8e02ff */
[----:B------:R-:W-:-:S02]  /*8660*/  LEA.HI.X.SX32 R6, R6, R241, 0x1, P0 ;  /* 0x000000f106067211 */ /* 0x000fc400000f0eff */
[-C--:B------:R-:W-:Y:S02]  /*8670*/  LEA.HI.X.SX32 R40, R3, R241.reuse, 0x1, P4 ;  /* 0x000000f103287211 */ /* 0x080fe400020f0eff */
[----:B------:R-:W-:Y:S02]  /*8680*/  LEA.HI.X.SX32 R97, R38, R241, 0x1, P6 ;  /* 0x000000f126617211 */ /* 0x000fe400030f0eff */
[----:B------:R-:W-:Y:S01]  /*8690*/  IADD3 R35, P0, PT, R34, R243, RZ ;  /* 0x000000f322237210 */ /* 0x000fe20007f1e0ff */
[----:B------:R-:W-:Y:S01]  /*86a0*/  IMAD R31, R31, UR51, RZ ;  /* 0x000000331f1f7c24 */ /* 0x000fe2000f8e02ff */
[----:B------:R-:W-:Y:S02]  /*86b0*/  LEA.HI.X.SX32 R73, R62, R241, 0x1, P5 ;  /* 0x000000f13e497211 */ /* 0x000fe400028f0eff */
[----:B------:R-:W-:Y:S02]  /*86c0*/  IADD3 R9, P4, PT, R36, R243, RZ ;  /* 0x000000f324097210 */ /* 0x000fe40007f9e0ff */
[----:B------:R-:W-:-:S02]  /*86d0*/  LEA.HI.X.SX32 R38, R2, R241, 0x1, P3 ;  /* 0x000000f102267211 */ /* 0x000fc400018f0eff */
[-C--:B------:R-:W-:Y:S02]  /*86e0*/  IADD3 R43, P5, PT, R41, R243.reuse, RZ ;  /* 0x000000f3292b7210 */ /* 0x080fe40007fbe0ff */
[----:B------:R-:W-:Y:S01]  /*86f0*/  IADD3 R37, P3, PT, R30, R243, RZ ;  /* 0x000000f31e257210 */ /* 0x000fe20007f7e0ff */
[----:B------:R-:W-:Y:S01]  /*8700*/  IMAD R141, R141, UR59, RZ ;  /* 0x0000003b8d8d7c24 */ /* 0x000fe2000f8e02ff */
[-C--:B------:R-:W-:Y:S02]  /*8710*/  LEA.HI.X.SX32 R34, R34, R241.reuse, 0x1, P0 ;  /* 0x000000f122227211 */ /* 0x080fe400000f0eff */
[----:B------:R-:W-:Y:S02]  /*8720*/  LEA.HI.X.SX32 R8, R36, R241, 0x1, P4 ;  /* 0x000000f124087211 */ /* 0x000fe400020f0eff */
[----:B------:R-:W-:Y:S01]  /*8730*/  IADD3 R64, P0, PT, R156, R243, RZ ;  /* 0x000000f39c407210 */ /* 0x000fe20007f1e0ff */
[----:B------:R-:W-:Y:S01]  /*8740*/  IMAD R33, R33, UR47, RZ ;  /* 0x0000002f21217c24 */ /* 0x000fe2000f8e02ff */
[-C--:B------:R-:W-:Y:S01]  /*8750*/  LEA.HI.X.SX32 R41, R41, R241.reuse, 0x1, P5 ;  /* 0x000000f129297211 */ /* 0x080fe200028f0eff */
[----:B------:R-:W-:Y:S01]  /*8760*/  IMAD R32, R32, UR54, RZ ;  /* 0x0000003620207c24 */ /* 0x000fe2000f8e02ff */
[----:B------:R-:W-:Y:S01]  /*8770*/  LEA.HI.X.SX32 R36, R30, R241, 0x1, P3 ;  /* 0x000000f11e247211 */ /* 0x000fe200018f0eff */
[----:B------:R-:W-:Y:S01]  /*8780*/  IMAD R158, R158, UR55, RZ ;  /* 0x000000379e9e7c24 */ /* 0x000fe2000f8e02ff */
[----:B------:R-:W-:-:S02]  /*8790*/  IADD3 R11, P5, PT, R10, R243, RZ ;  /* 0x000000f30a0b7210 */ /* 0x000fc40007fbe0ff */
[-C--:B------:R-:W-:Y:S02]  /*87a0*/  IADD3 R96, P3, PT, R31, R243.reuse, RZ ;  /* 0x000000f31f607210 */ /* 0x080fe40007f7e0ff */
[----:B------:R-:W-:Y:S01]  /*87b0*/  IADD3 R65, P4, PT, R63, R243, RZ ;  /* 0x000000f33f417210 */ /* 0x000fe20007f9e0ff */
[----:B------:R-:W-:Y:S01]  /*87c0*/  IMAD R144, R144, UR62, RZ ;  /* 0x0000003e90907c24 */ /* 0x000fe2000f8e02ff */
[----:B------:R-:W-:Y:S02]  /*87d0*/  LEA.HI.X.SX32 R61, R156, R241, 0x1, P0 ;  /* 0x000000f19c3d7211 */ /* 0x000fe400000f0eff */
[----:B------:R-:W-:Y:S01]  /*87e0*/  IADD3 R92, P0, PT, R141, R243, RZ ;  /* 0x000000f38d5c7210 */ /* 0x000fe20007f1e0ff */
[----:B------:R-:W-:Y:S01]  /*87f0*/  IMAD R139, R139, UR57, RZ ;  /* 0x000000398b8b7c24 */ /* 0x000fe2000f8e02ff */
[-C--:B------:R-:W-:Y:S01]  /*8800*/  LEA.HI.X.SX32 R10, R10, R241.reuse, 0x1, P5 ;  /* 0x000000f10a0a7211 */ /* 0x080fe200028f0eff */
[----:B------:R-:W-:Y:S01]  /*8810*/  IMAD R140, R140, UR58, RZ ;  /* 0x0000003a8c8c7c24 */ /* 0x000fe2000f8e02ff */
[----:B------:R-:W-:-:S02]  /*8820*/  LEA.HI.X.SX32 R94, R31, R241, 0x1, P3 ;  /* 0x000000f11f5e7211 */ /* 0x000fc400018f0eff */
[----:B------:R-:W-:Y:S02]  /*8830*/  LEA.HI.X.SX32 R63, R63, R241, 0x1, P4 ;  /* 0x000000f13f3f7211 */ /* 0x000fe400020f0eff */
[-C--:B------:R-:W-:Y:S02]  /*8840*/  IADD3 R98, P5, PT, R33, R243.reuse, RZ ;  /* 0x000000f321627210 */ /* 0x080fe40007fbe0ff */
[-C--:B------:R-:W-:Y:S02]  /*8850*/  IADD3 R5, P3, PT, R32, R243.reuse, RZ ;  /* 0x000000f320057210 */ /* 0x080fe40007f7e0ff */
[----:B------:R-:W-:Y:S01]  /*8860*/  IADD3 R93, P4, PT, R158, R243, RZ ;  /* 0x000000f39e5d7210 */ /* 0x000fe20007f9e0ff */
[----:B------:R-:W-:Y:S01]  /*8870*/  VIADD R128, R183, 0x3f ;  /* 0x0000003fb7807836 */ /* 0x000fe20000000000 */
        /* <DEDUP_REMOVED lines=8> */
[----:B------:R-:W-:Y:S02]  /*8900*/  IADD3 R3, P4, PT, R140, R243, RZ ;  /* 0x000000f38c037210 */ /* 0x000fe40007f9e0ff */
[-C--:B------:R-:W-:Y:S02]  /*8910*/  LEA.HI.X.SX32 R225, R144, R241.reuse, 0x1, P0 ;  /* 0x000000f190e17211 */ /* 0x080fe400000f0eff */
[----:B------:R-:W-:Y:S01]  /*8920*/  ISETP.GT.AND P0, PT, R128, 0x3f, PT ;  /* 0x0000003f8000780c */ /* 0x000fe20003f04270 */
[----:B------:R-:W-:Y:S01]  /*8930*/  IMAD R145, R145, UR63, RZ ;  /* 0x0000003f91917c24 */ /* 0x000fe2000f8e02ff */
[-C--:B------:R-:W-:Y:S01]  /*8940*/  LEA.HI.X.SX32 R32, R139, R241.reuse, 0x1, P3 ;  /* 0x000000f18b207211 */ /* 0x080fe200018f0eff */
[----:B------:R-:W-:Y:S01]  /*8950*/  IMAD R146, R146, UR64, RZ ;  /* 0x0000004092927c24 */ /* 0x000fe2000f8e02ff */
[----:B------:R-:W-:Y:S01]  /*8960*/  LEA.HI.X.SX32 R2, R140, R241, 0x1, P4 ;  /* 0x000000f18c027211 */ /* 0x000fe200020f0eff */
[----:B------:R-:W-:Y:S01]  /*8970*/  IMAD R133, R133, UR65, RZ ;  /* 0x0000004185857c24 */ /* 0x000fe2000f8e02ff */
[----:B------:R-:W-:-:S02]  /*8980*/  IADD3 R62, P3, PT, R142, R243, RZ ;  /* 0x000000f38e3e7210 */ /* 0x000fc40007f7e0ff */
[----:B------:R-:W-:Y:S02]  /*8990*/  IADD3 R31, P4, PT, R143, R243, RZ ;  /* 0x000000f38f1f7210 */ /* 0x000fe40007f9e0ff */
[----:B------:R-:W-:Y:S02]  /*89a0*/  ISETP.LT.AND P0, PT, R129, R183, P0 ;  /* 0x000000b78100720c */ /* 0x000fe40000701270 */
[-C--:B------:R-:W-:Y:S02]  /*89b0*/  LEA.HI.X.SX32 R60, R142, R241.reuse, 0x1, P3 ;  /* 0x000000f18e3c7211 */ /* 0x080fe400018f0eff */
[----:B------:R-:W-:Y:S02]  /*89c0*/  LEA.HI.X.SX32 R30, R143, R241, 0x1, P4 ;  /* 0x000000f18f1e7211 */ /* 0x000fe400020f0eff */
[-C--:B------:R-:W-:Y:S02]  /*89d0*/  IADD3 R231, P3, PT, R145, R243.reuse, RZ ;  /* 0x000000f391e77210 */ /* 0x080fe40007f7e0ff */
[----:B------:R-:W-:-:S02]  /*89e0*/  IADD3 R235, P4, PT, R146, R243, RZ ;  /* 0x000000f392eb7210 */ /* 0x000fc40007f9e0ff */
[-C--:B------:R-:W-:Y:S02]  /*89f0*/  IADD3 R239, P5, PT, R133, R243.reuse, RZ ;  /* 0x000000f385ef7210 */ /* 0x080fe40007fbe0ff */
[----:B------:R-:W-:Y:S02]  /*8a00*/  IADD3 R243, P6, PT, R121, R243, RZ ;  /* 0x000000f379f37210 */ /* 0x000fe40007fde0ff */
[-C--:B------:R-:W-:Y:S02]  /*8a10*/  LEA.HI.X.SX32 R229, R145, R241.reuse, 0x1, P3 ;  /* 0x000000f191e57211 */ /* 0x080fe400018f0eff */
[-C--:B------:R-:W-:Y:S02]  /*8a20*/  LEA.HI.X.SX32 R233, R146, R241.reuse, 0x1, P4 ;  /* 0x000000f192e97211 */ /* 0x080fe400020f0eff */
[-C--:B------:R-:W-:Y:S02]  /*8a30*/  LEA.HI.X.SX32 R237, R133, R241.reuse, 0x1, P5 ;  /* 0x000000f185ed7211 */ /* 0x080fe400028f0eff */
[----:B------:R-:W-:Y:S01]  /*8a40*/  LEA.HI.X.SX32 R241, R121, R241, 0x1, P6 ;  /* 0x000000f179f17211 */ /* 0x000fe200030f0eff */
[----:B------:R-:W-:Y:S01]  /*8a50*/  @P0 IMAD.MOV.U32 R124, RZ, RZ, R243 ;  /* 0x000000ffff7c0224 */ /* 0x000fe200078e00f3 */
[----:B------:R-:W-:-:S03]  /*8a60*/  PRMT R121, RZ, 0x7610, R121 ;  /* 0x00007610ff797816 */ /* 0x000fc60000000079 */
[----:B------:R-:W-:-:S05]  /*8a70*/  @P0 IMAD.MOV.U32 R125, RZ, RZ, R241 ;  /* 0x000000ffff7d0224 */ /* 0x000fca00078e00f1 */
[----:B------:R0:W2:Y:S02]  /*8a80*/  @P0 LDG.E.U8 R121, desc[UR20][R124.64] ;  /* 0x000000147c790981 */ /* 0x0000a4000c1e1100 */
[----:B0-----:R-:W-:-:S06]  /*8a90*/  PRMT R124, RZ, 0x7610, R124 ;  /* 0x00007610ff7c7816 */ /* 0x001fcc000000007c */
[----:B------:R-:W3:Y:S01]  /*8aa0*/  @P0 LDG.E.U8 R124, desc[UR20][R118.64] ;  /* 0x00000014767c0981 */ /* 0x000ee2000c1e1100 */
[----:B------:R-:W-:Y:S01]  /*8ab0*/  PRMT R126, RZ, 0x7610, R126 ;  /* 0x00007610ff7e7816 */ /* 0x000fe2000000007e */
[----:B------:R-:W-:Y:S02]  /*8ac0*/  @P0 IMAD.MOV.U32 R125, RZ, RZ, R115 ;  /* 0x000000ffff7d0224 */ /* 0x000fe400078e0073 */
[----:B---3--:R0:W-:Y:S02]  /*8ad0*/  STS.U8 [R188+UR10+0x2000], R124 ;  /* 0x0020007cbc007988 */ /* 0x0081e4000800000a */
[----:B0-----:R-:W-:-:S05]  /*8ae0*/  @P0 IMAD.MOV.U32 R124, RZ, RZ, R120 ;  /* 0x000000ffff7c0224 */ /* 0x001fca00078e0078 */
[----:B------:R0:W3:Y:S02]  /*8af0*/  @P0 LDG.E.U8 R126, desc[UR20][R124.64] ;  /* 0x000000147c7e0981 */ /* 0x0000e4000c1e1100 */
[----:B0-----:R-:W-:Y:S02]  /*8b00*/  @P0 IMAD.MOV.U32 R124, RZ, RZ, R116 ;  /* 0x000000ffff7c0224 */ /* 0x001fe400078e0074 */
[----:B------:R-:W-:Y:S01]  /*8b10*/  @P0 IMAD.MOV.U32 R125, RZ, RZ, R113 ;  /* 0x000000ffff7d0224 */ /* 0x000fe200078e0071 */
[----:B---3--:R0:W-:Y:S02]  /*8b20*/  STS.U8 [R188+UR10+0x2200], R126 ;  /* 0x0022007ebc007988 */ /* 0x0081e4000800000a */
[----:B0-----:R-:W-:-:S06]  /*8b30*/  PRMT R126, RZ, 0x7610, R126 ;  /* 0x00007610ff7e7816 */ /* 0x001fcc000000007e */
        /* <DEDUP_REMOVED lines=228> */
[----:B---3--:R-:W-:Y:S04]  /*9980*/  STS.U8 [R132+UR10+0x3f00], R126 ;  /* 0x003f007e84007988 */ /* 0x008fe8000800000a */
[----:B--2---:R0:W-:Y:S02]  /*9990*/  STS.U8 [R131+UR10+0x3f80], R121 ;  /* 0x003f807983007988 */ /* 0x0041e4000800000a */
[----:B0-----:R-:W-:-:S06]  /*99a0*/  PRMT R121, RZ, 0x7610, R121 ;  /* 0x00007610ff797816 */ /* 0x001fcc0000000079 */
[----:B------:R0:W2:Y:S02]  /*99b0*/  @P0 LDG.E.U8 R121, desc[UR20][R124.64] ;  /* 0x000000147c790981 */ /* 0x0000a4000c1e1100 */
[----:B0-----:R-:W-:Y:S02]  /*99c0*/  @P0 IMAD.MOV.U32 R124, RZ, RZ, R27 ;  /* 0x000000ffff7c0224 */ /* 0x001fe400078e001b */
[----:B------:R-:W-:Y:S01]  /*99d0*/  @P0 IMAD.MOV.U32 R125, RZ, RZ, R26 ;  /* 0x000000ffff7d0224 */ /* 0x000fe200078e001a */
        /* <DEDUP_REMOVED lines=67> */
[----:B------:R-:W2:Y:S01]  /*9e10*/  @P0 LDG.E.U8 R121, desc[UR20][R124.64] ;  /* 0x000000147c790981 */ /* 0x000ea2000c1e1100 */
[C---:B------:R-:W-:Y:S02]  /*9e20*/  ISETP.LT.OR P0, PT, R128.reuse, 0x40, P2 ;  /* 0x000000408000780c */ /* 0x040fe40001701670 */
[----:B------:R-:W-:Y:S01]  /*9e30*/  ISETP.GE.AND P3, PT, R128, 0x80, PT ;  /* 0x000000808000780c */ /* 0x000fe20003f66270 */
[----:B--2---:R0:W-:Y:S01]  /*9e40*/  STS.U8 [R131+UR10+0x3d80], R121 ;  /* 0x003d807983007988 */ /* 0x0041e2000800000a */
[----:B------:R1:W-:Y:S06]  /*9e50*/  MEMBAR.ALL.CTA ;  /* 0x0000000000007992 */ /* 0x0003ec0000008000 */
[----:B-1----:R-:W1:Y:S02]  /*9e60*/  FENCE.VIEW.ASYNC.S ;  /* 0x00000000000073c6 */ /* 0x002e640000000000 */
[----:B-1----:R-:W-:Y:S06]  /*9e70*/  BAR.SYNC.DEFER_BLOCKING 0x0 ;  /* 0x0000000000007b1d */ /* 0x002fec0000010000 */
[----:B------:R-:W-:-:S00]  /*9e80*/  MEMBAR.ALL.CTA ;  /* 0x0000000000007992 */ /* 0x000fc00000008000 */
[----:B------:R-:W-:Y:S06]  /*9e90*/  MEMBAR.ALL.GPU ;  /* 0x0000000000007992 */ /* 0x000fec000000a000 */
[----:B------:R-:W-:-:S00]  /*9ea0*/  ERRBAR ;  /* 0x00000000000079ab */ /* 0x000fc00000000000 */
[----:B------:R-:W-:Y:S08]  /*9eb0*/  CGAERRBAR ;  /* 0x00000000000075ab */ /* 0x000ff00000000000 */
[----:B------:R-:W-:Y:S06]  /*9ec0*/  UCGABAR_ARV ;  /* 0x00000000000079c7 */ /* 0x000fec0008000000 */
[----:B------:R-:W-:Y:S01]  /*9ed0*/  UCGABAR_WAIT ;  /* 0x0000000000007dc7 */ /* 0x000fe20008000000 */
[----:B------:R-:W-:Y:S01]  /*9ee0*/  CCTL.IVALL ;  /* 0x00000000ff00798f */ /* 0x000fe20002000000 */
[----:B0-----:R-:W-:Y:S05]  /*9ef0*/  @P0 BRA `(.L_x_12) ;  /* 0x0000000000600947 */ /* 0x001fea0003800000 */
[----:B------:R-:W-:Y:S02]  /*9f00*/  UIADD3 UR4, UPT, UPT, UR10, 0x2000, URZ ;  /* 0x000020000a047890 */ /* 0x000fe4000fffe0ff */
[----:B------:R-:W-:Y:S02]  /*9f10*/  USHF.R.U32.HI UR5, URZ, 0x4, UR10 ;  /* 0x00000004ff057899 */ /* 0x000fe4000801160a */
[----:B------:R-:W-:Y:S02]  /*9f20*/  USHF.R.U32.HI UR6, URZ, 0x4, UR4 ;  /* 0x00000004ff067899 */ /* 0x000fe40008011604 */
[----:B------:R-:W-:Y:S02]  /*9f30*/  USGXT.U32 UR4, UR5, 0xe ;  /* 0x0000000e0504789a */ /* 0x000fe40008000000 */
[----:B------:R-:W-:Y:S01]  /*9f40*/  USGXT.U32 UR6, UR6, 0xe ;  /* 0x0000000e0606789a */ /* 0x000fe20008000000 */
[----:B------:R-:W-:Y:S01]  /*9f50*/  UMOV UR8, 0x100 ;  /* 0x0000010000087882 */ /* 0x000fe20000000000 */
[----:B------:R-:W-:Y:S01]  /*9f60*/  UMOV UR9, 0x40004040 ;  /* 0x4000404000097882 */ /* 0x000fe20000000000 */
[----:B------:R-:W-:Y:S01]  /*9f70*/  UMOV UR14, 0xfffffffe ;  /* 0xfffffffe000e7882 */ /* 0x000fe20000000000 */
[----:B------:R-:W-:Y:S01]  /*9f80*/  UMOV UR15, 0x7fffbfdf ;  /* 0x7fffbfdf000f7882 */ /* 0x000fe20000000000 */
[----:B------:R-:W-:Y:S01]  /*9f90*/  UMOV UR5, URZ ;  /* 0x000000ff00057c82 */ /* 0x000fe20008000000 */
[----:B------:R-:W-:Y:S01]  /*9fa0*/  UMOV UR7, URZ ;  /* 0x000000ff00077c82 */ /* 0x000fe20008000000 */
[----:B------:R-:W-:-:S02]  /*9fb0*/  UIADD3.64 UR8, UPT, UPT, UR4, UR8, URZ ;  /* 0x0000000804087297 */ /* 0x000fc4000fffe0ff */
[----:B------:R-:W-:Y:S01]  /*9fc0*/  UIADD3.64 UR14, UPT, UPT, UR6, -UR14, URZ ;  /* 0x8000000e060e7297 */ /* 0x000fe2000fffe0ff */
[----:B------:R-:W-:Y:S01]  /*9fd0*/  UMOV UR18, 0x0 ;  /* 0x0000000000127882 */ /* 0x000fe20000000000 */
[----:B------:R-:W-:Y:S01]  /*9fe0*/  UMOV UR19, 0x10408010 ;  /* 0x1040801000137882 */ /* 0x000fe20000000000 */
[----:B------:R-:W-:Y:S01]  /*9ff0*/  UMOV UR5, 0x40004040 ;  /* 0x4000404000057882 */ /* 0x000fe20000000000 */
[----:B------:R-:W-:Y:S01]  /*a000*/  UMOV UR7, 0x80004020 ;  /* 0x8000402000077882 */ /* 0x000fe20000000000 */
[----:B------:R-:W-:Y:S01]  /*a010*/  UMOV UR24, 0x0 ;  /* 0x0000000000187882 */ /* 0x000fe20000000000 */
[----:B------:R-:W-:Y:S01]  /*a020*/  UMOV UR25, 0x10408010 ;  /* 0x1040801000197882 */ /* 0x000fe20000000000 */
[----:B------:R-:W-:Y:S01]  /*a030*/  UMOV UR13, 0x3 ;  /* 0x00000003000d7882 */ /* 0x000fe20000000000 */
[----:B------:R0:W-:Y:S01]  /*a040*/  UTCQMMA.2CTA gdesc[UR4], gdesc[UR6], tmem[UR22], tmem[UR18], idesc[UR19], !UPT ;  /* 0x00ff1206040075ea */ /* 0x0001e2000fa00316 */
[----:B------:R0:W-:Y:S01]  /*a050*/  UTCQMMA.2CTA gdesc[UR8], gdesc[UR14], tmem[UR22], tmem[UR24], idesc[UR25], UPT ;  /* 0x00ff180e080075ea */ /* 0x0001e2000ba00316 */
[----:B------:R0:W-:Y:S01]  /*a060*/  UTCBAR.2CTA.MULTICAST [UR12], URZ, UR13 ;  /* 0x000000ff0c0073e9 */ /* 0x0001e2000820080d */
[----:B------:R-:W-:Y:S01]  /*a070*/  NOP ;  /* 0x0000000000007918 */ /* 0x000fe20000000000 */
.L_x_12:
[----:B0-----:R-:W-:Y:S01]  /*a080*/  UMOV UR4, URZ ;  /* 0x000000ff00047c82 */ /* 0x001fe20008000000 */
[----:B------:R-:W-:Y:S05]  /*a090*/  @!P3 BRA `(.L_x_13) ;  /* 0x000000440034b947 */ /* 0x000fea0003800000 */
[----:B------:R-:W-:Y:S01]  /*a0a0*/  SHF.R.S32.HI R124, RZ, 0x1f, R128 ;  /* 0x0000001fff7c7819 */ /* 0x000fe20000011480 */
[----:B------:R-:W-:Y:S01]  /*a0b0*/  IMAD.SHL.U32 R122, R122, 0x40, RZ ;  /* 0x000000407a7a7824 */ /* 0x000fe200078e00ff */
[----:B------:R-:W-:Y:S01]  /*a0c0*/  UIADD3 UR7, UPT, UPT, UR10, 0x6000, URZ ;  /* 0x000060000a077890 */ /* 0x000fe2000fffe0ff */
[----:B------:R-:W-:Y:S01]  /*a0d0*/  IMAD.SHL.U32 R123, R123, 0x40, RZ ;  /* 0x000000407b7b7824 */ /* 0x000fe200078e00ff */
[----:B------:R-:W-:Y:S01]  /*a0e0*/  LEA.HI R124, R124, R128, RZ, 0x6 ;  /* 0x000000807c7c7211 */ /* 0x000fe200078f30ff */
[----:B------:R-:W-:Y:S01]  /*a0f0*/  UIADD3 UR6, UPT, UPT, UR10, 0x4000, URZ ;  /* 0x000040000a067890 */ /* 0x000fe2000fffe0ff */
[----:B------:R0:W-:Y:S01]  /*a100*/  STL [R1+0x44], R122 ;  /* 0x0000447a01007387 */ /* 0x0001e20000100800 */
[----:B------:R-:W-:Y:S01]  /*a110*/  IADD3 R121, P0, P3, R181, UR16, R122 ;  /* 0x00000010b5797c10 */ /* 0x000fe2000fb1e07a */
[----:B------:R-:W-:Y:S01]  /*a120*/  USHF.R.U32.HI UR7, URZ, 0x4, UR7 ;  /* 0x00000004ff077899 */ /* 0x000fe20008011607 */
[----:B------:R-:W-:Y:S01]  /*a130*/  SHF.R.S32.HI R124, RZ, 0x6, R124 ;  /* 0x00000006ff7c7819 */ /* 0x000fe2000001147c */
[----:B------:R-:W-:Y:S01]  /*a140*/  USHF.R.U32.HI UR6, URZ, 0x4, UR6 ;  /* 0x00000004ff067899 */ /* 0x000fe20008011606 */
[----:B------:R-:W-:Y:S01]  /*a150*/  IMAD.MOV.U32 R126, RZ, RZ, RZ ;  /* 0x000000ffff7e7224 */ /* 0x000fe200078e00ff */
[----:B------:R-:W-:Y:S01]  /*a160*/  USGXT.U32 UR8, UR7, 0xe ;  /* 0x0000000e0708789a */ /* 0x000fe20008000000 */
[----:B------:R-:W-:Y:S01]  /*a170*/  VIMNMX R124, PT, PT, R124, 0x2, !PT ;  /* 0x000000027c7c7848 */ /* 0x000fe20007fe0100 */
[----:B------:R-:W-:Y:S01]  /*a180*/  USGXT.U32 UR6, UR6, 0xe ;  /* 0x0000000e0606789a */ /* 0x000fe20008000000 */
[----:B0-----:R-:W-:Y:S01]  /*a190*/  SHF.R.S32.HI R122, RZ, 0x1f, R122 ;  /* 0x0000001fff7a7819 */ /* 0x001fe2000001147a */
[----:B------:R-:W-:-:S02]  /*a1a0*/  UMOV UR4, 0xfffffffe ;  /* 0xfffffffe00047882 */ /* 0x000fc40000000000 */
[----:B------:R-:W-:Y:S01]  /*a1b0*/  VIADD R125, R124, 0xffffffff ;  /* 0xffffffff7c7d7836 */ /* 0x000fe20000000000 */
[----:B------:R-:W-:Y:S01]  /*a1c0*/  UMOV UR5, 0x7fffbfdf ;  /* 0x7fffbfdf00057882 */ /* 0x000fe20000000000 */
[----:B------:R-:W-:Y:S01]  /*a1d0*/  UMOV UR9, URZ ;  /* 0x000000ff00097c82 */ /* 0x000fe20008000000 */
[----:B------:R0:W-:Y:S01]  /*a1e0*/  STL [R1+0x148], R122 ;  /* 0x0001487a01007387 */ /* 0x0001e20000100800 */
[----:B------:R-:W-:Y:S01]  /*a1f0*/  SHF.R.S32.HI R124, RZ, 0x1f, R123 ;  /* 0x0000001fff7c7819 */ /* 0x000fe2000001147b */
[----:B------:R-:W-:Y:S01]  /*a200*/  UMOV UR14, 0x100 ;  /* 0x00000100000e7882 */ /* 0x000fe20000000000 */
[----:B------:R-:W-:Y:S01]  /*a210*/  UMOV UR15, 0x40004040 ;  /* 0x40004040000f7882 */ /* 0x000fe20000000000 */
[----:B------:R1:W-:Y:S01]  /*a220*/  STL [R1], R125 ;  /* 0x0000007d01007387 */ /* 0x0003e20000100800 */
[----:B------:R-:W-:Y:S01]  /*a230*/  UMOV UR7, URZ ;  /* 0x000000ff00077c82 */ /* 0x000fe20008000000 */
[----:B------:R-:W2:Y:S01]  /*a240*/  LDCU UR23, c[0x0][0x3a8] ;  /* 0x00007500ff1777ac */ /* 0x000ea20008000800 */
[----:B0-----:R-:W-:Y:S01]  /*a250*/  IADD3.X R122, PT, PT, R182, UR17, R122, P0, P3 ;  /* 0x00000011b67a7c10 */ /* 0x001fe200087e647a */
[----:B------:R-:W-:-:S02]  /*a260*/  UIADD3.64 UR16, UPT, UPT, UR8, -UR4, URZ ;  /* 0x8000000408107297 */ /* 0x000fc4000fffe0ff */
[----:B------:R-:W-:Y:S01]  /*a270*/  UIADD3.64 UR14, UPT, UPT, UR6, UR14, URZ ;  /* 0x0000000e060e7297 */ /* 0x000fe2000fffe0ff */
[----:B------:R-:W-:Y:S01]  /*a280*/  UMOV UR13, 0x1 ;  /* 0x00000001000d7882 */ /* 0x000fe20000000000 */
[----:B-1----:R-:W-:-:S10]  /*a290*/  UMOV UR5, URZ ;  /* 0x000000ff00057c82 */ /* 0x002fd40008000000 */
.L_x_16:
[----:B------:R-:W3:Y:S01]  /*a2a0*/  LDL R127, [R1+0x140] ;  /* 0x00014000017f7983 */ /* 0x000ee20000100800 */
[----:B------:R-:W-:Y:S01]  /*a2b0*/  IMAD.U32 R126, R126, -0x80000000, RZ ;  /* 0x800000007e7e7824 */ /* 0x000fe200078e00ff */
[----:B------:R-:W-:Y:S02]  /*a2c0*/  PRMT R128, RZ, 0x7610, R128 ;  /* 0x00007610ff807816 */ /* 0x000fe40000000080 */
[----:B--2---:R-:W-:Y:S01]  /*a2d0*/  IADD3 R124, P5, PT, R121, UR23, RZ ;  /* 0x00000017797c7c10 */ /* 0x004fe2000ffbe0ff */
[----:B------:R-:W0:Y:S01]  /*a2e0*/  SYNCS.PHASECHK.TRANS64.TRYWAIT P3, [UR12], R126 ;  /* 0x0000007eff0075a7 */ /* 0x000e22000806110c */
[C---:B------:R-:W-:Y:S01]  /*a2f0*/  ISETP.GT.AND P4, PT, R117.reuse, 0x1, PT ;  /* 0x000000017500780c */ /* 0x040fe20003f84270 */
[----:B------:R1:W-:Y:S01]  /*a300*/  STL.S16 [R1+0x2c], R128 ;  /* 0x00002c8001007387 */ /* 0x0003e20000100600 */
[----:B------:R-:W-:Y:S01]  /*a310*/  ISETP.GT.AND P0, PT, R117, 0x2, PT ;  /* 0x000000027500780c */ /* 0x000fe20003f04270 */
[----:B---3--:R-:W-:Y:S01]  /*a320*/  IMAD.X R125, R127, 0x1, R122, P5 ;  /* 0x000000017f7d7824 */ /* 0x008fe200028e067a */
[----:B01---5:R-:W-:Y:S11]  /*a330*/  @!P3 BRA `(.L_x_14) ;  /* 0x000000d80094b947 */ /* 0x023ff60003800000 */
.L_x_24:
[----:B------:R-:W2:Y:S04]  /*a340*/  LDL R127, [R1+0x13c] ;  /* 0x00013c00017f7983 */ /* 0x000ea80000100800 */
[----:B------:R0:W-:Y:S04]  /*a350*/  STL [R1+0x274], R5 ;  /* 0x0002740501007387 */ /* 0x0001e80000100800 */
[----:B0-----:R-:W3:Y:S01]  /*a360*/  LDL R5, [R1+0x2c] ;  /* 0x00002c0001057983 */ /* 0x001ee20000100800 */
[----:B------:R-:W-:-:S03]  /*a370*/  ISETP.GT.AND P3, PT, R117, 0x3, PT ;  /* 0x000000037500780c */ /* 0x000fc60003f64270 */
[----:B------:R0:W-:Y:S04]  /*a380*/  STL [R1+0x270], R4 ;  /* 0x0002700401007387 */ /* 0x0001e80000100800 */
[----:B------:R-:W-:Y:S04]  /*a390*/  STL [R1+0x26c], R248 ;  /* 0x00026cf801007387 */ /* 0x000fe80000100800 */
[----:B------:R-:W-:Y:S04]  /*a3a0*/  STL [R1+0x268], R3 ;  /* 0x0002680301007387 */ /* 0x000fe80000100800 */
[----:B------:R-:W-:Y:S04]  /*a3b0*/  STL [R1+0x264], R2 ;  /* 0x0002640201007387 */ /* 0x000fe80000100800 */
[----:B------:R-:W-:Y:S04]  /*a3c0*/  STL [R1+0x260], R250 ;  /* 0x000260fa01007387 */ /* 0x000fe80000100800 */
[----:B------:R-:W-:Y:S04]  /*a3d0*/  STL [R1+0x25c], R227 ;  /* 0x00025ce301007387 */ /* 0x000fe80000100800 */
[----:B------:R-:W-:Y:S04]  /*a3e0*/  STL [R1+0x258], R225 ;  /* 0x000258e101007387 */ /* 0x000fe80000100800 */
[----:B------:R-:W-:Y:S04]  /*a3f0*/  STL [R1+0x254], R252 ;  /* 0x000254fc01007387 */ /* 0x000fe80000100800 */
[----:B------:R-:W-:Y:S01]  /*a400*/  STL [R1+0x244], R0 ;  /* 0x0002440001007387 */ /* 0x000fe20000100800 */
[----:B--2---:R-:W-:-:S03]  /*a410*/  IADD3 R126, P6, PT, R127, R121, RZ ;  /* 0x000000797f7e7210 */ /* 0x004fc60007fde0ff */
[----:B------:R-:W2:Y:S04]  /*a420*/  LDL R127, [R1+0x240] ;  /* 0x00024000017f7983 */ /* 0x000ea80000100800 */
[----:B---3--:R-:W3:Y:S01]  /*a430*/  @P4 LDG.E.U8 R5, desc[UR20][R124.64] ;  /* 0x000000147c054981 */ /* 0x008ee2000c1e1100 */
[----:B0-----:R-:W-:Y:S01]  /*a440*/  PRMT R4, RZ, 0x7610, R4 ;  /* 0x00007610ff047816 */ /* 0x001fe20000000004 */
[----:B--2---:R-:W-:-:S05]  /*a450*/  IMAD.X R127, R127, 0x1, R122, P6 ;  /* 0x000000017f7f7824 */ /* 0x004fca00030e067a */
[----:B------:R-:W2:Y:S04]  /*a460*/  @P0 LDG.E.U8 R4, desc[UR20][R126.64] ;  /* 0x000000147e040981 */ /* 0x000ea8000c1e1100 */
[----:B---3--:R0:W-:Y:S04]  /*a470*/  @P4 STL [R1+0x2c], R5 ;  /* 0x00002c0501004387 */ /* 0x0081e80000100800 */
[----:B0-----:R-:W3:Y:S04]  /*a480*/  LDL.LU R5, [R1+0x274] ;  /* 0x0002740001057983 */ /* 0x001ee80000300800 */
[----:B------:R-:W4:Y:S02]  /*a490*/  LDL R125, [R1+0x138] ;  /* 0x00013800017d7983 */ /* 0x000f240000100800 */
[----:B----4-:R-:W-:-:S02]  /*a4a0*/  IADD3 R124, P5, PT, R125, R121, RZ ;  /* 0x000000797d7c7210 */ /* 0x010fc40007fbe0ff */
[----:B------:R-:W4:Y:S01]  /*a4b0*/  LDL R125, [R1+0x23c] ;  /* 0x00023c00017d7983 */ /* 0x000f220000100800 */
[----:B------:R-:W-:Y:S02]  /*a4c0*/  PRMT R248, RZ, 0x7610, R248 ;  /* 0x00007610fff87816 */ /* 0x000fe400000000f8 */
[----:B------:R-:W-:Y:S01]  /*a4d0*/  ISETP.GT.AND P4, PT, R117, 0x4, PT ;  /* 0x000000047500780c */ /* 0x000fe20003f84270 */
[----:B--2---:R0:W-:Y:S04]  /*a4e0*/  STL [R1+0x28], R4 ;  /* 0x0000280401007387 */ /* 0x0041e80000100800 */
[----:B0-----:R-:W2:Y:S04]  /*a4f0*/  LDL.LU R4, [R1+0x270] ;  /* 0x0002700001047983 */ /* 0x001ea80000300800 */
[----:B------:R-:W2:Y:S01]  /*a500*/  LDL R127, [R1+0x134] ;  /* 0x00013400017f7983 */ /* 0x000ea20000100800 */
[----:B----4-:R-:W-:-:S05]  /*a510*/  IMAD.X R125, R125, 0x1, R122, P5 ;  /* 0x000000017d7d7824 */ /* 0x010fca00028e067a */
[----:B------:R-:W4:Y:S01]  /*a520*/  @P3 LDG.E.U8 R248, desc[UR20][R124.64] ;  /* 0x000000147cf83981 */ /* 0x000f22000c1e1100 */
[----:B--2---:R-:W-:-:S03]  /*a530*/  IADD3 R126, P6, PT, R127, R121, RZ ;  /* 0x000000797f7e7210 */ /* 0x004fc60007fde0ff */
[----:B------:R-:W2:Y:S01]  /*a540*/  LDL R127, [R1+0x238] ;  /* 0x00023800017f7983 */ /* 0x000ea20000100800 */
[----:B------:R-:W-:-:S03]  /*a550*/  PRMT R3, RZ, 0x7610, R3 ;  /* 0x00007610ff037816 */ /* 0x000fc60000000003 */
[----:B----4-:R0:W-:Y:S04]  /*a560*/  STL [R1+0x24], R248 ;  /* 0x000024f801007387 */ /* 0x0101e80000100800 */
[----:B0-----:R-:W4:Y:S04]  /*a570*/  LDL.LU R248, [R1+0x26c] ;  /* 0x00026c0001f87983 */ /* 0x001f280000300800 */
[----:B------:R-:W3:Y:S01]  /*a580*/  LDL R125, [R1+0x130] ;  /* 0x00013000017d7983 */ /* 0x000ee20000100800 */
[----:B--2---:R-:W-:-:S05]  /*a590*/  IMAD.X R127, R127, 0x1, R122, P6 ;  /* 0x000000017f7f7824 */ /* 0x004fca00030e067a */
[----:B------:R-:W2:Y:S01]  /*a5a0*/  @P4 LDG.E.U8 R3, desc[UR20][R126.64] ;  /* 0x000000147e034981 */ /* 0x000ea2000c1e1100 */
[----:B------:R-:W-:Y:S02]  /*a5b0*/  ISETP.GT.AND P0, PT, R117, 0x5, PT ;  /* 0x000000057500780c */ /* 0x000fe40003f04270 */
[----:B---3--:R-:W-:Y:S02]  /*a5c0*/  IADD3 R124, P5, PT, R125, R121, RZ ;  /* 0x000000797d7c7210 */ /* 0x008fe40007fbe0ff */
[----:B------:R-:W3:Y:S04]  /*a5d0*/  LDL R125, [R1+0x234] ;  /* 0x00023400017d7983 */ /* 0x000ee80000100800 */
[----:B--2---:R0:W-:Y:S04]  /*a5e0*/  STL [R1+0x20], R3 ;  /* 0x0000200301007387 */ /* 0x0041e80000100800 */
[----:B0-----:R-:W2:Y:S04]  /*a5f0*/  LDL.LU R3, [R1+0x268] ;  /* 0x0002680001037983 */ /* 0x001ea80000300800 */
[----:B------:R-:W2:Y:S01]  /*a600*/  LDL R127, [R1+0x12c] ;  /* 0x00012c00017f7983 */ /* 0x000ea20000100800 */
[----:B------:R-:W-:Y:S01]  /*a610*/  PRMT R2, RZ, 0x7610, R2 ;  /* 0x00007610ff027816 */ /* 0x000fe20000000002 */
[----:B---3--:R-:W-:-:S05]  /*a620*/  IMAD.X R125, R125, 0x1, R122, P5 ;  /* 0x000000017d7d7824 */ /* 0x008fca00028e067a */
[----:B------:R-:W3:Y:S01]  /*a630*/  @P0 LDG.E.U8 R2, desc[UR20][R124.64] ;  /* 0x000000147c020981 */ /* 0x000ee2000c1e1100 */
[----:B--2---:R-:W-:-:S03]  /*a640*/  IADD3 R126, P6, PT, R127, R121, RZ ;  /* 0x000000797f7e7210 */ /* 0x004fc60007fde0ff */
[----:B------:R-:W2:Y:S01]  /*a650*/  LDL R127, [R1+0x230] ;  /* 0x00023000017f7983 */ /* 0x000ea20000100800 */
[----:B------:R-:W-:Y:S02]  /*a660*/  ISETP.GT.AND P3, PT, R117, 0x6, PT ;  /* 0x000000067500780c */ /* 0x000fe40003f64270 */
[----:B------:R-:W-:Y:S01]  /*a670*/  PRMT R250, RZ, 0x7610, R250 ;  /* 0x00007610fffa7816 */ /* 0x000fe200000000fa */
[----:B---3--:R0:W-:Y:S04]  /*a680*/  STL [R1+0x1c], R2 ;  /* 0x00001c0201007387 */ /* 0x0081e80000100800 */
[----:B0-----:R-:W3:Y:S04]  /*a690*/  LDL.LU R2, [R1+0x264] ;  /* 0x0002640001027983 */ /* 0x001ee80000300800 */
[----:B------:R-:W3:Y:S01]  /*a6a0*/  LDL R125, [R1+0x128] ;  /* 0x00012800017d7983 */ /* 0x000ee20000100800 */
[----:B--2---:R-:W-:-:S05]  /*a6b0*/  IMAD.X R127, R127, 0x1, R122, P6 ;  /* 0x000000017f7f7824 */ /* 0x004fca00030e067a */
[----:B------:R-:W2:Y:S01]  /*a6c0*/  @P3 LDG.E.U8 R250, desc[UR20][R126.64] ;  /* 0x000000147efa3981 */ /* 0x000ea2000c1e1100 */
[----:B---3--:R-:W-:-:S03]  /*a6d0*/  IADD3 R124, P5, PT, R125, R121, RZ ;  /* 0x000000797d7c7210 */ /* 0x008fc60007fbe0ff */
[----:B------:R-:W3:Y:S04]  /*a6e0*/  LDL R125, [R1+0x22c] ;  /* 0x00022c00017d7983 */ /* 0x000ee80000100800 */
[----:B--2---:R0:W-:Y:S04]  /*a6f0*/  STL [R1+0x18], R250 ;  /* 0x000018fa01007387 */ /* 0x0041e80000100800 */
[----:B0-----:R-:W2:Y:S04]  /*a700*/  LDL.LU R250, [R1+0x260] ;  /* 0x0002600001fa7983 */ /* 0x001ea80000300800 */
[----:B------:R-:W2:Y:S01]  /*a710*/  LDL R127, [R1+0x124] ;  /* 0x00012400017f7983 */ /* 0x000ea20000100800 */
[----:B------:R-:W-:-:S02]  /*a720*/  ISETP.GT.AND P4, PT, R117, 0x7, PT ;  /* 0x000000077500780c */ /* 0x000fc40003f84270 */
[----:B------:R-:W-:Y:S02]  /*a730*/  ISETP.GT.AND P0, PT, R117, 0x8, PT ;  /* 0x000000087500780c */ /* 0x000fe40003f04270 */
[----:B------:R-:W-:Y:S02]  /*a740*/  PRMT R0, RZ, 0x7610, R0 ;  /* 0x00007610ff007816 */ /* 0x000fe40000000000 */
[----:B--2---:R-:W-:Y:S02]  /*a750*/  IADD3 R126, P6, PT, R127, R121, RZ ;  /* 0x000000797f7e7210 */ /* 0x004fe40007fde0ff */
[----:B------:R-:W2:Y:S01]  /*a760*/  LDL R127, [R1+0x228] ;  /* 0x00022800017f7983 */ /* 0x000ea20000100800 */
[----:B---3--:R-:W-:Y:S01]  /*a770*/  IMAD.X R125, R125, 0x1, R122, P5 ;  /* 0x000000017d7d7824 */ /* 0x008fe200028e067a */
[----:B------:R-:W-:-:S04]  /*a780*/  PRMT R227, RZ, 0x7610, R227 ;  /* 0x00007610ffe37816 */ /* 0x000fc800000000e3 */
[----:B------:R-:W3:Y:S04]  /*a790*/  @P4 LDG.E.U8 R0, desc[UR20][R124.64] ;  /* 0x000000147c004981 */ /* 0x000ee8000c1e1100 */
[----:B------:R-:W4:Y:S01]  /*a7a0*/  LDL R125, [R1+0x120] ;  /* 0x00012000017d7983 */ /* 0x000f220000100800 */
[----:B--2---:R-:W-:-:S05]  /*a7b0*/  IMAD.X R127, R127, 0x1, R122, P6 ;  /* 0x000000017f7f7824 */ /* 0x004fca00030e067a */
[----:B------:R-:W2:Y:S04]  /*a7c0*/  @P0 LDG.E.U8 R227, desc[UR20][R126.64] ;  /* 0x000000147ee30981 */ /* 0x000ea8000c1e1100 */
[----:B---3--:R-:W-:Y:S01]  /*a7d0*/  STL [R1+0x248], R0 ;  /* 0x0002480001007387 */ /* 0x008fe20000100800 */
[----:B----4-:R-:W-:-:S03]  /*a7e0*/  IADD3 R124, P5, PT, R125, R121, RZ ;  /* 0x000000797d7c7210 */ /* 0x010fc60007fbe0ff */
[----:B------:R-:W3:Y:S04]  /*a7f0*/  LDL R125, [R1+0x220] ;  /* 0x00022000017d7983 */ /* 0x000ee80000100800 */
[----:B--2---:R0:W-:Y:S04]  /*a800*/  STL [R1+0x10], R227 ;  /* 0x000010e301007387 */ /* 0x0041e80000100800 */
[----:B0-----:R-:W2:Y:S04]  /*a810*/  LDL.LU R227, [R1+0x25c] ;  /* 0x00025c0001e37983 */ /* 0x001ea80000300800 */
[----:B------:R-:W4:Y:S01]  /*a820*/  LDL R127, [R1+0x11c] ;  /* 0x00011c00017f7983 */ /* 0x000f220000100800 */
[----:B------:R-:W-:Y:S01]  /*a830*/  ISETP.GT.AND P3, PT, R117, 0x9, PT ;  /* 0x000000097500780c */ /* 0x000fe20003f64270 */
[----:B---3--:R-:W-:Y:S01]  /*a840*/  IMAD.X R125, R125, 0x1, R122, P5 ;  /* 0x000000017d7d7824 */ /* 0x008fe200028e067a */
[----:B------:R-:W-:-:S11]  /*a850*/  PRMT R225, RZ, 0x7610, R225 ;  /* 0x00007610ffe17816 */ /* 0x000fd600000000e1 */
[----:B------:R-:W3:Y:S01]  /*a860*/  @P3 LDG.E.U8 R225, desc[UR20][R124.64] ;  /* 0x000000147ce13981 */ /* 0x000ee2000c1e1100 */
[----:B----4-:R-:W-:-:S03]  /*a870*/  IADD3 R126, P6, PT, R127, R121, RZ ;  /* 0x000000797f7e7210 */ /* 0x010fc60007fde0ff */
[----:B------:R-:W4:Y:S01]  /*a880*/  LDL R127, [R1+0x21c] ;  /* 0x00021c00017f7983 */ /* 0x000f220000100800 */
[----:B------:R-:W-:Y:S02]  /*a890*/  ISETP.GT.AND P4, PT, R117, 0xa, PT ;  /* 0x0000000a7500780c */ /* 0x000fe40003f84270 */
[----:B------:R-:W-:Y:S01]  /*a8a0*/  PRMT R252, RZ, 0x7610, R252 ;  /* 0x00007610fffc7816 */ /* 0x000fe200000000fc */
[----:B---3--:R0:W-:Y:S04]  /*a8b0*/  STL [R1+0xc], R225 ;  /* 0x00000ce101007387 */ /* 0x0081e80000100800 */
[----:B0-----:R-:W3:Y:S04]  /*a8c0*/  LDL.LU R225, [R1+0x258] ;  /* 0x0002580001e17983 */ /* 0x001ee80000300800 */
[----:B------:R-:W2:Y:S01]  /*a8d0*/  LDL R125, [R1+0x118] ;  /* 0x00011800017d7983 */ /* 0x000ea20000100800 */
[----:B----4-:R-:W-:-:S05]  /*a8e0*/  IMAD.X R127, R127, 0x1, R122, P6 ;  /* 0x000000017f7f7824 */ /* 0x010fca00030e067a */
[----:B------:R-:W4:Y:S01]  /*a8f0*/  @P4 LDG.E.U8 R252, desc[UR20][R126.64] ;  /* 0x000000147efc4981 */ /* 0x000f22000c1e1100 */
[----:B--2---:R-:W-:-:S03]  /*a900*/  IADD3 R124, P5, PT, R125, R121, RZ ;  /* 0x000000797d7c7210 */ /* 0x004fc60007fbe0ff */
[----:B------:R-:W2:Y:S04]  /*a910*/  LDL R125, [R1+0x218] ;  /* 0x00021800017d7983 */ /* 0x000ea80000100800 */
[----:B----4-:R0:W-:Y:S04]  /*a920*/  STL [R1+0x8], R252 ;  /* 0x000008fc01007387 */ /* 0x0101e80000100800 */
[----:B0-----:R-:W4:Y:S04]  /*a930*/  LDL.LU R252, [R1+0x254] ;  /* 0x0002540001fc7983 */ /* 0x001f280000300800 */
[----:B------:R-:W3:Y:S01]  /*a940*/  LDL R127, [R1+0x114] ;  /* 0x00011400017f7983 */ /* 0x000ee20000100800 */
[----:B------:R-:W-:-:S02]  /*a950*/  ISETP.GT.AND P0, PT, R117, 0xb, PT ;  /* 0x0000000b7500780c */ /* 0x000fc40003f04270 */
[----:B------:R-:W-:Y:S01]  /*a960*/  PRMT R0, RZ, 0x7610, R0 ;  /* 0x00007610ff007816 */ /* 0x000fe20000000000 */
[----:B--2---:R-:W-:-:S10]  /*a970*/  IMAD.X R125, R125, 0x1, R122, P5 ;  /* 0x000000017d7d7824 */ /* 0x004fd400028e067a */
[----:B------:R-:W2:Y:S04]  /*a980*/  @P0 LDG.E.U8 R0, desc[UR20][R124.64] ;  /* 0x000000147c000981 */ /* 0x000ea8000c1e1100 */
[----:B------:R-:W4:Y:S01]  /*a990*/  LDL R125, [R1+0x110] ;  /* 0x00011000017d7983 */ /* 0x000f220000100800 */
[----:B---3--:R-:W-:-:S03]  /*a9a0*/  IADD3 R126, P6, PT, R127, R121, RZ ;  /* 0x000000797f7e7210 */ /* 0x008fc60007fde0ff */
[----:B------:R-:W3:Y:S01]  /*a9b0*/  LDL R127, [R1+0x20c] ;  /* 0x00020c00017f7983 */ /* 0x000ee20000100800 */
[----:B------:R-:W-:Y:S02]  /*a9c0*/  ISETP.GT.AND P3, PT, R117, 0xc, PT ;  /* 0x0000000c7500780c */ /* 0x000fe40003f64270 */
[----:B------:R-:W-:Y:S01]  /*a9d0*/  PRMT R251, RZ, 0x7610, R251 ;  /* 0x00007610fffb7816 */ /* 0x000fe200000000fb */
[----:B--2---:R0:W-:Y:S01]  /*a9e0*/  STL [R1+0x24c], R0 ;  /* 0x00024c0001007387 */ /* 0x0041e20000100800 */
[----:B----4-:R-:W-:-:S03]  /*a9f0*/  IADD3 R124, P5, PT, R125, R121, RZ ;  /* 0x000000797d7c7210 */ /* 0x010fc60007fbe0ff */
[----:B0-----:R-:W2:Y:S04]  /*aa00*/  LDL R0, [R1+0x104] ;  /* 0x0001040001007983 */ /* 0x001ea80000100800 */
[----:B------:R-:W4:Y:S01]  /*aa10*/  LDL R125, [R1+0x204] ;  /* 0x00020400017d7983 */ /* 0x000f220000100800 */
[----:B---3--:R-:W-:-:S05]  /*aa20*/  IMAD.X R127, R127, 0x1, R122, P6 ;  /* 0x000000017f7f7824 */ /* 0x008fca00030e067a */
[----:B------:R-:W3:Y:S04]  /*aa30*/  @P3 LDG.E.U8 R251, desc[UR20][R126.64] ;  /* 0x000000147efb3981 */ /* 0x000ee8000c1e1100 */
[----:B------:R-:W2:Y:S01]  /*aa40*/  LDL R127, [R1+0x10c] ;  /* 0x00010c00017f7983 */ /* 0x000ea20000100800 */
[----:B------:R-:W-:Y:S02]  /*aa50*/  ISETP.GT.AND P4, PT, R117, 0xd, PT ;  /* 0x0000000d7500780c */ /* 0x000fe40003f84270 */
[----:B------:R-:W-:Y:S01]  /*aa60*/  PRMT R249, RZ, 0x7610, R249 ;  /* 0x00007610fff97816 */ /* 0x000fe200000000f9 */
[----:B----4-:R-:W-:-:S10]  /*aa70*/  IMAD.X R125, R125, 0x1, R122, P5 ;  /* 0x000000017d7d7824 */ /* 0x010fd400028e067a */
[----:B------:R0:W4:Y:S04]  /*aa80*/  @P4 LDG.E.U8 R249, desc[UR20][R124.64] ;  /* 0x000000147cf94981 */ /* 0x000128000c1e1100 */
[----:B---3--:R1:W-:Y:S04]  /*aa90*/  STL [R1+0x250], R251 ;  /* 0x000250fb01007387 */ /* 0x0083e80000100800 */
[----:B------:R-:W0:Y:S01]  /*aaa0*/  LDL R125, [R1+0x108] ;  /* 0x00010800017d7983 */ /* 0x000e220000100800 */
[----:B--2---:R-:W-:-:S03]  /*aab0*/  IADD3 R126, P6, PT, R127, R121, RZ ;  /* 0x000000797f7e7210 */ /* 0x004fc60007fde0ff */
[----:B-1----:R-:W2:Y:S04]  /*aac0*/  LDL R251, [R1+0x1ec] ;  /* 0x0001ec0001fb7983 */ /* 0x002ea80000100800 */
[----:B------:R-:W3:Y:S01]  /*aad0*/  LDL R127, [R1+0x200] ;  /* 0x00020000017f7983 */ /* 0x000ee20000100800 */
[----:B------:R-:W-:Y:S02]  /*aae0*/  ISETP.GT.AND P0, PT, R117, 0xe, PT ;  /* 0x0000000e7500780c */ /* 0x000fe40003f04270 */
[----:B------:R-:W-:Y:S02]  /*aaf0*/  PRMT R247, RZ, 0x7610, R247 ;  /* 0x00007610fff77816 */ /* 0x000fe400000000f7 */
[----:B0-----:R-:W-:Y:S02]  /*ab00*/  IADD3 R124, P5, PT, R125, R121, RZ ;  /* 0x000000797d7c7210 */ /* 0x001fe40007fbe0ff */
[----:B------:R-:W2:Y:S01]  /*ab10*/  LDL R125, [R1+0x1f8] ;  /* 0x0001f800017d7983 */ /* 0x000ea20000100800 */
[----:B---3--:R-:W-:-:S06]  /*ab20*/  IMAD.X R127, R127, 0x1, R122, P6 ;  /* 0x000000017f7f7824 */ /* 0x008fcc00030e067a */
[----:B------:R0:W3:Y:S04]  /*ab30*/  @P0 LDG.E.U8 R247, desc[UR20][R126.64] ;  /* 0x000000147ef70981 */ /* 0x0000e8000c1e1100 */
[----:B------:R-:W3:Y:S01]  /*ab40*/  LDL R127, [R1+0x100] ;  /* 0x00010000017f7983 */ /* 0x000ee20000100800 */
[C---:B------:R-:W-:Y:S02]  /*ab50*/  ISETP.GT.AND P3, PT, R117.reuse, 0xf, PT ;  /* 0x0000000f7500780c */ /* 0x040fe40003f64270 */
[----:B------:R-:W-:Y:S02]  /*ab60*/  ISETP.GT.AND P4, PT, R117, 0x10, PT ;  /* 0x000000107500780c */ /* 0x000fe40003f84270 */
[----:B------:R-:W-:Y:S02]  /*ab70*/  PRMT R245, RZ, 0x7610, R245 ;  /* 0x00007610fff57816 */ /* 0x000fe400000000f5 */
[----:B0-----:R-:W-:-:S02]  /*ab80*/  IADD3 R126, P6, PT, R0, R121, RZ ;  /* 0x00000079007e7210 */ /* 0x001fc40007fde0ff */
[----:B------:R-:W-:Y:S01]  /*ab90*/  PRMT R223, RZ, 0x7610, R223 ;  /* 0x00007610ffdf7816 */ /* 0x000fe200000000df */
[----:B------:R-:W4:Y:S01]  /*aba0*/  LDL R0, [R1+0x1e8] ;  /* 0x0001e80001007983 */ /* 0x000f220000100800 */
[----:B--2---:R-:W-:-:S05]  /*abb0*/  IMAD.X R125, R125, 0x1, R122, P5 ;  /* 0x000000017d7d7824 */ /* 0x004fca00028e067a */
[----:B------:R3:W2:Y:S04]  /*abc0*/  @P3 LDG.E.U8 R245, desc[UR20][R124.64] ;  /* 0x000000147cf53981 */ /* 0x0006a8000c1e1100 */
[----:B------:R-:W2:Y:S01]  /*abd0*/  LDL R125, [R1+0x1f4] ;  /* 0x0001f400017d7983 */ /* 0x000ea20000100800 */
[----:B---3--:R-:W-:Y:S01]  /*abe0*/  IADD3 R124, P5, PT, R127, R121, RZ ;  /* 0x000000797f7c7210 */ /* 0x008fe20007fbe0ff */
[----:B------:R-:W-:Y:S01]  /*abf0*/  IMAD.X R127, R251, 0x1, R122, P6 ;  /* 0x00000001fb7f7824 */ /* 0x000fe200030e067a */
[----:B------:R-:W-:Y:S01]  /*ac00*/  ISETP.GT.AND P0, PT, R117, 0x11, PT ;  /* 0x000000117500780c */ /* 0x000fe20003f04270 */
[----:B------:R-:W3:Y:S04]  /*ac10*/  LDL R251, [R1+0xf4] ;  /* 0x0000f40001fb7983 */ /* 0x000ee80000100800 */
[----:B------:R0:W2:Y:S04]  /*ac20*/  @P4 LDG.E.U8 R223, desc[UR20][R126.64] ;  /* 0x000000147edf4981 */ /* 0x0000a8000c1e1100 */
[----:B------:R-:W0:Y:S01]  /*ac30*/  LDL R127, [R1+0xfc] ;  /* 0x0000fc00017f7983 */ /* 0x000e220000100800 */
[----:B------:R-:W-:-:S02]  /*ac40*/  PRMT R221, RZ, 0x7610, R221 ;  /* 0x00007610ffdd7816 */ /* 0x000fc400000000dd */
[----:B------:R-:W-:Y:S02]  /*ac50*/  ISETP.GT.AND P3, PT, R117, 0x12, PT ;  /* 0x000000127500780c */ /* 0x000fe40003f64270 */
[----:B0-----:R-:W-:Y:S02]  /*ac60*/  IADD3 R126, P6, PT, R127, R121, RZ ;  /* 0x000000797f7e7210 */ /* 0x001fe40007fde0ff */
[----:B------:R-:W3:Y:S01]  /*ac70*/  LDL R127, [R1+0x1f0] ;  /* 0x0001f000017f7983 */ /* 0x000ee20000100800 */
[----:B--2---:R-:W-:-:S05]  /*ac80*/  IMAD.X R125, R125, 0x1, R122, P5 ;  /* 0x000000017d7d7824 */ /* 0x004fca00028e067a */
[----:B------:R0:W2:Y:S01]  /*ac90*/  @P0 LDG.E.U8 R221, desc[UR20][R124.64] ;  /* 0x000000147cdd0981 */ /* 0x0000a2000c1e1100 */
[----:B------:R-:W-:-:S03]  /*aca0*/  PRMT R219, RZ, 0x7610, R219 ;  /* 0x00007610ffdb7816 */ /* 0x000fc600000000db */
[----:B------:R-:W0:Y:S01]  /*acb0*/  LDL R125, [R1+0xf8] ;  /* 0x0000f800017d7983 */ /* 0x000e220000100800 */
[----:B---3--:R-:W-:-:S05]  /*acc0*/  IMAD.X R127, R127, 0x1, R122, P6 ;  /* 0x000000017f7f7824 */ /* 0x008fca00030e067a */
[----:B------:R1:W3:Y:S04]  /*acd0*/  @P3 LDG.E.U8 R219, desc[UR20][R126.64] ;  /* 0x000000147edb3981 */ /* 0x0002e8000c1e1100 */
[----:B------:R-:W2:Y:S01]  /*ace0*/  LDL R127, [R1+0x1e4] ;  /* 0x0001e400017f7983 */ /* 0x000ea20000100800 */
[----:B------:R-:W-:Y:S02]  /*acf0*/  ISETP.GT.AND P4, PT, R117, 0x13, PT ;  /* 0x000000137500780c */ /* 0x000fe40003f84270 */
[-C--:B0-----:R-:W-:Y:S02]  /*ad00*/  IADD3 R124, P5, PT, R125, R121.reuse, RZ ;  /* 0x000000797d7c7210 */ /* 0x081fe40007fbe0ff */
[----:B------:R-:W-:Y:S02]  /*ad10*/  ISETP.GT.AND P0, PT, R117, 0x14, PT ;  /* 0x000000147500780c */ /* 0x000fe40003f04270 */
[----:B------:R-:W-:Y:S01]  /*ad20*/  PRMT R217, RZ, 0x7610, R217 ;  /* 0x00007610ffd97816 */ /* 0x000fe200000000d9 */
[----:B----4-:R-:W-:Y:S01]  /*ad30*/  IMAD.X R125, R0, 0x1, R122, P5 ;  /* 0x00000001007d7824 */ /* 0x010fe200028e067a */
[----:B-1----:R-:W-:Y:S01]  /*ad40*/  IADD3 R126, P6, PT, R251, R121, RZ ;  /* 0x00000079fb7e7210 */ /* 0x002fe20007fde0ff */
[----:B------:R-:W4:Y:S01]  /*ad50*/  LDL R0, [R1+0x1dc] ;  /* 0x0001dc0001007983 */ /* 0x000f220000100800 */
[----:B------:R-:W-:-:S03]  /*ad60*/  PRMT R215, RZ, 0x7610, R215 ;  /* 0x00007610ffd77816 */ /* 0x000fc600000000d7 */
[----:B------:R0:W3:Y:S01]  /*ad70*/  @P4 LDG.E.U8 R217, desc[UR20][R124.64] ;  /* 0x000000147cd94981 */ /* 0x0000e2000c1e1100 */
[----:B------:R-:W-:Y:S02]  /*ad80*/  ISETP.GT.AND P3, PT, R117, 0x15, PT ;  /* 0x000000157500780c */ /* 0x000fe40003f64270 */
[----:B------:R-:W-:Y:S01]  /*ad90*/  PRMT R213, RZ, 0x7610, R213 ;  /* 0x00007610ffd57816 */ /* 0x000fe200000000d5 */
[----:B------:R-:W3:Y:S04]  /*ada0*/  LDL R251, [R1+0x1d8] ;  /* 0x0001d80001fb7983 */ /* 0x000ee80000100800 */
[----:B------:R-:W0:Y:S01]  /*adb0*/  LDL R125, [R1+0xf0] ;  /* 0x0000f000017d7983 */ /* 0x000e220000100800 */
[----:B--2---:R-:W-:-:S05]  /*adc0*/  IMAD.X R127, R127, 0x1, R122, P6 ;  /* 0x000000017f7f7824 */ /* 0x004fca00030e067a */
[----:B------:R1:W2:Y:S04]  /*add0*/  @P0 LDG.E.U8 R215, desc[UR20][R126.64] ;  /* 0x000000147ed70981 */ /* 0x0002a8000c1e1100 */
[----:B------:R-:W1:Y:S01]  /*ade0*/  LDL R127, [R1+0xec] ;  /* 0x0000ec00017f7983 */ /* 0x000e620000100800 */
[----:B0-----:R-:W-:-:S03]  /*adf0*/  IADD3 R124, P5, PT, R125, R121, RZ ;  /* 0x000000797d7c7210 */ /* 0x001fc60007fbe0ff */
[----:B------:R-:W2:Y:S01]  /*ae00*/  LDL R125, [R1+0x1e0] ;  /* 0x0001e000017d7983 */ /* 0x000ea20000100800 */
[----:B-1----:R-:W-:-:S03]  /*ae10*/  IADD3 R126, P6, PT, R127, R121, RZ ;  /* 0x000000797f7e7210 */ /* 0x002fc60007fde0ff */
[----:B------:R-:W3:Y:S01]  /*ae20*/  LDL R127, [R1+0xe8] ;  /* 0x0000e800017f7983 */ /* 0x000ee20000100800 */
[----:B------:R-:W-:Y:S02]  /*ae30*/  ISETP.GT.AND P4, PT, R117, 0x16, PT ;  /* 0x000000167500780c */ /* 0x000fe40003f84270 */
[----:B------:R-:W-:Y:S01]  /*ae40*/  PRMT R211, RZ, 0x7610, R211 ;  /* 0x00007610ffd37816 */ /* 0x000fe200000000d3 */
[----:B--2---:R-:W-:-:S05]  /*ae50*/  IMAD.X R125, R125, 0x1, R122, P5 ;  /* 0x000000017d7d7824 */ /* 0x004fca00028e067a */
[----:B------:R3:W2:Y:S02]  /*ae60*/  @P3 LDG.E.U8 R213, desc[UR20][R124.64] ;  /* 0x000000147cd53981 */ /* 0x0006a4000c1e1100 */
[-C--:B---3--:R-:W-:Y:S01]  /*ae70*/  IADD3 R124, P5, PT, R127, R121.reuse, RZ ;  /* 0x000000797f7c7210 */ /* 0x088fe20007fbe0ff */
[----:B----4-:R-:W-:Y:S01]  /*ae80*/  IMAD.X R127, R0, 0x1, R122, P6 ;  /* 0x00000001007f7824 */ /* 0x010fe200030e067a */
[----:B------:R-:W-:Y:S01]  /*ae90*/  ISETP.GT.AND P0, PT, R117, 0x17, PT ;  /* 0x000000177500780c */ /* 0x000fe20003f04270 */
[----:B------:R-:W3:Y:S04]  /*aea0*/  LDL R0, [R1+0xdc] ;  /* 0x0000dc0001007983 */ /* 0x000ee80000100800 */
[----:B------:R0:W4:Y:S04]  /*aeb0*/  @P4 LDG.E.U8 R211, desc[UR20][R126.64] ;  /* 0x000000147ed34981 */ /* 0x000128000c1e1100 */
[----:B------:R-:W0:Y:S01]  /*aec0*/  LDL R127, [R1+0xe4] ;  /* 0x0000e400017f7983 */ /* 0x000e220000100800 */
[----:B------:R-:W-:Y:S01]  /*aed0*/  PRMT R210, RZ, 0x7610, R210 ;  /* 0x00007610ffd27816 */ /* 0x000fe200000000d2 */
[----:B------:R-:W-:Y:S01]  /*aee0*/  IMAD.X R125, R251, 0x1, R122, P5 ;  /* 0x00000001fb7d7824 */ /* 0x000fe200028e067a */
[----:B------:R-:W-:Y:S01]  /*aef0*/  ISETP.GT.AND P3, PT, R117, 0x18, PT ;  /* 0x000000187500780c */ /* 0x000fe20003f64270 */
[----:B------:R-:W2:Y:S04]  /*af00*/  LDL R251, [R1+0x1d0] ;  /* 0x0001d00001fb7983 */ /* 0x000ea80000100800 */
[----:B------:R1:W2:Y:S04]  /*af10*/  @P0 LDG.E.U8 R210, desc[UR20][R124.64] ;  /* 0x000000147cd20981 */ /* 0x0002a8000c1e1100 */
[----:B------:R-:W1:Y:S01]  /*af20*/  LDL R125, [R1+0xe0] ;  /* 0x0000e000017d7983 */ /* 0x000e620000100800 */
[----:B0-----:R-:W-:-:S03]  /*af30*/  IADD3 R126, P6, PT, R127, R121, RZ ;  /* 0x000000797f7e7210 */ /* 0x001fc60007fde0ff */
[----:B------:R-:W2:Y:S01]  /*af40*/  LDL R127, [R1+0x224] ;  /* 0x00022400017f7983 */ /* 0x000ea20000100800 */
[----:B------:R-:W-:Y:S02]  /*af50*/  PRMT R209, RZ, 0x7610, R209 ;  /* 0x00007610ffd17816 */ /* 0x000fe400000000d1 */
[----:B-1----:R-:W-:Y:S02]  /*af60*/  IADD3 R124, P5, PT, R125, R121, RZ ;  /* 0x000000797d7c7210 */ /* 0x002fe40007fbe0ff */
[----:B------:R-:W3:Y:S01]  /*af70*/  LDL R125, [R1+0x1d4] ;  /* 0x0001d400017d7983 */ /* 0x000ee20000100800 */
[----:B--2---:R-:W-:-:S05]  /*af80*/  IMAD.X R127, R127, 0x1, R122, P6 ;  /* 0x000000017f7f7824 */ /* 0x004fca00030e067a */
[----:B------:R0:W2:Y:S04]  /*af90*/  @P3 LDG.E.U8 R209, desc[UR20][R126.64] ;  /* 0x000000147ed13981 */ /* 0x0000a8000c1e1100 */
[----:B------:R-:W2:Y:S01]  /*afa0*/  LDL R127, [R1+0xd8] ;  /* 0x0000d800017f7983 */ /* 0x000ea20000100800 */
[C---:B------:R-:W-:Y:S02]  /*afb0*/  ISETP.GT.AND P4, PT, R117.reuse, 0x19, PT ;  /* 0x000000197500780c */ /* 0x040fe40003f84270 */
[----:B------:R-:W-:Y:S01]  /*afc0*/  ISETP.GT.AND P0, PT, R117, 0x1a, PT ;  /* 0x0000001a7500780c */ /* 0x000fe20003f04270 */
[----:B---3--:R-:W-:Y:S01]  /*afd0*/  IMAD.X R125, R125, 0x1, R122, P5 ;  /* 0x000000017d7d7824 */ /* 0x008fe200028e067a */
[----:B------:R-:W-:Y:S02]  /*afe0*/  PRMT R206, RZ, 0x7610, R206 ;  /* 0x00007610ffce7816 */ /* 0x000fe400000000ce */
[----:B0-----:R-:W-:-:S02]  /*aff0*/  IADD3 R126, P6, PT, R0, R121, RZ ;  /* 0x00000079007e7210 */ /* 0x001fc40007fde0ff */
[----:B------:R-:W-:Y:S01]  /*b000*/  PRMT R205, RZ, 0x7610, R205 ;  /* 0x00007610ffcd7816 */ /* 0x000fe200000000cd */
[----:B------:R-:W3:Y:S04]  /*b010*/  LDL R0, [R1+0x1c4] ;  /* 0x0001c40001007983 */ /* 0x000ee80000100800 */
[----:B------:R2:W3:Y:S04]  /*b020*/  @P4 LDG.E.U8 R206, desc[UR20][R124.64] ;  /* 0x000000147cce4981 */ /* 0x0004e8000c1e1100 */
[----:B------:R-:W3:Y:S01]  /*b030*/  LDL R125, [R1+0x1cc] ;  /* 0x0001cc00017d7983 */ /* 0x000ee20000100800 */
[----:B--2---:R-:W-:Y:S01]  /*b040*/  IADD3 R124, P5, PT, R127, R121, RZ ;  /* 0x000000797f7c7210 */ /* 0x004fe20007fbe0ff */
[----:B------:R-:W-:Y:S01]  /*b050*/  IMAD.X R127, R251, 0x1, R122, P6 ;  /* 0x00000001fb7f7824 */ /* 0x000fe200030e067a */
[----:B------:R-:W-:Y:S01]  /*b060*/  ISETP.GT.AND P3, PT, R117, 0x1b, PT ;  /* 0x0000001b7500780c */ /* 0x000fe20003f64270 */
[----:B------:R-:W2:Y:S04]  /*b070*/  LDL R251, [R1+0xcc] ;  /* 0x0000cc0001fb7983 */ /* 0x000ea80000100800 */
[----:B------:R0:W2:Y:S04]  /*b080*/  @P0 LDG.E.U8 R205, desc[UR20][R126.64] ;  /* 0x000000147ecd0981 */ /* 0x0000a8000c1e1100 */
[----:B------:R-:W0:Y:S01]  /*b090*/  LDL R127, [R1+0xd4] ;  /* 0x0000d400017f7983 */ /* 0x000e220000100800 */
[----:B------:R-:W-:-:S02]  /*b0a0*/  PRMT R203, RZ, 0x7610, R203 ;  /* 0x00007610ffcb7816 */ /* 0x000fc400000000cb */
[----:B------:R-:W-:Y:S01]  /*b0b0*/  ISETP.GT.AND P4, PT, R117, 0x1c, PT ;  /* 0x0000001c7500780c */ /* 0x000fe20003f84270 */
[----:B---3--:R-:W-:-:S05]  /*b0c0*/  IMAD.X R125, R125, 0x1, R122, P5 ;  /* 0x000000017d7d7824 */ /* 0x008fca00028e067a */
[----:B------:R1:W3:Y:S01]  /*b0d0*/  @P3 LDG.E.U8 R203, desc[UR20][R124.64] ;  /* 0x000000147ccb3981 */ /* 0x0002e2000c1e1100 */
[----:B------:R-:W-:-:S03]  /*b0e0*/  PRMT R200, RZ, 0x7610, R200 ;  /* 0x00007610ffc87816 */ /* 0x000fc600000000c8 */
[----:B------:R-:W1:Y:S01]  /*b0f0*/  LDL R125, [R1+0xd0] ;  /* 0x0000d000017d7983 */ /* 0x000e620000100800 */
[----:B0-----:R-:W-:-:S03]  /*b100*/  IADD3 R126, P6, PT, R127, R121, RZ ;  /* 0x000000797f7e7210 */ /* 0x001fc60007fde0ff */
[----:B------:R-:W2:Y:S01]  /*b110*/  LDL R127, [R1+0x1c8] ;  /* 0x0001c800017f7983 */ /* 0x000ea20000100800 */
[----:B------:R-:W-:Y:S01]  /*b120*/  ISETP.GT.AND P0, PT, R117, 0x1d, PT ;  /* 0x0000001d7500780c */ /* 0x000fe20003f04270 */
[----:B--2---:R-:W-:-:S05]  /*b130*/  IMAD.X R127, R127, 0x1, R122, P6 ;  /* 0x000000017f7f7824 */ /* 0x004fca00030e067a */
[----:B------:R0:W2:Y:S04]  /*b140*/  @P4 LDG.E.U8 R200, desc[UR20][R126.64] ;  /* 0x000000147ec84981 */ /* 0x0000a8000c1e1100 */
[----:B------:R-:W2:Y:S01]  /*b150*/  LDL R127, [R1+0x1c0] ;  /* 0x0001c000017f7983 */ /* 0x000ea20000100800 */
[-C--:B-1----:R-:W-:Y:S02]  /*b160*/  IADD3 R124, P5, PT, R125, R121.reuse, RZ ;  /* 0x000000797d7c7210 */ /* 0x082fe40007fbe0ff */
[----:B------:R-:W-:Y:S02]  /*b170*/  ISETP.GT.AND P3, PT, R117, 0x1e, PT ;  /* 0x0000001e7500780c */ /* 0x000fe40003f64270 */
[----:B------:R-:W-:Y:S01]  /*b180*/  PRMT R199, RZ, 0x7610, R199 ;  /* 0x00007610ffc77816 */ /* 0x000fe200000000c7 */
[----:B------:R-:W-:Y:S01]  /*b190*/  IMAD.X R125, R0, 0x1, R122, P5 ;  /* 0x00000001007d7824 */ /* 0x000fe200028e067a */
[----:B0-----:R-:W-:Y:S01]  /*b1a0*/  IADD3 R126, P6, PT, R251, R121, RZ ;  /* 0x00000079fb7e7210 */ /* 0x001fe20007fde0ff */
[----:B------:R-:W3:Y:S01]  /*b1b0*/  LDL R0, [R1+0x214] ;  /* 0x0002140001007983 */ /* 0x000ee20000100800 */
        /* <DEDUP_REMOVED lines=13> */
[----:B------:R-:W-:Y:S01]  /*b290*/  ISETP.GT.AND P0, PT, R117, 0x20, PT ;  /* 0x000000207500780c */ /* 0x000fe20003f04270 */
[----:B--2---:R-:W-:Y:S01]  /*b2a0*/  IMAD.X R125, R125, 0x1, R122, P5 ;  /* 0x000000017d7d7824 */ /* 0x004fe200028e067a */
[----:B------:R-:W-:-:S04]  /*b2b0*/  PRMT R193, RZ, 0x7610, R193 ;  /* 0x00007610ffc17816 */ /* 0x000fc800000000c1 */
[----:B------:R3:W2:Y:S02]  /*b2c0*/  @P4 LDG.E.U8 R194, desc[UR20][R124.64] ;  /* 0x000000147cc24981 */ /* 0x0006a4000c1e1100 */
[-C--:B---3--:R-:W-:Y:S01]  /*b2d0*/  IADD3 R124, P5, PT, R127, R121.reuse, RZ ;  /* 0x000000797f7c7210 */ /* 0x088fe20007fbe0ff */
[--C-:B------:R-:W-:Y:S01]  /*b2e0*/  IMAD.X R127, R0, 0x1, R122.reuse, P6 ;  /* 0x00000001007f7824 */ /* 0x100fe200030e067a */
[----:B------:R-:W-:Y:S01]  /*b2f0*/  ISETP.GT.AND P3, PT, R117, 0x21, PT ;  /* 0x000000217500780c */ /* 0x000fe20003f64270 */
[----:B------:R-:W3:Y:S04]  /*b300*/  LDL R0, [R1+0xb4] ;  /* 0x0000b40001007983 */ /* 0x000ee80000100800 */
[----:B------:R0:W2:Y:S04]  /*b310*/  @P0 LDG.E.U8 R193, desc[UR20][R126.64] ;  /* 0x000000147ec10981 */ /* 0x0000a8000c1e1100 */
        /* <DEDUP_REMOVED lines=66> */
[----:B------:R-:W-:Y:S01]  /*b740*/  IMAD.X R127, R0, 0x1, R122, P6 ;  /* 0x00000001007f7824 */ /* 0x000fe200030e067a */
        /* <DEDUP_REMOVED lines=98> */
[--C-:B------:R-:W-:Y:S01]  /*bd70*/  IMAD.X R127, R251, 0x1, R122.reuse, P6 ;  /* 0x00000001fb7f7824 */ /* 0x100fe200030e067a */
[----:B------:R-:W-:Y:S01]  /*bd80*/  ISETP.GT.AND P3, PT, R117, 0x39, PT ;  /* 0x000000397500780c */ /* 0x000fe20003f64270 */
[----:B------:R-:W2:Y:S04]  /*bd90*/  LDL R251, [R1+0x54] ;  /* 0x0000540001fb7983 */ /* 0x000ea80000100800 */
[----:B------:R0:W2:Y:S04]  /*bda0*/  @P0 LDG.E.U8 R145, desc[UR20][R126.64] ;  /* 0x000000147e910981 */ /* 0x0000a8000c1e1100 */
[----:B------:R-:W0:Y:S01]  /*bdb0*/  LDL R127, [R1+0x5c] ;  /* 0x00005c00017f7983 */ /* 0x000e220000100800 */
[----:B------:R-:W-:Y:S01]  /*bdc0*/  PRMT R143, RZ, 0x7610, R143 ;  /* 0x00007610ff8f7816 */ /* 0x000fe2000000008f */
[----:B---3--:R-:W-:-:S05]  /*bdd0*/  IMAD.X R125, R125, 0x1, R122, P5 ;  /* 0x000000017d7d7824 */ /* 0x008fca00028e067a */
[----:B------:R1:W3:Y:S04]  /*bde0*/  @P3 LDG.E.U8 R143, desc[UR20][R124.64] ;  /* 0x000000147c8f3981 */ /* 0x0002e8000c1e1100 */
[----:B------:R-:W1:Y:S01]  /*bdf0*/  LDL R125, [R1+0x58] ;  /* 0x00005800017d7983 */ /* 0x000e620000100800 */
[----:B0-----:R-:W-:-:S03]  /*be00*/  IADD3 R126, P6, PT, R127, R121, RZ ;  /* 0x000000797f7e7210 */ /* 0x001fc60007fde0ff */
[----:B------:R-:W2:Y:S01]  /*be10*/  LDL R127, [R1+0x160] ;  /* 0x00016000017f7983 */ /* 0x000ea20000100800 */
[C---:B------:R-:W-:Y:S02]  /*be20*/  ISETP.GT.AND P4, PT, R117.reuse, 0x3a, PT ;  /* 0x0000003a7500780c */ /* 0x040fe40003f84270 */
[----:B------:R-:W-:Y:S02]  /*be30*/  ISETP.GT.AND P0, PT, R117, 0x3b, PT ;  /* 0x0000003b7500780c */ /* 0x000fe40003f04270 */
[----:B------:R-:W-:Y:S02]  /*be40*/  PRMT R140, RZ, 0x7610, R140 ;  /* 0x00007610ff8c7816 */ /* 0x000fe4000000008c */
[----:B------:R-:W-:Y:S02]  /*be50*/  PRMT R139, RZ, 0x7610, R139 ;  /* 0x00007610ff8b7816 */ /* 0x000fe4000000008b */
[----:B-1----:R-:W-:-:S05]  /*be60*/  IADD3 R124, P5, PT, R125, R121, RZ ;  /* 0x000000797d7c7210 */ /* 0x002fca0007fbe0ff */
[--C-:B------:R-:W-:Y:S01]  /*be70*/  IMAD.X R125, R0, 0x1, R122.reuse, P5 ;  /* 0x00000001007d7824 */ /* 0x100fe200028e067a */
[----:B------:R-:W-:Y:S01]  /*be80*/  ISETP.GT.AND P3, PT, R117, 0x3c, PT ;  /* 0x0000003c7500780c */ /* 0x000fe20003f64270 */
[----:B------:R-:W3:Y:S04]  /*be90*/  LDL R0, [R1+0x150] ;  /* 0x0001500001007983 */ /* 0x000ee80000100800 */
[----:B------:R-:W3:Y:S04]  /*bea0*/  @P0 LDG.E.U8 R139, desc[UR20][R124.64] ;  /* 0x000000147c8b0981 */ /* 0x000ee8000c1e1100 */
[----:B------:R-:W3:Y:S01]  /*beb0*/  LDL R125, [R1+0x50] ;  /* 0x00005000017d7983 */ /* 0x000ee20000100800 */
[----:B--2---:R-:W-:-:S05]  /*bec0*/  IMAD.X R127, R127, 0x1, R122, P6 ;  /* 0x000000017f7f7824 */ /* 0x004fca00030e067a */
[----:B------:R0:W2:Y:S04]  /*bed0*/  @P4 LDG.E.U8 R140, desc[UR20][R126.64] ;  /* 0x000000147e8c4981 */ /* 0x0000a8000c1e1100 */
[----:B------:R-:W2:Y:S01]  /*bee0*/  LDL R127, [R1+0x158] ;  /* 0x00015800017f7983 */ /* 0x000ea20000100800 */
[-C--:B0-----:R-:W-:Y:S02]  /*bef0*/  IADD3 R126, P6, PT, R251, R121.reuse, RZ ;  /* 0x00000079fb7e7210 */ /* 0x081fe40007fde0ff */
[----:B------:R-:W-:Y:S01]  /*bf00*/  PRMT R137, RZ, 0x7610, R137 ;  /* 0x00007610ff897816 */ /* 0x000fe20000000089 */
[----:B------:R-:W4:Y:S01]  /*bf10*/  LDL R251, [R1+0x14c] ;  /* 0x00014c0001fb7983 */ /* 0x000f220000100800 */
[----:B---3--:R-:W-:-:S03]  /*bf20*/  IADD3 R124, P5, PT, R125, R121, RZ ;  /* 0x000000797d7c7210 */ /* 0x008fc60007fbe0ff */
[----:B------:R-:W3:Y:S01]  /*bf30*/  LDL R125, [R1+0x154] ;  /* 0x00015400017d7983 */ /* 0x000ee20000100800 */
[----:B--2---:R-:W-:-:S05]  /*bf40*/  IMAD.X R127, R127, 0x1, R122, P6 ;  /* 0x000000017f7f7824 */ /* 0x004fca00030e067a */
[----:B------:R0:W2:Y:S04]  /*bf50*/  @P3 LDG.E.U8 R137, desc[UR20][R126.64] ;  /* 0x000000147e893981 */ /* 0x0000a8000c1e1100 */
[----:B------:R-:W0:Y:S01]  /*bf60*/  LDL R127, [R1+0x4c] ;  /* 0x00004c00017f7983 */ /* 0x000e220000100800 */
[----:B---3--:R-:W-:Y:S01]  /*bf70*/  IMAD.X R125, R125, 0x1, R122, P5 ;  /* 0x000000017d7d7824 */ /* 0x008fe200028e067a */
[----:B0-----:R-:W-:Y:S02]  /*bf80*/  IADD3 R126, P5, PT, R127, R121, RZ ;  /* 0x000000797f7e7210 */ /* 0x001fe40007fbe0ff */
[----:B------:R-:W3:Y:S01]  /*bf90*/  LDL R127, [R1+0x48] ;  /* 0x00004800017f7983 */ /* 0x000ee20000100800 */
[----:B------:R-:W-:Y:S02]  /*bfa0*/  ISETP.GT.AND P4, PT, R117, 0x3d, PT ;  /* 0x0000003d7500780c */ /* 0x000fe40003f84270 */
[----:B------:R-:W-:-:S11]  /*bfb0*/  PRMT R134, RZ, 0x7610, R134 ;  /* 0x00007610ff867816 */ /* 0x000fd60000000086 */
[----:B------:R3:W2:Y:S01]  /*bfc0*/  @P4 LDG.E.U8 R134, desc[UR20][R124.64] ;  /* 0x000000147c864981 */ /* 0x0006a2000c1e1100 */
[C---:B------:R-:W-:Y:S02]  /*bfd0*/  ISETP.GT.AND P0, PT, R117.reuse, 0x3e, PT ;  /* 0x0000003e7500780c */ /* 0x040fe40003f04270 */
[----:B------:R-:W-:Y:S02]  /*bfe0*/  ISETP.GT.AND P3, PT, R117, 0x3f, PT ;  /* 0x0000003f7500780c */ /* 0x000fe40003f64270 */
[----:B------:R-:W-:Y:S02]  /*bff0*/  PRMT R133, RZ, 0x7610, R133 ;  /* 0x00007610ff857816 */ /* 0x000fe40000000085 */
[----:B------:R-:W-:Y:S02]  /*c000*/  PRMT R131, RZ, 0x7610, R131 ;  /* 0x00007610ff837816 */ /* 0x000fe40000000083 */
[----:B------:R-:W-:Y:S02]  /*c010*/  PRMT R128, RZ, 0x7610, R128 ;  /* 0x00007610ff807816 */ /* 0x000fe40000000080 */
[----:B------:R-:W-:-:S02]  /*c020*/  PRMT R129, RZ, 0x7610, R129 ;  /* 0x00007610ff817816 */ /* 0x000fc40000000081 */
[----:B------:R-:W-:Y:S02]  /*c030*/  PRMT R130, RZ, 0x7610, R130 ;  /* 0x00007610ff827816 */ /* 0x000fe40000000082 */
[----:B------:R-:W-:Y:S02]  /*c040*/  PRMT R132, RZ, 0x7610, R132 ;  /* 0x00007610ff847816 */ /* 0x000fe40000000084 */
        /* <DEDUP_REMOVED lines=25> */
[----:B---3--:R-:W-:Y:S01]  /*c1e0*/  IADD3 R124, P4, PT, R127, R121, RZ ;  /* 0x000000797f7c7210 */ /* 0x008fe20007f9e0ff */
[--C-:B------:R-:W-:Y:S02]  /*c1f0*/  IMAD.X R127, R0, 0x1, R122.reuse, P5 ;  /* 0x00000001007f7824 */ /* 0x100fe400028e067a */
[----:B------:R-:W0:Y:S01]  /*c200*/  S2R R0, SR_TID.X ;  /* 0x0000000000007919 */ /* 0x000e220000002100 */
[----:B------:R-:W-:Y:S01]  /*c210*/  ISETP.GT.AND P5, PT, R117, RZ, PT ;  /* 0x000000ff7500720c */ /* 0x000fe20003fa4270 */
[----:B----4-:R-:W-:Y:S01]  /*c220*/  IMAD.X R125, R251, 0x1, R122, P4 ;  /* 0x00000001fb7d7824 */ /* 0x010fe200020e067a */
[----:B------:R-:W-:Y:S01]  /*c230*/  SHF.R.S32.HI R251, RZ, 0x1f, R123 ;  /* 0x0000001ffffb7819 */ /* 0x000fe2000001147b */
[----:B------:R-:W3:Y:S01]  /*c240*/  @P0 LDG.E.U8 R133, desc[UR20][R126.64] ;  /* 0x000000147e850981 */ /* 0x000ee2000c1e1100 */
[----:B------:R-:W-:-:S03]  /*c250*/  IADD3 R243, P0, PT, R123, R243, RZ ;  /* 0x000000f37bf37210 */ /* 0x000fc60007f1e0ff */
[----:B------:R1:W4:Y:S02]  /*c260*/  @P3 LDG.E.U8 R131, desc[UR20][R124.64] ;  /* 0x000000147c833981 */ /* 0x000324000c1e1100 */
[----:B------:R-:W-:Y:S01]  /*c270*/  IMAD.X R241, R251, 0x1, R241, P0 ;  /* 0x00000001fbf17824 */ /* 0x000fe200000e06f1 */
[----:B------:R-:W-:-:S03]  /*c280*/  IADD3 R120, P0, PT, R123, R120, RZ ;  /* 0x000000787b787210 */ /* 0x000fc60007f1e0ff */
[----:B-1----:R-:W-:Y:S02]  /*c290*/  @P5 IMAD.MOV.U32 R124, RZ, RZ, R121 ;  /* 0x000000ffff7c5224 */ /* 0x002fe400078e0079 */
[----:B------:R-:W-:-:S05]  /*c2a0*/  @P5 IMAD.MOV.U32 R125, RZ, RZ, R122 ;  /* 0x000000ffff7d5224 */ /* 0x000fca00078e007a */
[----:B------:R1:W2:Y:S01]  /*c2b0*/  @P5 LDG.E.U8 R128, desc[UR20][R124.64] ;  /* 0x000000147c805981 */ /* 0x0002a2000c1e1100 */
[----:B------:R-:W-:Y:S01]  /*c2c0*/  IMAD.X R115, R251, 0x1, R115, P0 ;  /* 0x00000001fb737824 */ /* 0x000fe200000e0673 */
[----:B------:R-:W-:Y:S02]  /*c2d0*/  IADD3 R114, P0, PT, R123, R114, RZ ;  /* 0x000000727b727210 */ /* 0x000fe40007f1e0ff */
[----:B0-----:R-:W-:-:S03]  /*c2e0*/  LOP3.LUT R0, R0, 0x3f, RZ, 0xc0, !PT ;  /* 0x0000003f00007812 */ /* 0x001fc600078ec0ff */
[----:B------:R-:W-:Y:S01]  /*c2f0*/  IMAD.X R112, R251, 0x1, R112, P0 ;  /* 0x00000001fb707824 */ /* 0x000fe200000e0670 */
[----:B------:R-:W-:Y:S02]  /*c300*/  ISETP.GE.AND P4, PT, R0, R117, PT ;  /* 0x000000750000720c */ /* 0x000fe40003f86270 */
[C---:B------:R-:W-:Y:S01]  /*c310*/  IADD3 R111, P0, PT, R123.reuse, R111, RZ ;  /* 0x0000006f7b6f7210 */ /* 0x040fe20007f1e0ff */
[----:B------:R-:W2:Y:S01]  /*c320*/  LDL.LU R0, [R1+0x10] ;  /* 0x0000100001007983 */ /* 0x000ea20000300800 */
[----:B------:R-:W-:-:S03]  /*c330*/  IADD3 R118, P3, PT, R123, R118, RZ ;  /* 0x000000767b767210 */ /* 0x000fc60007f7e0ff */
[----:B------:R-:W-:Y:S01]  /*c340*/  IMAD.X R109, R251, 0x1, R109, P0 ;  /* 0x00000001fb6d7824 */ /* 0x000fe200000e066d */
[----:B------:R-:W-:Y:S02]  /*c350*/  IADD3 R108, P0, PT, R123, R108, RZ ;  /* 0x0000006c7b6c7210 */ /* 0x000fe40007f1e0ff */
[----:B-1----:R-:W-:Y:S01]  /*c360*/  PRMT R124, RZ, 0x7610, R124 ;  /* 0x00007610ff7c7816 */ /* 0x002fe2000000007c */
[C---:B------:R-:W-:Y:S02]  /*c370*/  IMAD.X R119, R251.reuse, 0x1, R119, P3 ;  /* 0x00000001fb777824 */ /* 0x040fe400018e0677 */
[----:B------:R-:W-:Y:S02]  /*c380*/  @!P4 IMAD.MOV.U32 R126, RZ, RZ, R243 ;  /* 0x000000ffff7ec224 */ /* 0x000fe400078e00f3 */
[----:B------:R-:W-:Y:S01]  /*c390*/  @!P4 IMAD.MOV.U32 R127, RZ, RZ, R241 ;  /* 0x000000ffff7fc224 */ /* 0x000fe200078e00f1 */
[----:B------:R-:W-:Y:S01]  /*c3a0*/  BAR.SYNC.DEFER_BLOCKING 0x0 ;  /* 0x0000000000007b1d */ /* 0x000fe20000010000 */
[----:B------:R-:W-:Y:S01]  /*c3b0*/  IMAD.X R106, R251, 0x1, R106, P0 ;  /* 0x00000001fb6a7824 */ /* 0x000fe200000e066a */
[----:B------:R-:W-:-:S02]  /*c3c0*/  IADD3 R116, P3, PT, R123, R116, RZ ;  /* 0x000000747b747210 */ /* 0x000fc40007f7e0ff */
[----:B------:R-:W-:-:S03]  /*c3d0*/  IADD3 R105, P0, PT, R123, R105, RZ ;  /* 0x000000697b697210 */ /* 0x000fc60007f1e0ff */
[C---:B------:R-:W-:Y:S02]  /*c3e0*/  IMAD.X R113, R251.reuse, 0x1, R113, P3 ;  /* 0x00000001fb717824 */ /* 0x040fe400018e0671 */
[----:B------:R-:W-:Y:S01]  /*c3f0*/  IMAD.X R103, R251, 0x1, R103, P0 ;  /* 0x00000001fb677824 */ /* 0x000fe200000e0667 */
[----:B------:R-:W-:-:S05]  /*c400*/  IADD3 R102, P0, PT, R123, R102, RZ ;  /* 0x000000667b667210 */ /* 0x000fca0007f1e0ff */
[----:B------:R-:W-:Y:S01]  /*c410*/  IMAD.X R100, R251, 0x1, R100, P0 ;  /* 0x00000001fb647824 */ /* 0x000fe200000e0664 */
[----:B------:R0:W2:Y:S01]  /*c420*/  @!P4 LDG.E.U8 R124, desc[UR20][R126.64] ;  /* 0x000000147e7cc981 */ /* 0x0000a2000c1e1100 */
[----:B------:R-:W-:Y:S01]  /*c430*/  IADD3 R99, P0, PT, R123, R99, RZ ;  /* 0x000000637b637210 */ /* 0x000fe20007f1e0ff */
[----:B0-----:R-:W-:Y:S02]  /*c440*/  @!P4 IMAD.MOV.U32 R126, RZ, RZ, R120 ;  /* 0x000000ffff7ec224 */ /* 0x001fe400078e0078 */
[----:B------:R-:W-:-:S05]  /*c450*/  @!P4 IMAD.MOV.U32 R127, RZ, RZ, R115 ;  /* 0x000000ffff7fc224 */ /* 0x000fca00078e0073 */
[----:B------:R0:W2:Y:S01]  /*c460*/  @!P4 LDG.E.U8 R129, desc[UR20][R126.64] ;  /* 0x000000147e81c981 */ /* 0x0000a2000c1e1100 */
[----:B------:R-:W-:Y:S02]  /*c470*/  IMAD.X R97, R251, 0x1, R97, P0 ;  /* 0x00000001fb617824 */ /* 0x000fe400000e0661 */
[----:B0-----:R-:W-:Y:S02]  /*c480*/  @!P4 IMAD.MOV.U32 R126, RZ, RZ, R116 ;  /* 0x000000ffff7ec224 */ /* 0x001fe400078e0074 */
[----:B------:R-:W-:Y:S01]  /*c490*/  @!P4 IMAD.MOV.U32 R127, RZ, RZ, R113 ;  /* 0x000000ffff7fc224 */ /* 0x000fe200078e0071 */
[----:B------:R-:W-:-:S04]  /*c4a0*/  IADD3 R110, P3, PT, R123, R110, RZ ;  /* 0x0000006e7b6e7210 */ /* 0x000fc80007f7e0ff */
[----:B------:R0:W2:Y:S01]  /*c4b0*/  @!P4 LDG.E.U8 R130, desc[UR20][R126.64] ;  /* 0x000000147e82c981 */ /* 0x0000a2000c1e1100 */
[----:B------:R-:W-:Y:S01]  /*c4c0*/  IADD3 R96, P0, PT, R123, R96, RZ ;  /* 0x000000607b607210 */ /* 0x000fe20007f1e0ff */
[C---:B------:R-:W-:Y:S02]  /*c4d0*/  IMAD.X R107, R251.reuse, 0x1, R107, P3 ;  /* 0x00000001fb6b7824 */ /* 0x040fe400018e066b */
[----:B0-----:R-:W-:Y:S02]  /*c4e0*/  @!P4 IMAD.MOV.U32 R126, RZ, RZ, R114 ;  /* 0x000000ffff7ec224 */ /* 0x001fe400078e0072 */
[----:B------:R-:W-:Y:S02]  /*c4f0*/  @!P4 IMAD.MOV.U32 R127, RZ, RZ, R112 ;  /* 0x000000ffff7fc224 */ /* 0x000fe400078e0070 */
[----:B------:R-:W-:-:S03]  /*c500*/  IMAD.X R94, R251, 0x1, R94, P0 ;  /* 0x00000001fb5e7824 */ /* 0x000fc600000e065e */
[----:B------:R0:W2:Y:S01]  /*c510*/  @!P4 LDG.E.U8 R132, desc[UR20][R126.64] ;  /* 0x000000147e84c981 */ /* 0x0000a2000c1e1100 */
[----:B------:R-:W-:Y:S01]  /*c520*/  IADD3 R93, P0, PT, R123, R93, RZ ;  /* 0x0000005d7b5d7210 */ /* 0x000fe20007f1e0ff */
[----:B0-----:R-:W-:Y:S02]  /*c530*/  @!P4 IMAD.MOV.U32 R126, RZ, RZ, R111 ;  /* 0x000000ffff7ec224 */ /* 0x001fe400078e006f */
[----:B------:R-:W-:Y:S02]  /*c540*/  @!P4 IMAD.MOV.U32 R127, RZ, RZ, R109 ;  /* 0x000000ffff7fc224 */ /* 0x000fe400078e006d */
[----:B------:R-:W-:-:S03]  /*c550*/  IMAD.X R91, R251, 0x1, R91, P0 ;  /* 0x00000001fb5b7824 */ /* 0x000fc600000e065b */
[----:B------:R0:W2:Y:S01]  /*c560*/  @!P4 LDG.E.U8 R135, desc[UR20][R126.64] ;  /* 0x000000147e87c981 */ /* 0x0000a2000c1e1100 */
[C---:B------:R-:W-:Y:S01]  /*c570*/  IADD3 R231, P0, PT, R123.reuse, R231, RZ ;  /* 0x000000e77be77210 */ /* 0x040fe20007f1e0ff */
[----:B0-----:R-:W-:Y:S02]  /*c580*/  @!P4 IMAD.MOV.U32 R126, RZ, RZ, R110 ;  /* 0x000000ffff7ec224 */ /* 0x001fe400078e006e */
[----:B------:R-:W-:Y:S01]  /*c590*/  @!P4 IMAD.MOV.U32 R127, RZ, RZ, R107 ;  /* 0x000000ffff7fc224 */ /* 0x000fe200078e006b */
[----:B------:R-:W-:Y:S01]  /*c5a0*/  IADD3 R104, P3, PT, R123, R104, RZ ;  /* 0x000000687b687210 */ /* 0x000fe20007f7e0ff */
[----:B------:R-:W-:-:S03]  /*c5b0*/  IMAD.X R229, R251, 0x1, R229, P0 ;  /* 0x00000001fbe57824 */ /* 0x000fc600000e06e5 */
        /* <DEDUP_REMOVED lines=126> */
[----:B------:R-:W-:Y:S02]  /*cda0*/  IADD3 R239, P0, PT, R123, R239, RZ ;  /* 0x000000ef7bef7210 */ /* 0x000fe40007f1e0ff */
[----:B------:R-:W-:Y:S01]  /*cdb0*/  PRMT R184, RZ, 0x7610, R184 ;  /* 0x00007610ffb87816 */ /* 0x000fe200000000b8 */
[----:B0-----:R-:W-:Y:S02]  /*cdc0*/  @!P4 IMAD.MOV.U32 R126, RZ, RZ, R65 ;  /* 0x000000ffff7ec224 */ /* 0x001fe400078e0041 */
[----:B------:R-:W-:Y:S02]  /*cdd0*/  @!P4 IMAD.MOV.U32 R127, RZ, RZ, R63 ;  /* 0x000000ffff7fc224 */ /* 0x000fe400078e003f */
[----:B------:R-:W-:-:S03]  /*cde0*/  IMAD.X R237, R251, 0x1, R237, P0 ;  /* 0x00000001fbed7824 */ /* 0x000fc600000e06ed */
[----:B------:R0:W2:Y:S01]  /*cdf0*/  @!P4 LDG.E.U8 R183, desc[UR20][R126.64] ;  /* 0x000000147eb7c981 */ /* 0x0000a2000c1e1100 */
[C---:B------:R-:W-:Y:S02]  /*ce00*/  IADD3 R29, P0, PT, R123.reuse, R29, RZ ;  /* 0x0000001d7b1d7210 */ /* 0x040fe40007f1e0ff */
[----:B------:R-:W-:Y:S01]  /*ce10*/  PRMT R186, RZ, 0x7610, R186 ;  /* 0x00007610ffba7816 */ /* 0x000fe200000000ba */
[----:B0-----:R-:W-:Y:S02]  /*ce20*/  @!P4 IMAD.MOV.U32 R126, RZ, RZ, R64 ;  /* 0x000000ffff7ec224 */ /* 0x001fe400078e0040 */
[----:B------:R-:W-:Y:S01]  /*ce30*/  @!P4 IMAD.MOV.U32 R127, RZ, RZ, R61 ;  /* 0x000000ffff7fc224 */ /* 0x000fe200078e003d */
[----:B------:R-:W-:Y:S01]  /*ce40*/  IADD3 R59, P3, PT, R123, R59, RZ ;  /* 0x0000003b7b3b7210 */ /* 0x000fe20007f7e0ff */
        /* <DEDUP_REMOVED lines=8> */
[----:B------:R-:W-:Y:S01]  /*ced0*/  IMAD.X R26, R251, 0x1, R26, P0 ;  /* 0x00000001fb1a7824 */ /* 0x000fe200000e061a */
        /* <DEDUP_REMOVED lines=12> */
[----:B------:R0:W3:Y:S01]  /*cfa0*/  @!P4 LDG.E.U8 R190, desc[UR20][R126.64] ;  /* 0x000000147ebec981 */ /* 0x0000e2000c1e1100 */
[----:B------:R-:W-:Y:S02]  /*cfb0*/  IADD3 R21, P0, PT, R123, R21, RZ ;  /* 0x000000157b157210 */ /* 0x000fe40007f1e0ff */
[----:B------:R-:W-:Y:S01]  /*cfc0*/  PRMT R195, RZ, 0x7610, R195 ;  /* 0x00007610ffc37816 */ /* 0x000fe200000000c3 */
[----:B0-----:R-:W-:Y:S02]  /*cfd0*/  @!P4 IMAD.MOV.U32 R126, RZ, RZ, R58 ;  /* 0x000000ffff7ec224 */ /* 0x001fe400078e003a */
[----:B------:R-:W-:Y:S02]  /*cfe0*/  @!P4 IMAD.MOV.U32 R127, RZ, RZ, R56 ;  /* 0x000000ffff7fc224 */ /* 0x000fe400078e0038 */
[----:B------:R-:W-:-:S03]  /*cff0*/  IMAD.X R51, R251, 0x1, R51, P3 ;  /* 0x00000001fb337824 */ /* 0x000fc600018e0633 */
[----:B------:R0:W3:Y:S01]  /*d000*/  @!P4 LDG.E.U8 R192, desc[UR20][R126.64] ;  /* 0x000000147ec0c981 */ /* 0x0000e2000c1e1100 */
[----:B------:R-:W-:Y:S01]  /*d010*/  IMAD.X R20, R251, 0x1, R20, P0 ;  /* 0x00000001fb147824 */ /* 0x000fe200000e0614 */
[----:B------:R-:W-:Y:S02]  /*d020*/  IADD3 R19, P0, PT, R123, R19, RZ ;  /* 0x000000137b137210 */ /* 0x000fe40007f1e0ff */
[----:B------:R-:W-:Y:S01]  /*d030*/  PRMT R196, RZ, 0x7610, R196 ;  /* 0x00007610ffc47816 */ /* 0x000fe200000000c4 */
[----:B0-----:R-:W-:Y:S02]  /*d040*/  @!P4 IMAD.MOV.U32 R126, RZ, RZ, R55 ;  /* 0x000000ffff7ec224 */ /* 0x001fe400078e0037 */
[----:B------:R-:W-:Y:S02]  /*d050*/  @!P4 IMAD.MOV.U32 R127, RZ, RZ, R53 ;  /* 0x000000ffff7fc224 */ /* 0x000fe400078e0035 */
[----:B------:R-:W-:-:S03]  /*d060*/  IMAD.X R18, R251, 0x1, R18, P0 ;  /* 0x00000001fb127824 */ /* 0x000fc600000e0612 */
[----:B------:R0:W3:Y:S01]  /*d070*/  @!P4 LDG.E.U8 R195, desc[UR20][R126.64] ;  /* 0x000000147ec3c981 */ /* 0x0000e2000c1e1100 */
        /* <DEDUP_REMOVED lines=58> */
[----:B------:R-:W-:Y:S01]  /*d420*/  PRMT R218, RZ, 0x7610, R218 ;  /* 0x00007610ffda7816 */ /* 0x000fe200000000da */
[----:B------:R-:W1:Y:S01]  /*d430*/  S2R R251, SR_TID.X ;  /* 0x0000000000fb7919 */ /* 0x000e620000002100 */
[----:B0-----:R-:W-:Y:S02]  /*d440*/  @!P4 IMAD.MOV.U32 R126, RZ, RZ, R35 ;  /* 0x000000ffff7ec224 */ /* 0x001fe400078e0023 */
[----:B------:R-:W-:-:S05]  /*d450*/  @!P4 IMAD.MOV.U32 R127, RZ, RZ, R34 ;  /* 0x000000ffff7fc224 */ /* 0x000fca00078e0022 */
[----:B------:R0:W3:Y:S01]  /*d460*/  @!P4 LDG.E.U8 R216, desc[UR20][R126.64] ;  /* 0x000000147ed8c981 */ /* 0x0000e2000c1e1100 */
[----:B------:R-:W-:Y:S01]  /*d470*/  PRMT R220, RZ, 0x7610, R220 ;  /* 0x00007610ffdc7816 */ /* 0x000fe200000000dc */
        /* <DEDUP_REMOVED lines=15> */
[----:B------:R-:W-:Y:S02]  /*d570*/  PRMT R228, RZ, 0x7610, R228 ;  /* 0x00007610ffe47816 */ /* 0x000fe400000000e4 */
[----:B-1----:R-:W-:Y:S01]  /*d580*/  LOP3.LUT R251, R251, 0x7f, RZ, 0xc0, !PT ;  /* 0x0000007ffbfb7812 */ /* 0x002fe200078ec0ff */
[----:B0-----:R-:W-:Y:S02]  /*d590*/  @!P4 IMAD.MOV.U32 R126, RZ, RZ, R27 ;  /* 0x000000ffff7ec224 */ /* 0x001fe400078e001b */
[----:B------:R-:W-:-:S05]  /*d5a0*/  @!P4 IMAD.MOV.U32 R127, RZ, RZ, R26 ;  /* 0x000000ffff7fc224 */ /* 0x000fca00078e001a */
[----:B------:R0:W3:Y:S01]  /*d5b0*/  @!P4 LDG.E.U8 R226, desc[UR20][R126.64] ;  /* 0x000000147ee2c981 */ /* 0x0000e2000c1e1100 */
[----:B------:R-:W-:-:S03]  /*d5c0*/  PRMT R230, RZ, 0x7610, R230 ;  /* 0x00007610ffe67816 */ /* 0x000fc600000000e6 */
[----:B--2---:R1:W-:Y:S01]  /*d5d0*/  STS.U8 [R251+UR10+0x4000], R128 ;  /* 0x00400080fb007988 */ /* 0x0043e2000800000a */
[----:B0-----:R-:W-:Y:S02]  /*d5e0*/  @!P4 IMAD.MOV.U32 R126, RZ, RZ, R25 ;  /* 0x000000ffff7ec224 */ /* 0x001fe400078e0019 */
[----:B------:R-:W-:Y:S01]  /*d5f0*/  @!P4 IMAD.MOV.U32 R127, RZ, RZ, R24 ;  /* 0x000000ffff7fc224 */ /* 0x000fe200078e0018 */
[----:B-1----:R-:W0:Y:S04]  /*d600*/  S2R R128, SR_TID.X ;  /* 0x0000000000807919 */ /* 0x002e280000002100 */
[----:B------:R1:W2:Y:S01]  /*d610*/  @!P4 LDG.E.U8 R228, desc[UR20][R126.64] ;  /* 0x000000147ee4c981 */ /* 0x0002a2000c1e1100 */
[----:B------:R-:W-:Y:S01]  /*d620*/  PRMT R232, RZ, 0x7610, R232 ;  /* 0x00007610ffe87816 */ /* 0x000fe200000000e8 */
[----:B-1----:R-:W-:-:S02]  /*d630*/  @!P4 IMAD.MOV.U32 R126, RZ, RZ, R23 ;  /* 0x000000ffff7ec224 */ /* 0x002fc400078e0017 */
[----:B------:R-:W-:-:S05]  /*d640*/  @!P4 IMAD.MOV.U32 R127, RZ, RZ, R22 ;  /* 0x000000ffff7fc224 */ /* 0x000fca00078e0016 */
[----:B------:R1:W2:Y:S01]  /*d650*/  @!P4 LDG.E.U8 R230, desc[UR20][R126.64] ;  /* 0x000000147ee6c981 */ /* 0x0002a2000c1e1100 */
[----:B------:R-:W-:Y:S01]  /*d660*/  PRMT R234, RZ, 0x7610, R234 ;  /* 0x00007610ffea7816 */ /* 0x000fe200000000ea */
[----:B-1----:R-:W-:Y:S02]  /*d670*/  @!P4 IMAD.MOV.U32 R126, RZ, RZ, R21 ;  /* 0x000000ffff7ec224 */ /* 0x002fe400078e0015 */
        /* <DEDUP_REMOVED lines=10> */
[----:B------:R-:W-:Y:S02]  /*d720*/  PRMT R240, RZ, 0x7610, R240 ;  /* 0x00007610fff07816 */ /* 0x000fe400000000f0 */
[----:B0-----:R-:W-:Y:S01]  /*d730*/  LOP3.LUT R128, R128, 0x7f, RZ, 0xc0, !PT ;  /* 0x0000007f80807812 */ /* 0x001fe200078ec0ff */
[----:B-1----:R-:W-:Y:S02]  /*d740*/  @!P4 IMAD.MOV.U32 R126, RZ, RZ, R15 ;  /* 0x000000ffff7ec224 */ /* 0x002fe400078e000f */
[----:B------:R-:W-:-:S05]  /*d750*/  @!P4 IMAD.MOV.U32 R127, RZ, RZ, R14 ;  /* 0x000000ffff7fc224 */ /* 0x000fca00078e000e */
[----:B------:R0:W2:Y:S01]  /*d760*/  @!P4 LDG.E.U8 R238, desc[UR20][R126.64] ;  /* 0x000000147eeec981 */ /* 0x0000a2000c1e1100 */
[----:B------:R-:W-:-:S03]  /*d770*/  PRMT R242, RZ, 0x7610, R242 ;  /* 0x00007610fff27816 */ /* 0x000fc600000000f2 */
[----:B------:R-:W-:Y:S01]  /*d780*/  STS.U8 [R128+UR10+0x4400], R0 ;  /* 0x0044000080007988 */ /* 0x000fe2000800000a */
[----:B0-----:R-:W-:Y:S02]  /*d790*/  @!P4 IMAD.MOV.U32 R126, RZ, RZ, R13 ;  /* 0x000000ffff7ec224 */ /* 0x001fe400078e000d */
[----:B------:R-:W-:Y:S01]  /*d7a0*/  @!P4 IMAD.MOV.U32 R127, RZ, RZ, R12 ;  /* 0x000000ffff7fc224 */ /* 0x000fe200078e000c */
[----:B------:R0:W-:Y:S04]  /*d7b0*/  STS.U8 [R128+UR10+0x4800], R223 ;  /* 0x004800df80007988 */ /* 0x0001e8000800000a */
[----:B------:R1:W2:Y:S01]  /*d7c0*/  @!P4 LDG.E.U8 R240, desc[UR20][R126.64] ;  /* 0x000000147ef0c981 */ /* 0x0002a2000c1e1100 */
[----:B------:R-:W-:Y:S01]  /*d7d0*/  PRMT R244, RZ, 0x7610, R244 ;  /* 0x00007610fff47816 */ /* 0x000fe200000000f4 */
[----:B0-----:R-:W0:Y:S01]  /*d7e0*/  S2R R223, SR_TID.X ;  /* 0x0000000000df7919 */ /* 0x001e220000002100 */
        /* <DEDUP_REMOVED lines=19> */
[----:B0-----:R-:W-:Y:S01]  /*d920*/  LOP3.LUT R223, R223, 0x7f, RZ, 0xc0, !PT ;  /* 0x0000007fdfdf7812 */ /* 0x001fe200078ec0ff */
[----:B-1----:R-:W-:Y:S02]  /*d930*/  @!P4 IMAD.MOV.U32 R126, RZ, RZ, R227 ;  /* 0x000000ffff7ec224 */ /* 0x002fe400078e00e3 */
[----:B------:R-:W-:Y:S02]  /*d940*/  @!P4 IMAD.MOV.U32 R127, RZ, RZ, R225 ;  /* 0x000000ffff7fc224 */ /* 0x000fe400078e00e1 */
[----:B------:R0:W-:Y:S04]  /*d950*/  STS.U8 [R223+UR10+0x4c00], R209 ;  /* 0x004c00d1df007988 */ /* 0x0001e8000800000a */
[----:B------:R1:W2:Y:S04]  /*d960*/  @!P4 LDG.E.U8 R252, desc[UR20][R126.64] ;  /* 0x000000147efcc981 */ /* 0x0002a8000c1e1100 */
[----:B------:R-:W2:Y:S04]  /*d970*/  LDL.LU R127, [R1+0xc] ;  /* 0x00000c00017f7983 */ /* 0x000ea80000300800 */
[----:B------:R-:W2:Y:S04]  /*d980*/  LDL.LU R126, [R1+0x8] ;  /* 0x00000800017e7983 */ /* 0x000ea80000300800 */
[----:B------:R-:W2:Y:S04]  /*d990*/  LDL.LU R251, [R1+0x250] ;  /* 0x0002500001fb7983 */ /* 0x000ea80000300800 */
[----:B------:R-:W2:Y:S04]  /*d9a0*/  LDL.LU R0, [R1+0x24c] ;  /* 0x00024c0001007983 */ /* 0x000ea80000300800 */
[----:B0-----:R-:W2:Y:S04]  /*d9b0*/  LDL.LU R209, [R1+0x2c] ;  /* 0x00002c0001d17983 */ /* 0x001ea80000300800 */
[----:B------:R0:W-:Y:S04]  /*d9c0*/  STS.U8 [R223+UR10+0x5000], R193 ;  /* 0x005000c1df007988 */ /* 0x0001e8000800000a */
[----:B0-----:R-:W3:Y:S04]  /*d9d0*/  LDL.LU R193, [R1+0x28] ;  /* 0x0000280001c17983 */ /* 0x001ee80000300800 */
[----:B------:R0:W-:Y:S04]  /*d9e0*/  STS.U8 [R223+UR10+0x5400], R176 ;  /* 0x005400b0df007988 */ /* 0x0001e8000800000a */
[----:B0-----:R-:W3:Y:S04]  /*d9f0*/  LDL.LU R176, [R1+0x24] ;  /* 0x0000240001b07983 */ /* 0x001ee80000300800 */
[----:B------:R-:W-:Y:S01]  /*da00*/  STS.U8 [R223+UR10+0x5800], R161 ;  /* 0x005800a1df007988 */ /* 0x000fe2000800000a */
[----:B------:R-:W-:-:S03]  /*da10*/  LOP3.LUT R128, R223, 0x10, RZ, 0x3c, !PT ;  /* 0x00000010df807812 */ /* 0x000fc600078e3cff */
[----:B------:R0:W-:Y:S04]  /*da20*/  STS.U8 [R223+UR10+0x5c00], R145 ;  /* 0x005c0091df007988 */ /* 0x0001e8000800000a */
[----:B0-----:R-:W4:Y:S01]  /*da30*/  LDL.LU R145, [R1+0x20] ;  /* 0x0000200001917983 */ /* 0x001f220000300800 */
[----:B------:R-:W-:-:S06]  /*da40*/  PRMT R125, RZ, 0x7610, R125 ;  /* 0x00007610ff7d7816 */ /* 0x000fcc000000007d */
[----:B------:R-:W4:Y:S04]  /*da50*/  @!P4 LDG.E.U8 R125, desc[UR20][R118.64] ;  /* 0x00000014767dc981 */ /* 0x000f28000c1e1100 */
[----:B--2---:R0:W-:Y:S04]  /*da60*/  STS.U8 [R128+UR10+0x4080], R209 ;  /* 0x004080d180007988 */ /* 0x0041e8000800000a */
[----:B0-----:R-:W2:Y:S04]  /*da70*/  LDL.LU R209, [R1+0x1c] ;  /* 0x00001c0001d17983 */ /* 0x001ea80000300800 */
[----:B------:R1:W-:Y:S04]  /*da80*/  STS.U8 [R128+UR10+0x4480], R127 ;  /* 0x0044807f80007988 */ /* 0x0003e8000800000a */
[----:B------:R-:W-:Y:S04]  /*da90*/  STS.U8 [R128+UR10+0x4880], R221 ;  /* 0x004880dd80007988 */ /* 0x000fe8000800000a */
[----:B------:R-:W-:Y:S01]  /*daa0*/  STS.U8 [R128+UR10+0x4c80], R206 ;  /* 0x004c80ce80007988 */ /* 0x000fe2000800000a */
[----:B-1----:R-:W-:-:S03]  /*dab0*/  LOP3.LUT R127, R223, 0x20, RZ, 0x3c, !PT ;  /* 0x00000020df7f7812 */ /* 0x002fc600078e3cff */
[----:B------:R-:W-:Y:S04]  /*dac0*/  STS.U8 [R128+UR10+0x5080], R191 ;  /* 0x005080bf80007988 */ /* 0x000fe8000800000a */
[----:B------:R-:W-:Y:S04]  /*dad0*/  STS.U8 [R128+UR10+0x5480], R175 ;  /* 0x005480af80007988 */ /* 0x000fe8000800000a */
[----:B------:R-:W-:Y:S04]  /*dae0*/  STS.U8 [R128+UR10+0x5880], R158 ;  /* 0x0058809e80007988 */ /* 0x000fe8000800000a */
[----:B------:R-:W-:Y:S04]  /*daf0*/  STS.U8 [R128+UR10+0x5c80], R143 ;  /* 0x005c808f80007988 */ /* 0x000fe8000800000a */
[----:B---3--:R0:W-:Y:S04]  /*db00*/  STS.U8 [R127+UR10+0x4100], R193 ;  /* 0x004100c17f007988 */ /* 0x0081e8000800000a */
[----:B------:R1:W-:Y:S04]  /*db10*/  STS.U8 [R127+UR10+0x4500], R126 ;  /* 0x0045007e7f007988 */ /* 0x0003e8000800000a */
[----:B------:R-:W-:Y:S04]  /*db20*/  STS.U8 [R127+UR10+0x4900], R219 ;  /* 0x004900db7f007988 */ /* 0x000fe8000800000a */
[----:B0-----:R-:W3:Y:S01]  /*db30*/  LDL.LU R193, [R1+0x18] ;  /* 0x0000180001c17983 */ /* 0x001ee20000300800 */
[----:B-1----:R-:W-:-:S03]  /*db40*/  LOP3.LUT R126, R223, 0x30, RZ, 0x3c, !PT ;  /* 0x00000030df7e7812 */ /* 0x002fc600078e3cff */
[----:B------:R-:W-:Y:S04]  /*db50*/  STS.U8 [R127+UR10+0x4d00], R205 ;  /* 0x004d00cd7f007988 */ /* 0x000fe8000800000a */
[----:B------:R-:W-:Y:S04]  /*db60*/  STS.U8 [R127+UR10+0x5100], R188 ;  /* 0x005100bc7f007988 */ /* 0x000fe8000800000a */
[----:B------:R-:W-:Y:S04]  /*db70*/  STS.U8 [R127+UR10+0x5500], R173 ;  /* 0x005500ad7f007988 */ /* 0x000fe8000800000a */
[----:B------:R-:W-:Y:S04]  /*db80*/  STS.U8 [R127+UR10+0x5900], R157 ;  /* 0x0059009d7f007988 */ /* 0x000fe8000800000a */
[----:B------:R-:W-:Y:S04]  /*db90*/  STS.U8 [R127+UR10+0x5d00], R140 ;  /* 0x005d008c7f007988 */ /* 0x000fe8000800000a */
[----:B------:R-:W-:Y:S04]  /*dba0*/  STS.U8 [R126+UR10+0x4180], R176 ;  /* 0x004180b07e007988 */ /* 0x000fe8000800000a */
[----:B------:R0:W-:Y:S04]  /*dbb0*/  STS.U8 [R126+UR10+0x4580], R0 ;  /* 0x004580007e007988 */ /* 0x0001e8000800000a */
[----:B0-----:R-:W3:Y:S01]  /*dbc0*/  LDL.LU R0, [R1+0x248] ;  /* 0x0002480001007983 */ /* 0x001ee20000300800 */
[----:B------:R-:W0:Y:S03]  /*dbd0*/  S2R R176, SR_TID.X ;  /* 0x0000000000b07919 */ /* 0x000e260000002100 */
[----:B------:R-:W-:Y:S04]  /*dbe0*/  STS.U8 [R126+UR10+0x4980], R217 ;  /* 0x004980d97e007988 */ /* 0x000fe8000800000a */
[----:B------:R-:W-:Y:S04]  /*dbf0*/  STS.U8 [R126+UR10+0x4d80], R203 ;  /* 0x004d80cb7e007988 */ /* 0x000fe8000800000a */
[----:B------:R-:W-:Y:S04]  /*dc00*/  STS.U8 [R126+UR10+0x5180], R187 ;  /* 0x005180bb7e007988 */ /* 0x000fe8000800000a */
[----:B------:R-:W-:Y:S04]  /*dc10*/  STS.U8 [R126+UR10+0x5580], R170 ;  /* 0x005580aa7e007988 */ /* 0x000fe8000800000a */
[----:B------:R-:W-:Y:S04]  /*dc20*/  STS.U8 [R126+UR10+0x5980], R155 ;  /* 0x0059809b7e007988 */ /* 0x000fe8000800000a */
[----:B------:R-:W-:Y:S01]  /*dc30*/  STS.U8 [R126+UR10+0x5d80], R139 ;  /* 0x005d808b7e007988 */ /* 0x000fe2000800000a */
[----:B0-----:R-:W-:-:S04]  /*dc40*/  LOP3.LUT R176, R176, 0x7f, RZ, 0xc0, !PT ;  /* 0x0000007fb0b07812 */ /* 0x001fc800078ec0ff */
[----:B------:R-:W-:-:S05]  /*dc50*/  LOP3.LUT R161, R176, 0x40, RZ, 0x3c, !PT ;  /* 0x00000040b0a17812 */ /* 0x000fca00078e3cff */
[----:B----4-:R0:W-:Y:S04]  /*dc60*/  STS.U8 [R161+UR10+0x4200], R145 ;  /* 0x00420091a1007988 */ /* 0x0101e8000800000a */
[----:B------:R-:W-:Y:S04]  /*dc70*/  STS.U8 [R161+UR10+0x4600], R251 ;  /* 0x004600fba1007988 */ /* 0x000fe8000800000a */
[----:B------:R-:W-:Y:S01]  /*dc80*/  STS.U8 [R161+UR10+0x4a00], R215 ;  /* 0x004a00d7a1007988 */ /* 0x000fe2000800000a */
[----:B0-----:R-:W-:-:S03]  /*dc90*/  LOP3.LUT R145, R176, 0x50, RZ, 0x3c, !PT ;  /* 0x00000050b0917812 */ /* 0x001fc600078e3cff */
[----:B------:R-:W-:Y:S04]  /*dca0*/  STS.U8 [R161+UR10+0x4e00], R200 ;  /* 0x004e00c8a1007988 */ /* 0x000fe8000800000a */
[----:B------:R-:W-:Y:S04]  /*dcb0*/  STS.U8 [R161+UR10+0x5200], R185 ;  /* 0x005200b9a1007988 */ /* 0x000fe8000800000a */
[----:B------:R-:W-:Y:S04]  /*dcc0*/  STS.U8 [R161+UR10+0x5600], R169 ;  /* 0x005600a9a1007988 */ /* 0x000fe8000800000a */
[----:B------:R-:W-:Y:S04]  /*dcd0*/  STS.U8 [R161+UR10+0x5a00], R152 ;  /* 0x005a0098a1007988 */ /* 0x000fe8000800000a */
[----:B------:R-:W-:Y:S04]  /*dce0*/  STS.U8 [R161+UR10+0x5e00], R137 ;  /* 0x005e0089a1007988 */ /* 0x000fe8000800000a */
[----:B--2---:R0:W-:Y:S02]  /*dcf0*/  STS.U8 [R145+UR10+0x4280], R209 ;  /* 0x004280d191007988 */ /* 0x0041e4000800000a */
[----:B0-----:R-:W0:Y:S02]  /*dd00*/  S2R R209, SR_TID.X ;  /* 0x0000000000d17919 */ /* 0x001e240000002100 */
[----:B------:R-:W-:Y:S04]  /*dd10*/  STS.U8 [R145+UR10+0x4680], R249 ;  /* 0x004680f991007988 */ /* 0x000fe8000800000a */
[----:B------:R-:W-:Y:S04]  /*dd20*/  STS.U8 [R145+UR10+0x4a80], R213 ;  /* 0x004a80d591007988 */ /* 0x000fe8000800000a */
[----:B------:R-:W-:Y:S04]  /*dd30*/  STS.U8 [R145+UR10+0x4e80], R199 ;  /* 0x004e80c791007988 */ /* 0x000fe8000800000a */
[----:B------:R-:W-:Y:S04]  /*dd40*/  STS.U8 [R145+UR10+0x5280], R182 ;  /* 0x005280b691007988 */ /* 0x000fe8000800000a */
[----:B------:R-:W-:Y:S04]  /*dd50*/  STS.U8 [R145+UR10+0x5680], R167 ;  /* 0x005680a791007988 */ /* 0x000fe8000800000a */
[----:B------:R-:W-:Y:S01]  /*dd60*/  STS.U8 [R145+UR10+0x5a80], R151 ;  /* 0x005a809791007988 */ /* 0x000fe2000800000a */
[----:B0-----:R-:W-:-:S04]  /*dd70*/  LOP3.LUT R209, R209, 0x7f, RZ, 0xc0, !PT ;  /* 0x0000007fd1d17812 */ /* 0x001fc800078ec0ff */
[C---:B------:R-:W-:Y:S01]  /*dd80*/  LOP3.LUT R143, R209.reuse, 0x60, RZ, 0x3c, !PT ;  /* 0x00000060d18f7812 */ /* 0x040fe200078e3cff */
[----:B------:R-:W-:Y:S01]  /*dd90*/  STS.U8 [R145+UR10+0x5e80], R134 ;  /* 0x005e808691007988 */ /* 0x000fe2000800000a */
[----:B------:R-:W-:-:S03]  /*dda0*/  LOP3.LUT R140, R209, 0x70, RZ, 0x3c, !PT ;  /* 0x00000070d18c7812 */ /* 0x000fc600078e3cff */
[----:B---3--:R-:W-:Y:S04]  /*ddb0*/  STS.U8 [R143+UR10+0x4300], R193 ;  /* 0x004300c18f007988 */ /* 0x008fe8000800000a */
[----:B------:R-:W-:Y:S04]  /*ddc0*/  STS.U8 [R143+UR10+0x4700], R247 ;  /* 0x004700f78f007988 */ /* 0x000fe8000800000a */
[----:B------:R-:W-:Y:S04]  /*ddd0*/  STS.U8 [R143+UR10+0x4b00], R211 ;  /* 0x004b00d38f007988 */ /* 0x000fe8000800000a */
[----:B------:R-:W-:Y:S04]  /*dde0*/  STS.U8 [R143+UR10+0x4f00], R197 ;  /* 0x004f00c58f007988 */ /* 0x000fe8000800000a */
[----:B------:R-:W-:Y:S04]  /*ddf0*/  STS.U8 [R143+UR10+0x5300], R181 ;  /* 0x005300b58f007988 */ /* 0x000fe8000800000a */
[----:B------:R-:W-:Y:S04]  /*de00*/  STS.U8 [R143+UR10+0x5700], R164 ;  /* 0x005700a48f007988 */ /* 0x000fe8000800000a */
[----:B------:R-:W-:Y:S04]  /*de10*/  STS.U8 [R143+UR10+0x5b00], R149 ;  /* 0x005b00958f007988 */ /* 0x000fe8000800000a */
[----:B------:R-:W-:Y:S04]  /*de20*/  STS.U8 [R143+UR10+0x5f00], R133 ;  /* 0x005f00858f007988 */ /* 0x000fe8000800000a */
[----:B------:R0:W-:Y:S04]  /*de30*/  STS.U8 [R140+UR10+0x4380], R0 ;  /* 0x004380008c007988 */ /* 0x0001e8000800000a */
[----:B0-----:R0:W5:Y:S04]  /*de40*/  LDL.LU R0, [R1+0x244] ;  /* 0x0002440001007983 */ /* 0x0011680000300800 */
[----:B------:R0:W-:Y:S04]  /*de50*/  STS.U8 [R140+UR10+0x4780], R245 ;  /* 0x004780f58c007988 */ /* 0x0001e8000800000a */
        /* <DEDUP_REMOVED lines=69> */
[----:B------:R0:W-:Y:S01]  /*e2b0*/  STS.U8 [R126+UR10+0x7d80], R252 ;  /* 0x007d80fc7e007988 */ /* 0x0001e2000800000a */
[----:B------:R1:W-:Y:S06]  /*e2c0*/  MEMBAR.ALL.CTA ;  /* 0x0000000000007992 */ /* 0x0003ec0000008000 */
[----:B-1----:R-:W1:Y:S02]  /*e2d0*/  FENCE.VIEW.ASYNC.S ;  /* 0x00000000000073c6 */ /* 0x002e640000000000 */
[----:B-1----:R-:W-:Y:S01]  /*e2e0*/  BAR.SYNC.DEFER_BLOCKING 0x0 ;  /* 0x0000000000007b1d */ /* 0x002fe20000010000 */
[----:B------:R-:W-:-:S04]  /*e2f0*/  ULEA UR12, UR13, UR10, 0x3 ;  /* 0x0000000a0d0c7291 */ /* 0x000fc8000f8e18ff */
[----:B------:R-:W-:Y:S01]  /*e300*/  UIADD3 UR12, UPT, UPT, UR12, 0x8000, URZ ;  /* 0x000080000c0c7890 */ /* 0x000fe2000fffe0ff */
[----:B------:R-:W-:Y:S01]  /*e310*/  UMOV UR4, UR5 ;  /* 0x0000000500047c82 */ /* 0x000fe20008000000 */
        /* <DEDUP_REMOVED lines=8> */
[----:B------:R-:W-:Y:S01]  /*e3a0*/  UMOV UR18, UR6 ;  /* 0x0000000600127c82 */ /* 0x000fe20008000000 */
[----:B------:R-:W-:Y:S01]  /*e3b0*/  UMOV UR19, 0x40004040 ;  /* 0x4000404000137882 */ /* 0x000fe20000000000 */
[----:B------:R-:W-:Y:S01]  /*e3c0*/  UMOV UR24, UR8 ;  /* 0x0000000800187c82 */ /* 0x000fe20008000000 */
[----:B------:R-:W-:Y:S01]  /*e3d0*/  UMOV UR25, 0x80004020 ;  /* 0x8000402000197882 */ /* 0x000fe20000000000 */
[----:B------:R-:W-:Y:S01]  /*e3e0*/  UMOV UR26, 0x0 ;  /* 0x00000000001a7882 */ /* 0x000fe20000000000 */
[----:B------:R-:W-:Y:S01]  /*e3f0*/  UMOV UR27, 0x10408010 ;  /* 0x10408010001b7882 */ /* 0x000fe20000000000 */
[----:B------:R-:W-:Y:S01]  /*e400*/  UMOV UR28, 0x0 ;  /* 0x00000000001c7882 */ /* 0x000fe20000000000 */
[----:B------:R-:W-:Y:S01]  /*e410*/  UMOV UR29, 0x10408010 ;  /* 0x10408010001d7882 */ /* 0x000fe20000000000 */
[----:B------:R-:W-:Y:S01]  /*e420*/  UMOV UR5, 0x3 ;  /* 0x0000000300057882 */ /* 0x000fe20000000000 */
[----:B------:R0:W-:Y:S01]  /*e430*/  UTCQMMA.2CTA gdesc[UR18], gdesc[UR24], tmem[UR22], tmem[UR26], idesc[UR27], UPT ;  /* 0x00ff1a18120075ea */ /* 0x0001e2000ba00316 */
[----:B------:R0:W-:Y:S01]  /*e440*/  UTCQMMA.2CTA gdesc[UR14], gdesc[UR16], tmem[UR22], tmem[UR28], idesc[UR29], UPT ;  /* 0x00ff1c100e0075ea */ /* 0x0001e2000ba00316 */
[----:B------:R0:W-:Y:S01]  /*e450*/  UTCBAR.2CTA.MULTICAST [UR12], URZ, UR5 ;  /* 0x000000ff0c0073e9 */ /* 0x0001e20008200805 */
[----:B------:R-:W-:Y:S01]  /*e460*/  NOP ;  /* 0x0000000000007918 */ /* 0x000fe20000000000 */
.L_x_15:
[----:B------:R-:W2:Y:S04]  /*e470*/  LDL R126, [R1+0x44] ;  /* 0x00004400017e7983 */ /* 0x000ea80000100800 */
[----:B------:R-:W3:Y:S04]  /*e480*/  LDL.LU R125, [R1] ;  /* 0x00000000017d7983 */ /* 0x000ee80000300800 */
[----:B------:R-:W4:Y:S01]  /*e490*/  LDL R124, [R1+0x148] ;  /* 0x00014800017c7983 */ /* 0x000f220000100800 */
[----:B------:R-:W-:Y:S01]  /*e4a0*/  UIADD3 UR13, UPT, UPT, UR13, 0x1, URZ ;  /* 0x000000010d0d7890 */ /* 0x000fe2000fffe0ff */
[----:B------:R-:W-:-:S03]  /*e4b0*/  VIADD R117, R117, 0xffffffc0 ;  /* 0xffffffc075757836 */ /* 0x000fc60000000000 */
[----:B------:R-:W-:-:S04]  /*e4c0*/  UISETP.GT.AND UP1, UPT, UR13, 0x1, UPT ;  /* 0x000000010d00788c */ /* 0x000fc8000bf24270 */
[----:B0-----:R-:W-:Y:S02]  /*e4d0*/  USEL UR5, URZ, 0x1, !UP1 ;  /* 0x00000001ff057887 */ /* 0x001fe4000c800000 */
[----:B------:R-:W-:Y:S02]  /*e4e0*/  USEL UR13, UR13, URZ, !UP1 ;  /* 0x000000ff0d0d7287 */ /* 0x000fe4000c800000 */
[----:B------:R-:W-:Y:S01]  /*e4f0*/  ULOP3.LUT UR5, UR4, UR5, URZ, 0x3c, !UPT ;  /* 0x0000000504057292 */ /* 0x000fe2000f8e3cff */
[----:B--2---:R-:W-:Y:S01]  /*e500*/  IADD3 R121, P3, PT, R126, R121, RZ ;  /* 0x000000797e797210 */ /* 0x004fe20007f7e0ff */
[----:B------:R-:W-:Y:S02]  /*e510*/  IMAD.U32 R126, RZ, RZ, UR4 ;  /* 0x00000004ff7e7e24 */ /* 0x000fe4000f8e00ff */
[----:B---3--:R-:W-:Y:S02]  /*e520*/  VIADD R125, R125, 0xffffffff ;  /* 0xffffffff7d7d7836 */ /* 0x008fe40000000000 */
[----:B----4-:R-:W-:-:S03]  /*e530*/  IMAD.X R122, R124, 0x1, R122, P3 ;  /* 0x000000017c7a7824 */ /* 0x010fc600018e067a */
[----:B------:R0:W-:Y:S01]  /*e540*/  STL [R1], R125 ;  /* 0x0000007d01007387 */ /* 0x0001e20000100800 */
[----:B------:R-:W-:-:S13]  /*e550*/  ISETP.NE.U32.AND P0, PT, R125, RZ, PT ;  /* 0x000000ff7d00720c */ /* 0x000fda0003f05070 */
[----:B0-----:R-:W-:Y:S05]  /*e560*/  @P0 BRA `(.L_x_16) ;  /* 0xffffffbc004c0947 */ /* 0x001fea000383ffff */
.L_x_13:
[----:B------:R-:W2:Y:S01]  /*e570*/  LDL.LU R124, [R1+0x144] ;  /* 0x00014400017c7983 */ /* 0x000ea20000300800 */
[----:B------:R-:W0:Y:S01]  /*e580*/  LDCU UR5, c[0x0][0x3b8] ;  /* 0x00007700ff0577ac */ /* 0x000e220008000800 */
[----:B------:R-:W1:Y:S01]  /*e590*/  LDC R125, c[0x0][0x3a0] ;  /* 0x0000e800ff7d7b82 */ /* 0x000e620000000800 */
[C---:B-----5:R-:W-:Y:S01]  /*e5a0*/  VIADD R2, R0.reuse, 0x1 ;  /* 0x0000000100027836 */ /* 0x060fe20000000000 */
[----:B------:R-:W2:Y:S01]  /*e5b0*/  LDCU.128 UR16, c[0x0][0x390] ;  /* 0x00007200ff1077ac */ /* 0x000ea20008000c00 */
[C---:B------:R-:W-:Y:S02]  /*e5c0*/  VIADD R10, R0.reuse, 0x2 ;  /* 0x00000002000a7836 */ /* 0x040fe40000000000 */
[C---:B------:R-:W-:Y:S01]  /*e5d0*/  VIADD R9, R0.reuse, 0x3 ;  /* 0x0000000300097836 */ /* 0x040fe20000000000 */
[----:B------:R-:W3:Y:S01]  /*e5e0*/  LDCU UR7, c[0x0][0x39c] ;  /* 0x00007380ff0777ac */ /* 0x000ee20008000800 */
[----:B------:R-:W4:Y:S01]  /*e5f0*/  LDCU UR6, c[0x0][0x3b4] ;  /* 0x00007680ff0677ac */ /* 0x000f220008000800 */
[----:B------:R-:W1:Y:S01]  /*e600*/  LDCU UR8, c[0x0][0x39c] ;  /* 0x00007380ff0877ac */ /* 0x000e620008000800 */
[----:B0-----:R-:W-:Y:S01]  /*e610*/  IMAD R4, R0, UR5, RZ ;  /* 0x0000000500047c24 */ /* 0x001fe2000f8e02ff */
[----:B------:R-:W0:Y:S03]  /*e620*/  LDCU UR9, c[0x0][0x39c] ;  /* 0x00007380ff0977ac */ /* 0x000e260008000800 */
[----:B------:R-:W-:-:S02]  /*e630*/  VIADD R5, R4, UR5 ;  /* 0x0000000504057c36 */ /* 0x000fc40008000000 */
[----:B-1----:R-:W-:Y:S02]  /*e640*/  VIADD R125, R125, 0x3f ;  /* 0x0000003f7d7d7836 */ /* 0x002fe40000000000 */
[----:B------:R-:W-:-:S03]  /*e650*/  VIADD R6, R5, UR5 ;  /* 0x0000000505067c36 */ /* 0x000fc60008000000 */
[----:B------:R-:W-:Y:S01]  /*e660*/  ISETP.GE.AND P4, PT, R125, 0x40, PT ;  /* 0x000000407d00780c */ /* 0x000fe20003f86270 */
[----:B------:R-:W-:-:S04]  /*e670*/  VIADD R7, R6, UR5 ;  /* 0x0000000506077c36 */ /* 0x000fc80008000000 */
        /* <DEDUP_REMOVED lines=11> */
[----:B------:R-:W-:Y:S01]  /*e730*/  VIADD R78, R77, UR5 ;  /* 0x000000054d4e7c36 */ /* 0x000fe20008000000 */
[----:B--2---:R-:W-:-:S04]  /*e740*/  ISETP.GE.AND P0, PT, R124, UR18, PT ;  /* 0x000000127c007c0c */ /* 0x004fc8000bf06270 */
[----:B---3--:R-:W-:Y:S01]  /*e750*/  ISETP.LT.AND P6, PT, R2, UR7, !P0 ;  /* 0x0000000702007c0c */ /* 0x008fe2000c7c1270 */
[----:B----4-:R-:W-:Y:S01]  /*e760*/  IMAD R2, R124, UR6, RZ ;  /* 0x000000067c027c24 */ /* 0x010fe2000f8e02ff */
[----:B------:R-:W1:Y:S01]  /*e770*/  LDCU UR6, c[0x0][0x39c] ;  /* 0x00007380ff0677ac */ /* 0x000e620008000800 */
[----:B------:R-:W-:Y:S02]  /*e780*/  ISETP.LT.AND P3, PT, R10, UR8, !P0 ;  /* 0x000000080a007c0c */ /* 0x000fe4000c761270 */
[----:B0-----:R-:W-:Y:S01]  /*e790*/  ISETP.LT.AND P5, PT, R9, UR9, !P0 ;  /* 0x0000000909007c0c */ /* 0x001fe2000c7a1270 */
[----:B------:R-:W-:Y:S01]  /*e7a0*/  VIADD R9, R0, 0x4 ;  /* 0x0000000400097836 */ /* 0x000fe20000000000 */
[----:B------:R-:W-:-:S04]  /*e7b0*/  IADD3 R3, P2, PT, R2, UR16, RZ ;  /* 0x0000001002037c10 */ /* 0x000fc8000ff5e0ff */
[----:B------:R-:W-:Y:S02]  /*e7c0*/  LEA.HI.X.SX32 R2, R2, UR17, 0x1, P2 ;  /* 0x0000001102027c11 */ /* 0x000fe400090f0eff */
[----:B------:R-:W-:Y:S01]  /*e7d0*/  IADD3 R246, P2, PT, R4, R3, RZ ;  /* 0x0000000304f67210 */ /* 0x000fe20007f5e0ff */
[----:B------:R-:W-:-:S12]  /*e7e0*/  @!P4 BRA `(.L_x_17) ;  /* 0x000000000010c947 */ /* 0x000fd80003800000 */
[----:B------:R-:W-:-:S06]  /*e7f0*/  USHF.L.U32 UR4, UR4, 0x1f, URZ ;  /* 0x0000001f04047899 */ /* 0x000fcc00080006ff */
[----:B------:R-:W-:-:S04]  /*e800*/  IMAD.U32 R10, RZ, RZ, UR4 ;  /* 0x00000004ff0a7e24 */ /* 0x000fc8000f8e00ff */
[----:B------:R-:W0:Y:S02]  /*e810*/  SYNCS.PHASECHK.TRANS64.TRYWAIT P4, [UR12], R10 ;  /* 0x0000000aff0075a7 */ /* 0x000e24000808110c */
[----:B0-----:R-:W-:Y:S05]  /*e820*/  @!P4 BRA `(.L_x_18) ;  /* 0x000000940064c947 */ /* 0x001fea0003800000 */
.L_x_17:
[----:B------:R-:W-:Y:S01]  /*e830*/  BAR.SYNC.DEFER_BLOCKING 0x0 ;  /* 0x0000000000007b1d */ /* 0x000fe20000010000 */
[CC--:B------:R-:W-:Y:S01]  /*e840*/  IADD3 R88, P4, PT, R5.reuse, R3.reuse, RZ ;  /* 0x0000000305587210 */ /* 0x0c0fe20007f9e0ff */
[----:B------:R-:W-:Y:S01]  /*e850*/  VIADD R79, R78, UR5 ;  /* 0x000000054e4f7c36 */ /* 0x000fe20008000000 */
[-C--:B------:R-:W-:Y:S01]  /*e860*/  LEA.HI.X.SX32 R247, R4, R2.reuse, 0x1, P2 ;  /* 0x0000000204f77211 */ /* 0x080fe200010f0eff */
[----:B------:R-:W-:Y:S01]  /*e870*/  VIADD R86, R0, 0x5 ;  /* 0x0000000500567836 */ /* 0x000fe20000000000 */
[-C--:B------:R-:W-:Y:S01]  /*e880*/  LEA.HI.X.SX32 R89, R5, R2.reuse, 0x1, P4 ;  /* 0x0000000205597211 */ /* 0x080fe200020f0eff */
[----:B------:R-:W-:Y:S01]  /*e890*/  VIADD R80, R79, UR5 ;  /* 0x000000054f507c36 */ /* 0x000fe20008000000 */
[-C--:B------:R-:W-:Y:S01]  /*e8a0*/  IADD3 R10, P4, PT, R6, R3.reuse, RZ ;  /* 0x00000003060a7210 */ /* 0x080fe20007f9e0ff */
[----:B------:R-:W0:Y:S01]  /*e8b0*/  LDCU UR4, c[0x0][0x39c] ;  /* 0x00007380ff0477ac */ /* 0x000e220008000800 */
[----:B-1----:R-:W-:Y:S01]  /*e8c0*/  ISETP.LT.AND P2, PT, R9, UR6, !P0 ;  /* 0x0000000609007c0c */ /* 0x002fe2000c741270 */
[----:B------:R-:W-:Y:S01]  /*e8d0*/  VIADD R81, R80, UR5 ;  /* 0x0000000550517c36 */ /* 0x000fe20008000000 */
[-C--:B------:R-:W-:Y:S01]  /*e8e0*/  LEA.HI.X.SX32 R11, R6, R2.reuse, 0x1, P4 ;  /* 0x00000002060b7211 */ /* 0x080fe200020f0eff */
[----:B------:R-:W1:Y:S01]  /*e8f0*/  LDCU UR6, c[0x0][0x39c] ;  /* 0x00007380ff0677ac */ /* 0x000e620008000800 */
[CC--:B------:R-:W-:Y:S01]  /*e900*/  IADD3 R4, P4, PT, R8.reuse, R3.reuse, RZ ;  /* 0x0000000308047210 */ /* 0x0c0fe20007f9e0ff */
[----:B------:R-:W-:Y:S01]  /*e910*/  VIADD R82, R81, UR5 ;  /* 0x0000000551527c36 */ /* 0x000fe20008000000 */
[----:B------:R-:W-:Y:S01]  /*e920*/  P2R R87, PR, RZ, 0x20 ;  /* 0x00000020ff577803 */ /* 0x000fe20000000000 */
[----:B------:R2:W-:Y:S01]  /*e930*/  STL.64 [R1+0x100], R10 ;  /* 0x0001000a01007387 */ /* 0x0005e20000100a00 */
[-C--:B------:R-:W-:Y:S01]  /*e940*/  LEA.HI.X.SX32 R5, R8, R2.reuse, 0x1, P4 ;  /* 0x0000000208057211 */ /* 0x080fe200020f0eff */
[----:B------:R-:W-:Y:S01]  /*e950*/  VIADD R83, R82, UR5 ;  /* 0x0000000552537c36 */ /* 0x000fe20008000000 */
[C---:B------:R-:W-:Y:S01]  /*e960*/  IADD3 R92, P4, PT, R68.reuse, R3, RZ ;  /* 0x00000003445c7210 */ /* 0x040fe20007f9e0ff */
[----:B------:R-:W3:Y:S02]  /*e970*/  LDCU UR7, c[0x0][0x39c] ;  /* 0x00007380ff0777ac */ /* 0x000ee40008000800 */
[----:B------:R-:W-:Y:S01]  /*e980*/  VIADD R84, R83, UR5 ;  /* 0x0000000553547c36 */ /* 0x000fe20008000000 */
[----:B------:R-:W-:Y:S01]  /*e990*/  LEA.HI.X.SX32 R93, R68, R2, 0x1, P4 ;  /* 0x00000002445d7211 */ /* 0x000fe200020f0eff */
[----:B------:R-:W4:Y:S02]  /*e9a0*/  @!P1 SYNCS.CCTL.IV [UR10+0x8000] ;  /* 0x00800000ff0099b1 */ /* 0x000f24000800000a */
[----:B----4-:R-:W-:Y:S01]  /*e9b0*/  BAR.SYNC.DEFER_BLOCKING 0x0 ;  /* 0x0000000000007b1d */ /* 0x010fe20000010000 */
[----:B------:R-:W-:-:S04]  /*e9c0*/  VIADD R85, R84, UR5 ;  /* 0x0000000554557c36 */ /* 0x000fc80008000000 */
[----:B------:R-:W-:Y:S01]  /*e9d0*/  VIADD R68, R85, UR5 ;  /* 0x0000000555447c36 */ /* 0x000fe20008000000 */
[----:B------:R-:W4:Y:S01]  /*e9e0*/  LDCU UR8, c[0x0][0x39c] ;  /* 0x00007380ff0877ac */ /* 0x000f220008000800 */
[----:B------:R-:W5:Y:S01]  /*e9f0*/  @!P1 SYNCS.CCTL.IV [UR10+0x8008] ;  /* 0x00800800ff0099b1 */ /* 0x000f62000800000a */
[----:B--2---:R-:W-:-:S04]  /*ea00*/  IADD3 R10, P1, PT, R7, R3, RZ ;  /* 0x00000003070a7210 */ /* 0x004fc80007f3e0ff */
[----:B------:R-:W-:Y:S02]  /*ea10*/  LEA.HI.X.SX32 R11, R7, R2, 0x1, P1 ;  /* 0x00000002070b7211 */ /* 0x000fe400008f0eff */
[----:B------:R-:W-:-:S03]  /*ea20*/  IADD3 R90, P1, PT, R69, R3, RZ ;  /* 0x00000003455a7210 */ /* 0x000fc60007f3e0ff */
[----:B------:R-:W-:Y:S01]  /*ea30*/  STL.64 [R1+0xf8], R10 ;  /* 0x0000f80a01007387 */ /* 0x000fe20000100a00 */
[----:B------:R-:W-:Y:S01]  /*ea40*/  LEA.HI.X.SX32 R91, R69, R2, 0x1, P1 ;  /* 0x00000002455b7211 */ /* 0x000fe200008f0eff */
[----:B------:R-:W-:Y:S02]  /*ea50*/  VIADD R69, R68, UR5 ;  /* 0x0000000544457c36 */ /* 0x000fe40008000000 */
[----:B------:R2:W-:Y:S04]  /*ea60*/  STL.64 [R1+0xf0], R4 ;  /* 0x0000f00401007387 */ /* 0x0005e80000100a00 */
[----:B------:R0:W-:Y:S04]  /*ea70*/  STL.64 [R1+0xe8], R92 ;  /* 0x0000e85c01007387 */ /* 0x0001e80000100a00 */
[----:B------:R1:W-:Y:S01]  /*ea80*/  STL.64 [R1+0xe0], R90 ;  /* 0x0000e05a01007387 */ /* 0x0003e20000100a00 */
[----:B--2---:R-:W2:Y:S01]  /*ea90*/  LDTM.x64 R4, tmem[UR11] ;  /* 0x0000000b000479ee */ /* 0x004ea20008340000 */
[----:B------:R-:W2:Y:S01]  /*eaa0*/  LDTM.x64 R132, tmem[UR11+0x40] ;  /* 0x0000400b008479ee */ /* 0x000ea20008340000 */
[----:B0-----:R-:W-:-:S02]  /*eab0*/  IADD3 R92, P4, PT, R70, R3, RZ ;  /* 0x00000003465c7210 */ /* 0x001fc40007f9e0ff */
[----:B-1----:R-:W-:Y:S02]  /*eac0*/  IADD3 R90, P1, PT, R71, R3, RZ ;  /* 0x00000003475a7210 */ /* 0x002fe40007f3e0ff */
[-C--:B------:R-:W-:Y:S01]  /*ead0*/  LEA.HI.X.SX32 R93, R70, R2.reuse, 0x1, P4 ;  /* 0x00000002465d7211 */ /* 0x080fe200020f0eff */
[----:B------:R-:W-:Y:S01]  /*eae0*/  VIADD R70, R69, UR5 ;  /* 0x0000000545467c36 */ /* 0x000fe20008000000 */
[----:B------:R-:W-:-:S03]  /*eaf0*/  LEA.HI.X.SX32 R91, R71, R2, 0x1, P1 ;  /* 0x00000002475b7211 */ /* 0x000fc600008f0eff */
[----:B------:R0:W-:Y:S01]  /*eb00*/  STL.64 [R1+0xd8], R92 ;  /* 0x0000d85c01007387 */ /* 0x0001e20000100a00 */
[----:B------:R-:W-:-:S03]  /*eb10*/  VIADD R71, R70, UR5 ;  /* 0x0000000546477c36 */ /* 0x000fc60008000000 */
[----:B------:R1:W-:Y:S01]  /*eb20*/  STL.64 [R1+0xd0], R90 ;  /* 0x0000d05a01007387 */ /* 0x0003e20000100a00 */
[CC--:B0-----:R-:W-:Y:S02]  /*eb30*/  IADD3 R92, P4, PT, R72.reuse, R3.reuse, RZ ;  /* 0x00000003485c7210 */ /* 0x0c1fe40007f9e0ff */
        /* <DEDUP_REMOVED lines=16> */
[C---:B-1----:R-:W-:Y:S02]  /*ec40*/  IADD3 R90, P1, PT, R77.reuse, R3, RZ ;  /* 0x000000034d5a7210 */ /* 0x042fe40007f3e0ff */
[-C--:B------:R-:W-:Y:S02]  /*ec50*/  LEA.HI.X.SX32 R93, R76, R2.reuse, 0x1, P4 ;  /* 0x000000024c5d7211 */ /* 0x080fe400020f0eff */
[----:B------:R-:W-:-:S03]  /*ec60*/  LEA.HI.X.SX32 R91, R77, R2, 0x1, P1 ;  /* 0x000000024d5b7211 */ /* 0x000fc600008f0eff */
[----:B------:R0:W-:Y:S04]  /*ec70*/  STL.64 [R1+0xa8], R92 ;  /* 0x0000a85c01007387 */ /* 0x0001e80000100a00 */
[----:B------:R1:W-:Y:S01]  /*ec80*/  STL.64 [R1+0xa0], R90 ;  /* 0x0000a05a01007387 */ /* 0x0003e20000100a00 */
[CC--:B0-----:R-:W-:Y:S02]  /*ec90*/  IADD3 R92, P4, PT, R78.reuse, R3.reuse, RZ ;  /* 0x000000034e5c7210 */ /* 0x0c1fe40007f9e0ff */
[C---:B-1----:R-:W-:Y:S02]  /*eca0*/  IADD3 R90, P1, PT, R79.reuse, R3, RZ ;  /* 0x000000034f5a7210 */ /* 0x042fe40007f3e0ff */
[-C--:B------:R-:W-:Y:S02]  /*ecb0*/  LEA.HI.X.SX32 R93, R78, R2.reuse, 0x1, P4 ;  /* 0x000000024e5d7211 */ /* 0x080fe400020f0eff */
[----:B------:R-:W-:-:S02]  /*ecc0*/  LEA.HI.X.SX32 R91, R79, R2, 0x1, P1 ;  /* 0x000000024f5b7211 */ /* 0x000fc400008f0eff */
[CC--:B------:R-:W-:Y:S01]  /*ecd0*/  IADD3 R76, P4, PT, R80.reuse, R3.reuse, RZ ;  /* 0x00000003504c7210 */ /* 0x0c0fe20007f9e0ff */
[----:B------:R0:W-:Y:S03]  /*ece0*/  STL.64 [R1+0x98], R92 ;  /* 0x0000985c01007387 */ /* 0x0001e60000100a00 */
[----:B------:R-:W-:Y:S01]  /*ecf0*/  LEA.HI.X.SX32 R77, R80, R2, 0x1, P4 ;  /* 0x00000002504d7211 */ /* 0x000fe200020f0eff */
[----:B------:R1:W-:Y:S04]  /*ed00*/  STL.64 [R1+0x90], R90 ;  /* 0x0000905a01007387 */ /* 0x0003e80000100a00 */
[----:B------:R2:W-:Y:S01]  /*ed10*/  STL.64 [R1+0x88], R76 ;  /* 0x0000884c01007387 */ /* 0x0005e20000100a00 */
[----:B0-----:R-:W-:-:S02]  /*ed20*/  IADD3 R92, P1, PT, R81, R3, RZ ;  /* 0x00000003515c7210 */ /* 0x001fc40007f3e0ff */
[CC--:B-1----:R-:W-:Y:S02]  /*ed30*/  IADD3 R90, P4, PT, R82.reuse, R3.reuse, RZ ;  /* 0x00000003525a7210 */ /* 0x0c2fe40007f9e0ff */
[-C--:B------:R-:W-:Y:S02]  /*ed40*/  LEA.HI.X.SX32 R93, R81, R2.reuse, 0x1, P1 ;  /* 0x00000002515d7211 */ /* 0x080fe400008f0eff */
[-C--:B------:R-:W-:Y:S01]  /*ed50*/  LEA.HI.X.SX32 R91, R82, R2.reuse, 0x1, P4 ;  /* 0x00000002525b7211 */ /* 0x080fe200020f0eff */
[----:B--2---:R-:W-:Y:S01]  /*ed60*/  VIADD R76, R75, UR5 ;  /* 0x000000054b4c7c36 */ /* 0x004fe20008000000 */
[CC--:B------:R-:W-:Y:S01]  /*ed70*/  IADD3 R78, P1, PT, R83.reuse, R3.reuse, RZ ;  /* 0x00000003534e7210 */ /* 0x0c0fe20007f3e0ff */
[----:B------:R-:W-:Y:S02]  /*ed80*/  STL.64 [R1+0x80], R92 ;  /* 0x0000805c01007387 */ /* 0x000fe40000100a00 */
[----:B------:R-:W-:Y:S01]  /*ed90*/  VIADD R77, R76, UR5 ;  /* 0x000000054c4d7c36 */ /* 0x000fe20008000000 */
[----:B------:R-:W-:Y:S01]  /*eda0*/  LEA.HI.X.SX32 R79, R83, R2, 0x1, P1 ;  /* 0x00000002534f7211 */ /* 0x000fe200008f0eff */
[----:B------:R0:W-:Y:S01]  /*edb0*/  STL.64 [R1+0x78], R90 ;  /* 0x0000785a01007387 */ /* 0x0001e20000100a00 */
[----:B------:R-:W-:-:S03]  /*edc0*/  IADD3 R80, P1, PT, R85, R3, RZ ;  /* 0x0000000355507210 */ /* 0x000fc60007f3e0ff */
[----:B------:R1:W-:Y:S01]  /*edd0*/  STL.64 [R1+0x70], R78 ;  /* 0x0000704e01007387 */ /* 0x0003e20000100a00 */
[----:B------:R-:W-:Y:S02]  /*ede0*/  LEA.HI.X.SX32 R81, R85, R2, 0x1, P1 ;  /* 0x0000000255517211 */ /* 0x000fe400008f0eff */
[----:B0-----:R-:W-:-:S04]  /*edf0*/  IADD3 R90, P4, PT, R84, R3, RZ ;  /* 0x00000003545a7210 */ /* 0x001fc80007f9e0ff */
[----:B------:R-:W-:Y:S01]  /*ee00*/  LEA.HI.X.SX32 R91, R84, R2, 0x1, P4 ;  /* 0x00000002545b7211 */ /* 0x000fe200020f0eff */
[----:B-1----:R-:W-:Y:S01]  /*ee10*/  VIADD R78, R77, UR5 ;  /* 0x000000054d4e7c36 */ /* 0x002fe20008000000 */
[----:B------:R-:W-:-:S03]  /*ee20*/  IADD3 R82, P4, PT, R68, R3, RZ ;  /* 0x0000000344527210 */ /* 0x000fc60007f9e0ff */
[----:B------:R-:W-:Y:S01]  /*ee30*/  STL.64 [R1+0x68], R90 ;  /* 0x0000685a01007387 */ /* 0x000fe20000100a00 */
[----:B------:R-:W-:Y:S01]  /*ee40*/  LEA.HI.X.SX32 R83, R68, R2, 0x1, P4 ;  /* 0x0000000244537211 */ /* 0x000fe200020f0eff */
[----:B------:R-:W-:Y:S02]  /*ee50*/  VIADD R79, R78, UR5 ;  /* 0x000000054e4f7c36 */ /* 0x000fe40008000000 */
[----:B------:R0:W-:Y:S02]  /*ee60*/  STL.64 [R1+0x60], R80 ;  /* 0x0000605001007387 */ /* 0x0001e40000100a00 */
[----:B------:R-:W-:Y:S02]  /*ee70*/  VIADD R68, R79, UR5 ;  /* 0x000000054f447c36 */ /* 0x000fe40008000000 */
[----:B------:R1:W-:Y:S01]  /*ee80*/  STL.64 [R1+0x58], R82 ;  /* 0x0000585201007387 */ /* 0x0003e20000100a00 */
[----:B0-----:R-:W-:-:S04]  /*ee90*/  IADD3 R80, P1, PT, R69, R3, RZ ;  /* 0x0000000345507210 */ /* 0x001fc80007f3e0ff */
[----:B------:R-:W-:Y:S01]  /*eea0*/  LEA.HI.X.SX32 R81, R69, R2, 0x1, P1 ;  /* 0x0000000245517211 */ /* 0x000fe200008f0eff */
[----:B------:R-:W-:Y:S01]  /*eeb0*/  VIADD R69, R68, UR5 ;  /* 0x0000000544457c36 */ /* 0x000fe20008000000 */
[----:B-1----:R-:W-:-:S03]  /*eec0*/  IADD3 R82, P4, PT, R70, R3, RZ ;  /* 0x0000000346527210 */ /* 0x002fc60007f9e0ff */
[----:B------:R0:W-:Y:S01]  /*eed0*/  STL.64 [R1+0x50], R80 ;  /* 0x0000505001007387 */ /* 0x0001e20000100a00 */
[----:B------:R-:W-:Y:S01]  /*eee0*/  LEA.HI.X.SX32 R83, R70, R2, 0x1, P4 ;  /* 0x0000000246537211 */ /* 0x000fe200020f0eff */
[----:B------:R-:W-:-:S04]  /*eef0*/  VIADD R70, R69, UR5 ;  /* 0x0000000545467c36 */ /* 0x000fc80008000000 */
        /* <DEDUP_REMOVED lines=22> */
[----:B------:R-:W-:-:S05]  /*f060*/  LEA.HI.X.SX32 R83, R76, R2, 0x1, P4 ;  /* 0x000000024c537211 */ /* 0x000fca00020f0eff */
[----:B------:R1:W-:Y:S01]  /*f070*/  STL.64 [R1+0x18], R82 ;  /* 0x0000185201007387 */ /* 0x0003e20000100a00 */
[----:B0-----:R-:W-:-:S04]  /*f080*/  IADD3 R80, P1, PT, R77, R3, RZ ;  /* 0x000000034d507210 */ /* 0x001fc80007f3e0ff */
[----:B------:R-:W-:Y:S02]  /*f090*/  LEA.HI.X.SX32 R81, R77, R2, 0x1, P1 ;  /* 0x000000024d517211 */ /* 0x000fe400008f0eff */
[----:B-1----:R-:W-:-:S03]  /*f0a0*/  IADD3 R82, P4, PT, R78, R3, RZ ;  /* 0x000000034e527210 */ /* 0x002fc60007f9e0ff */
[----:B------:R0:W-:Y:S01]  /*f0b0*/  STL.64 [R1+0x10], R80 ;  /* 0x0000105001007387 */ /* 0x0001e20000100a00 */
[----:B------:R-:W-:Y:S02]  /*f0c0*/  LEA.HI.X.SX32 R83, R78, R2, 0x1, P4 ;  /* 0x000000024e537211 */ /* 0x000fe400020f0eff */
[----:B------:R-:W-:-:S03]  /*f0d0*/  IADD3 R250, P4, PT, R68, R3, RZ ;  /* 0x0000000344fa7210 */ /* 0x000fc60007f9e0ff */
[----:B------:R-:W-:Y:S01]  /*f0e0*/  STL.64 [R1+0x8], R82 ;  /* 0x0000085201007387 */ /* 0x000fe20000100a00 */
[-C--:B------:R-:W-:Y:S01]  /*f0f0*/  LEA.HI.X.SX32 R251, R68, R2.reuse, 0x1, P4 ;  /* 0x0000000244fb7211 */ /* 0x080fe200020f0eff */
[----:B------:R-:W-:Y:S01]  /*f100*/  VIADD R68, R75, UR5 ;  /* 0x000000054b447c36 */ /* 0x000fe20008000000 */
[CC--:B------:R-:W-:Y:S02]  /*f110*/  IADD3 R244, P4, PT, R70.reuse, R3.reuse, RZ ;  /* 0x0000000346f47210 */ /* 0x0c0fe40007f9e0ff */
[CC--:B0-----:R-:W-:Y:S02]  /*f120*/  IADD3 R80, P1, PT, R79.reuse, R3.reuse, RZ ;  /* 0x000000034f507210 */ /* 0x0c1fe40007f3e0ff */
[-C--:B------:R-:W-:Y:S02]  /*f130*/  LEA.HI.X.SX32 R245, R70, R2.reuse, 0x1, P4 ;  /* 0x0000000246f57211 */ /* 0x080fe400020f0eff */
[----:B------:R-:W-:Y:S02]  /*f140*/  LEA.HI.X.SX32 R81, R79, R2, 0x1, P1 ;  /* 0x000000024f517211 */ /* 0x000fe400008f0eff */
[----:B------:R-:W-:-:S02]  /*f150*/  IADD3 R248, P1, PT, R69, R3, RZ ;  /* 0x0000000345f87210 */ /* 0x000fc40007f3e0ff */
[-C--:B------:R-:W-:Y:S01]  /*f160*/  IADD3 R240, P4, PT, R72, R3.reuse, RZ ;  /* 0x0000000348f07210 */ /* 0x080fe20007f9e0ff */
[----:B------:R-:W-:Y:S01]  /*f170*/  STL.64 [R1], R80 ;  /* 0x0000005001007387 */ /* 0x000fe20000100a00 */
[-C--:B------:R-:W-:Y:S01]  /*f180*/  LEA.HI.X.SX32 R249, R69, R2.reuse, 0x1, P1 ;  /* 0x0000000245f97211 */ /* 0x080fe200008f0eff */
[----:B------:R-:W-:Y:S01]  /*f190*/  VIADD R69, R68, UR5 ;  /* 0x0000000544457c36 */ /* 0x000fe20008000000 */
[-C--:B------:R-:W-:Y:S01]  /*f1a0*/  IADD3 R242, P1, PT, R71, R3.reuse, RZ ;  /* 0x0000000347f27210 */ /* 0x080fe20007f3e0ff */
[----:B------:R-:W-:Y:S01]  /*f1b0*/  STL [R1+0x288], R250 ;  /* 0x000288fa01007387 */ /* 0x000fe20000100800 */
[-C--:B------:R-:W-:Y:S01]  /*f1c0*/  LEA.HI.X.SX32 R241, R72, R2.reuse, 0x1, P4 ;  /* 0x0000000248f17211 */ /* 0x080fe200020f0eff */
[----:B------:R-:W-:Y:S01]  /*f1d0*/  VIADD R70, R69, UR5 ;  /* 0x0000000545467c36 */ /* 0x000fe20008000000 */
[-C--:B------:R-:W-:Y:S01]  /*f1e0*/  LEA.HI.X.SX32 R243, R71, R2.reuse, 0x1, P1 ;  /* 0x0000000247f37211 */ /* 0x080fe200008f0eff */
[----:B------:R-:W-:Y:S01]  /*f1f0*/  STL [R1+0x278], R251 ;  /* 0x000278fb01007387 */ /* 0x000fe20000100800 */
[CC--:B------:R-:W-:Y:S01]  /*f200*/  IADD3 R238, P1, PT, R73.reuse, R3.reuse, RZ ;  /* 0x0000000349ee7210 */ /* 0x0c0fe20007f3e0ff */
[----:B------:R-:W-:Y:S01]  /*f210*/  VIADD R71, R70, UR5 ;  /* 0x0000000546477c36 */ /* 0x000fe20008000000 */
[CC--:B------:R-:W-:Y:S01]  /*f220*/  IADD3 R236, P4, PT, R74.reuse, R3.reuse, RZ ;  /* 0x000000034aec7210 */ /* 0x0c0fe20007f9e0ff */
[----:B------:R-:W-:Y:S01]  /*f230*/  STL [R1+0x2a0], R248 ;  /* 0x0002a0f801007387 */ /* 0x000fe20000100800 */
[-C--:B------:R-:W-:Y:S01]  /*f240*/  LEA.HI.X.SX32 R239, R73, R2.reuse, 0x1, P1 ;  /* 0x0000000249ef7211 */ /* 0x080fe200008f0eff */
[----:B------:R-:W-:Y:S01]  /*f250*/  VIADD R72, R71, UR5 ;  /* 0x0000000547487c36 */ /* 0x000fe20008000000 */
[----:B------:R-:W-:Y:S01]  /*f260*/  IADD3 R234, P1, PT, R75, R3, RZ ;  /* 0x000000034bea7210 */ /* 0x000fe20007f3e0ff */
[----:B------:R-:W-:Y:S01]  /*f270*/  STL [R1+0x274], R249 ;  /* 0x000274f901007387 */ /* 0x000fe20000100800 */
[----:B------:R-:W-:-:S02]  /*f280*/  LEA.HI.X.SX32 R237, R74, R2, 0x1, P4 ;  /* 0x000000024aed7211 */ /* 0x000fc400020f0eff */
[----:B------:R-:W-:Y:S01]  /*f290*/  LEA.HI.X.SX32 R235, R75, R2, 0x1, P1 ;  /* 0x000000024beb7211 */ /* 0x000fe200008f0eff */
[----:B------:R-:W-:Y:S01]  /*f2a0*/  STL.64 [R1+0x280], R244 ;  /* 0x000280f401007387 */ /* 0x000fe20000100a00 */
[----:B------:R-:W-:-:S03]  /*f2b0*/  IADD3 R232, P4, PT, R68, R3, RZ ;  /* 0x0000000344e87210 */ /* 0x000fc60007f9e0ff */
[----:B------:R-:W-:Y:S04]  /*f2c0*/  STL.64 [R1+0x290], R242 ;  /* 0x000290f201007387 */ /* 0x000fe80000100a00 */
[----:B------:R-:W-:Y:S04]  /*f2d0*/  STL [R1+0x2b8], R240 ;  /* 0x0002b8f001007387 */ /* 0x000fe80000100800 */
[----:B------:R-:W-:Y:S04]  /*f2e0*/  STL [R1+0x270], R241 ;  /* 0x000270f101007387 */ /* 0x000fe80000100800 */
[----:B------:R-:W-:Y:S04]  /*f2f0*/  STL.64 [R1+0x298], R238 ;  /* 0x000298ee01007387 */ /* 0x000fe80000100a00 */
[----:B------:R-:W-:Y:S04]  /*f300*/  STL [R1+0x26c], R237 ;  /* 0x00026ced01007387 */ /* 0x000fe80000100800 */
[----:B------:R0:W-:Y:S04]  /*f310*/  STL.64 [R1+0x2a8], R234 ;  /* 0x0002a8ea01007387 */ /* 0x0001e80000100a00 */
[----:B0-----:R-:W2:Y:S01]  /*f320*/  LDL.LU.64 R234, [R1+0x100] ;  /* 0x0001000001ea7983 */ /* 0x001ea20000300a00 */
[----:B------:R-:W-:-:S02]  /*f330*/  IADD3 R230, P1, PT, R69, R3, RZ ;  /* 0x0000000345e67210 */ /* 0x000fc40007f3e0ff */
[-C--:B------:R-:W-:Y:S01]  /*f340*/  LEA.HI.X.SX32 R233, R68, R2.reuse, 0x1, P4 ;  /* 0x0000000244e97211 */ /* 0x080fe200020f0eff */
[----:B------:R-:W-:Y:S01]  /*f350*/  VIADD R68, R72, UR5 ;  /* 0x0000000548447c36 */ /* 0x000fe20008000000 */
[-C--:B------:R-:W-:Y:S02]  /*f360*/  IADD3 R228, P4, PT, R70, R3.reuse, RZ ;  /* 0x0000000346e47210 */ /* 0x080fe40007f9e0ff */
[-C--:B------:R-:W-:Y:S01]  /*f370*/  LEA.HI.X.SX32 R231, R69, R2.reuse, 0x1, P1 ;  /* 0x0000000245e77211 */ /* 0x080fe200008f0eff */
[----:B------:R-:W-:Y:S01]  /*f380*/  VIADD R69, R68, UR5 ;  /* 0x0000000544457c36 */ /* 0x000fe20008000000 */
[-C--:B------:R-:W-:Y:S02]  /*f390*/  IADD3 R226, P1, PT, R71, R3.reuse, RZ ;  /* 0x0000000347e27210 */ /* 0x080fe40007f3e0ff */
[----:B------:R-:W-:Y:S01]  /*f3a0*/  LEA.HI.X.SX32 R229, R70, R2, 0x1, P4 ;  /* 0x0000000246e57211 */ /* 0x000fe200020f0eff */
[----:B------:R-:W-:Y:S01]  /*f3b0*/  VIADD R70, R69, UR5 ;  /* 0x0000000545467c36 */ /* 0x000fe20008000000 */
[----:B------:R-:W-:-:S02]  /*f3c0*/  IADD3 R224, P4, PT, R72, R3, RZ ;  /* 0x0000000348e07210 */ /* 0x000fc40007f9e0ff */
[-C--:B------:R-:W-:Y:S01]  /*f3d0*/  LEA.HI.X.SX32 R227, R71, R2.reuse, 0x1, P1 ;  /* 0x0000000247e37211 */ /* 0x080fe200008f0eff */
[----:B------:R-:W-:Y:S01]  /*f3e0*/  VIADD R71, R70, UR5 ;  /* 0x0000000546477c36 */ /* 0x000fe20008000000 */
[-C--:B------:R-:W-:Y:S02]  /*f3f0*/  IADD3 R222, P1, PT, R68, R3.reuse, RZ ;  /* 0x0000000344de7210 */ /* 0x080fe40007f3e0ff */
[-C--:B------:R-:W-:Y:S02]  /*f400*/  LEA.HI.X.SX32 R225, R72, R2.reuse, 0x1, P4 ;  /* 0x0000000248e17211 */ /* 0x080fe400020f0eff */
[-C--:B------:R-:W-:Y:S02]  /*f410*/  IADD3 R220, P4, PT, R69, R3.reuse, RZ ;  /* 0x0000000345dc7210 */ /* 0x080fe40007f9e0ff */
[----:B------:R-:W-:Y:S01]  /*f420*/  LEA.HI.X.SX32 R223, R68, R2, 0x1, P1 ;  /* 0x0000000244df7211 */ /* 0x000fe200008f0eff */
[----:B------:R-:W-:Y:S01]  /*f430*/  VIADD R68, R71, UR5 ;  /* 0x0000000547447c36 */ /* 0x000fe20008000000 */
[----:B------:R-:W-:-:S02]  /*f440*/  IADD3 R216, P1, PT, R70, R3, RZ ;  /* 0x0000000346d87210 */ /* 0x000fc40007f3e0ff */
[-C--:B------:R-:W-:Y:S01]  /*f450*/  LEA.HI.X.SX32 R221, R69, R2.reuse, 0x1, P4 ;  /* 0x0000000245dd7211 */ /* 0x080fe200020f0eff */
[----:B------:R-:W-:Y:S01]  /*f460*/  VIADD R69, R68, UR5 ;  /* 0x0000000544457c36 */ /* 0x000fe20008000000 */
[CC--:B------:R-:W-:Y:S02]  /*f470*/  IADD3 R212, P4, PT, R71.reuse, R3.reuse, RZ ;  /* 0x0000000347d47210 */ /* 0x0c0fe40007f9e0ff */
[-C--:B------:R-:W-:Y:S02]  /*f480*/  LEA.HI.X.SX32 R217, R70, R2.reuse, 0x1, P1 ;  /* 0x0000000246d97211 */ /* 0x080fe400008f0eff */
[----:B------:R-:W-:Y:S02]  /*f490*/  LEA.HI.X.SX32 R213, R71, R2, 0x1, P4 ;  /* 0x0000000247d57211 */ /* 0x000fe400020f0eff */
[----:B------:R-:W-:Y:S02]  /*f4a0*/  IADD3 R208, P4, PT, R68, R3, RZ ;  /* 0x0000000344d07210 */ /* 0x000fe40007f9e0ff */
[----:B------:R-:W-:-:S02]  /*f4b0*/  F2FP.SATFINITE.E4M3.F32.PACK_AB_MERGE_C R245, R17, R16, RZ ;  /* 0x0000001011f5723e */ /* 0x000fc400048070ff */
[----:B------:R-:W-:Y:S02]  /*f4c0*/  LEA.HI.X.SX32 R209, R68, R2, 0x1, P4 ;  /* 0x0000000244d17211 */ /* 0x000fe400020f0eff */
[----:B------:R-:W-:Y:S02]  /*f4d0*/  IADD3 R204, P4, PT, R69, R3, RZ ;  /* 0x0000000345cc7210 */ /* 0x000fe40007f9e0ff */
[----:B------:R-:W-:Y:S02]  /*f4e0*/  F2FP.SATFINITE.E4M3.F32.PACK_AB_MERGE_C R244, R11, R10, RZ ;  /* 0x0000000a0bf4723e */ /* 0x000fe400048070ff */
[----:B------:R-:W-:Y:S02]  /*f4f0*/  LEA.HI.X.SX32 R205, R69, R2, 0x1, P4 ;  /* 0x0000000245cd7211 */ /* 0x000fe400020f0eff */
[----:B------:R-:W-:Y:S01]  /*f500*/  ISETP.LT.AND P1, PT, R86, UR4, !P0 ;  /* 0x0000000456007c0c */ /* 0x000fe2000c721270 */
[----:B------:R-:W0:Y:S01]  /*f510*/  LDCU UR4, c[0x0][0x39c] ;  /* 0x00007380ff0477ac */ /* 0x000e220008000800 */
[----:B------:R-:W-:-:S02]  /*f520*/  F2FP.SATFINITE.E4M3.F32.PACK_AB_MERGE_C R238, R23, R22, RZ ;  /* 0x0000001617ee723e */ /* 0x000fc400048070ff */
[----:B------:R-:W-:Y:S02]  /*f530*/  F2FP.SATFINITE.E4M3.F32.PACK_AB_MERGE_C R239, R25, R24, RZ ;  /* 0x0000001819ef723e */ /* 0x000fe400048070ff */
[----:B------:R-:W-:Y:S02]  /*f540*/  F2FP.SATFINITE.E4M3.F32.PACK_AB_MERGE_C R240, R27, R26, RZ ;  /* 0x0000001a1bf0723e */ /* 0x000fe400048070ff */
[----:B------:R-:W-:Y:S02]  /*f550*/  F2FP.SATFINITE.E4M3.F32.PACK_AB_MERGE_C R242, R29, R28, RZ ;  /* 0x0000001c1df2723e */ /* 0x000fe400048070ff */
[----:B------:R-:W-:Y:S02]  /*f560*/  F2FP.SATFINITE.E4M3.F32.PACK_AB_MERGE_C R243, R31, R30, RZ ;  /* 0x0000001e1ff3723e */ /* 0x000fe400048070ff */
[----:B------:R-:W-:Y:S02]  /*f570*/  F2FP.SATFINITE.E4M3.F32.PACK_AB_MERGE_C R248, R33, R32, RZ ;  /* 0x0000002021f8723e */ /* 0x000fe400048070ff */
[----:B------:R-:W-:-:S02]  /*f580*/  F2FP.SATFINITE.E4M3.F32.PACK_AB_MERGE_C R251, R35, R34, RZ ;  /* 0x0000002223fb723e */ /* 0x000fc400048070ff */
[----:B------:R-:W-:Y:S02]  /*f590*/  F2FP.SATFINITE.E4M3.F32.PACK_AB_MERGE_C R250, R37, R36, RZ ;  /* 0x0000002425fa723e */ /* 0x000fe400048070ff */
[----:B------:R-:W-:Y:S02]  /*f5a0*/  F2FP.SATFINITE.E4M3.F32.PACK_AB_MERGE_C R249, R39, R38, RZ ;  /* 0x0000002627f9723e */ /* 0x000fe400048070ff */
[----:B------:R-:W-:Y:S02]  /*f5b0*/  F2FP.SATFINITE.E4M3.F32.PACK_AB_MERGE_C R241, R41, R40, RZ ;  /* 0x0000002829f1723e */ /* 0x000fe400048070ff */
[----:B------:R-:W-:Y:S01]  /*f5c0*/  F2FP.SATFINITE.E4M3.F32.PACK_AB_MERGE_C R237, R43, R42, RZ ;  /* 0x0000002a2bed723e */ /* 0x000fe200048070ff */
[----:B--2---:R1:W-:Y:S04]  /*f5d0*/  STL.64 [R1+0x300], R234 ;  /* 0x000300ea01007387 */ /* 0x0043e80000100a00 */
[----:B------:R2:W-:Y:S04]  /*f5e0*/  STL [R1+0x268], R233 ;  /* 0x000268e901007387 */ /* 0x0005e80000100800 */
[----:B------:R0:W-:Y:S04]  /*f5f0*/  STL.64 [R1+0x2b0], R230 ;  /* 0x0002b0e601007387 */ /* 0x0001e80000100a00 */
[----:B------:R3:W-:Y:S01]  /*f600*/  STL [R1+0x264], R229 ;  /* 0x000264e501007387 */ /* 0x0007e20000100800 */
[----:B-1----:R-:W-:Y:S01]  /*f610*/  IMAD.MOV.U32 R234, RZ, RZ, R88 ;  /* 0x000000ffffea7224 */ /* 0x002fe200078e0058 */
[----:B--2---:R-:W-:Y:S01]  /*f620*/  F2FP.SATFINITE.E4M3.F32.PACK_AB_MERGE_C R233, R45, R44, RZ ;  /* 0x0000002c2de9723e */ /* 0x004fe200048070ff */
[----:B------:R-:W-:Y:S01]  /*f630*/  IMAD.MOV.U32 R235, RZ, RZ, R89 ;  /* 0x000000ffffeb7224 */ /* 0x000fe200078e0059 */
[----:B------:R1:W-:Y:S04]  /*f640*/  STL.64 [R1+0x2c0], R226 ;  /* 0x0002c0e201007387 */ /* 0x0003e80000100a00 */
[----:B------:R2:W-:Y:S01]  /*f650*/  STL [R1+0x260], R225 ;  /* 0x000260e101007387 */ /* 0x0005e20000100800 */
[----:B0-----:R-:W-:-:S02]  /*f660*/  F2FP.SATFINITE.E4M3.F32.PACK_AB_MERGE_C R230, R19, R18, RZ ;  /* 0x0000001213e6723e */ /* 0x001fc400048070ff */
[----:B------:R-:W-:Y:S01]  /*f670*/  F2FP.SATFINITE.E4M3.F32.PACK_AB_MERGE_C R231, R21, R20, RZ ;  /* 0x0000001415e7723e */ /* 0x000fe200048070ff */
[----:B------:R-:W-:Y:S01]  /*f680*/  STL.64 [R1+0x2c8], R222 ;  /* 0x0002c8de01007387 */ /* 0x000fe20000100a00 */
[----:B---3--:R-:W-:-:S03]  /*f690*/  F2FP.SATFINITE.E4M3.F32.PACK_AB_MERGE_C R229, R47, R46, RZ ;  /* 0x0000002e2fe5723e */ /* 0x008fc600048070ff */
[----:B------:R0:W-:Y:S01]  /*f6a0*/  STL [R1+0x25c], R221 ;  /* 0x00025cdd01007387 */ /* 0x0001e20000100800 */
[----:B-1----:R-:W-:Y:S02]  /*f6b0*/  F2FP.SATFINITE.E4M3.F32.PACK_AB_MERGE_C R226, R13, R12, RZ ;  /* 0x0000000c0de2723e */ /* 0x002fe400048070ff */
[----:B------:R-:W-:Y:S01]  /*f6c0*/  F2FP.SATFINITE.E4M3.F32.PACK_AB_MERGE_C R227, R15, R14, RZ ;  /* 0x0000000e0fe3723e */ /* 0x000fe200048070ff */
[----:B------:R1:W-:Y:S01]  /*f6d0*/  STL.64 [R1+0x2d0], R216 ;  /* 0x0002d0d801007387 */ /* 0x0003e20000100a00 */
[----:B--2---:R-:W-:-:S03]  /*f6e0*/  F2FP.SATFINITE.E4M3.F32.PACK_AB_MERGE_C R225, R49, R48, RZ ;  /* 0x0000003031e1723e */ /* 0x004fc600048070ff */
[----:B------:R-:W-:Y:S01]  /*f6f0*/  STL [R1+0x258], R213 ;  /* 0x000258d501007387 */ /* 0x000fe20000100800 */
[----:B0-----:R-:W-:-:S03]  /*f700*/  F2FP.SATFINITE.E4M3.F32.PACK_AB_MERGE_C R221, R51, R50, RZ ;  /* 0x0000003233dd723e */ /* 0x001fc600048070ff */
[----:B------:R0:W-:Y:S01]  /*f710*/  STL.64 [R1+0x2d8], R208 ;  /* 0x0002d8d001007387 */ /* 0x0001e20000100a00 */
[----:B-1----:R-:W-:Y:S01]  /*f720*/  F2FP.SATFINITE.E4M3.F32.PACK_AB_MERGE_C R216, R5, R4, RZ ;  /* 0x0000000405d8723e */ /* 0x002fe200048070ff */
[----:B------:R-:W-:Y:S02]  /*f730*/  VIADD R4, R69, UR5 ;  /* 0x0000000545047c36 */ /* 0x000fe40008000000 */
[----:B------:R1:W-:Y:S01]  /*f740*/  STL [R1+0x254], R205 ;  /* 0x000254cd01007387 */ /* 0x0003e20000100800 */
[----:B------:R-:W-:Y:S01]  /*f750*/  F2FP.SATFINITE.E4M3.F32.PACK_AB_MERGE_C R217, R7, R6, RZ ;  /* 0x0000000607d9723e */ /* 0x000fe200048070ff */
[C---:B------:R-:W-:Y:S01]  /*f760*/  VIADD R5, R4.reuse, UR5 ;  /* 0x0000000504057c36 */ /* 0x040fe20008000000 */
[----:B------:R-:W-:Y:S01]  /*f770*/  IADD3 R200, P4, PT, R4, R3, RZ ;  /* 0x0000000304c87210 */ /* 0x000fe20007f9e0ff */
[----:B------:R-:W-:Y:S01]  /*f780*/  STL.64 [R1+0x2f0], R226 ;  /* 0x0002f0e201007387 */ /* 0x000fe20000100a00 */
[----:B0-----:R-:W-:Y:S01]  /*f790*/  IMAD.MOV.U32 R208, RZ, RZ, R87 ;  /* 0x000000ffffd07224 */ /* 0x001fe200078e0057 */
[----:B------:R-:W-:-:S02]  /*f7a0*/  F2FP.SATFINITE.E4M3.F32.PACK_AB_MERGE_C R209, R9, R8, RZ ;  /* 0x0000000809d1723e */ /* 0x000fc400048070ff */
[----:B------:R-:W-:Y:S01]  /*f7b0*/  LEA.HI.X.SX32 R201, R4, R2, 0x1, P4 ;  /* 0x0000000204c97211 */ /* 0x000fe200020f0eff */
[C---:B------:R-:W-:Y:S01]  /*f7c0*/  VIADD R4, R5.reuse, UR5 ;  /* 0x0000000505047c36 */ /* 0x040fe20008000000 */
[-C--:B------:R-:W-:Y:S01]  /*f7d0*/  IADD3 R196, P4, PT, R5, R3.reuse, RZ ;  /* 0x0000000305c47210 */ /* 0x080fe20007f9e0ff */
[----:B------:R-:W0:Y:S01]  /*f7e0*/  LDTM.x64 R68, tmem[UR11+0x80] ;  /* 0x0000800b004479ee */ /* 0x000e220008340000 */
[----:B------:R-:W-:Y:S01]  /*f7f0*/  F2FP.SATFINITE.E4M3.F32.PACK_AB_MERGE_C R213, R53, R52, RZ ;  /* 0x0000003435d5723e */ /* 0x000fe200048070ff */
[----:B------:R-:W-:Y:S01]  /*f800*/  STL.64 [R1+0x2e0], R200 ;  /* 0x0002e0c801007387 */ /* 0x000fe20000100a00 */
[----:B------:R-:W-:Y:S01]  /*f810*/  LEA.HI.X.SX32 R197, R5, R2, 0x1, P4 ;  /* 0x0000000205c57211 */ /* 0x000fe200020f0eff */
[C---:B------:R-:W-:Y:S01]  /*f820*/  VIADD R5, R4.reuse, UR5 ;  /* 0x0000000504057c36 */ /* 0x040fe20008000000 */
[----:B------:R-:W-:Y:S01]  /*f830*/  IADD3 R198, P4, PT, R4, R3, RZ ;  /* 0x0000000304c67210 */ /* 0x000fe20007f9e0ff */
[----:B------:R-:W-:Y:S01]  /*f840*/  STL [R1+0x2e8], R245 ;  /* 0x0002e8f501007387 */ /* 0x000fe20000100800 */
[----:B-1----:R-:W-:-:S02]  /*f850*/  F2FP.SATFINITE.E4M3.F32.PACK_AB_MERGE_C R205, R55, R54, RZ ;  /* 0x0000003637cd723e */ /* 0x002fc400048070ff */
[-C--:B------:R-:W-:Y:S01]  /*f860*/  LEA.HI.X.SX32 R199, R4, R2.reuse, 0x1, P4 ;  /* 0x0000000204c77211 */ /* 0x080fe200020f0eff */
[C---:B------:R-:W-:Y:S01]  /*f870*/  VIADD R4, R5.reuse, UR5 ;  /* 0x0000000505047c36 */ /* 0x040fe20008000000 */
[CC--:B------:R-:W-:Y:S01]  /*f880*/  IADD3 R202, P4, PT, R5.reuse, R3.reuse, RZ ;  /* 0x0000000305ca7210 */ /* 0x0c0fe20007f9e0ff */
[----:B------:R-:W-:Y:S03]  /*f890*/  STL [R1+0x2f8], R244 ;  /* 0x0002f8f401007387 */ /* 0x000fe60000100800 */
[-C--:B------:R-:W-:Y:S01]  /*f8a0*/  LEA.HI.X.SX32 R203, R5, R2.reuse, 0x1, P4 ;  /* 0x0000000205cb7211 */ /* 0x080fe200020f0eff */
[C---:B------:R-:W-:Y:S01]  /*f8b0*/  VIADD R5, R4.reuse, UR5 ;  /* 0x0000000504057c36 */ /* 0x040fe20008000000 */
[CC--:B------:R-:W-:Y:S01]  /*f8c0*/  IADD3 R206, P4, PT, R4.reuse, R3.reuse, RZ ;  /* 0x0000000304ce7210 */ /* 0x0c0fe20007f9e0ff */
[----:B------:R1:W-:Y:S03]  /*f8d0*/  STL [R1+0x250], R197 ;  /* 0x000250c501007387 */ /* 0x0003e60000100800 */
[-C--:B------:R-:W-:Y:S01]  /*f8e0*/  LEA.HI.X.SX32 R207, R4, R2.reuse, 0x1, P4 ;  /* 0x0000000204cf7211 */ /* 0x080fe200020f0eff */
[C---:B------:R-:W-:Y:S01]  /*f8f0*/  VIADD R4, R5.reuse, UR5 ;  /* 0x0000000505047c36 */ /* 0x040fe20008000000 */
[CC--:B------:R-:W-:Y:S01]  /*f900*/  IADD3 R210, P4, PT, R5.reuse, R3.reuse, RZ ;  /* 0x0000000305d27210 */ /* 0x0c0fe20007f9e0ff */
[----:B------:R2:W-:Y:S02]  /*f910*/  STL [R1+0x24c], R203 ;  /* 0x00024ccb01007387 */ /* 0x0005e40000100800 */
[C---:B------:R-:W-:Y:S01]  /*f920*/  VIADD R252, R4.reuse, UR5 ;  /* 0x0000000504fc7c36 */ /* 0x040fe20008000000 */
[----:B------:R-:W-:Y:S01]  /*f930*/  LEA.HI.X.SX32 R211, R5, R2, 0x1, P4 ;  /* 0x0000000205d37211 */ /* 0x000fe200020f0eff */
[----:B------:R3:W-:Y:S01]  /*f940*/  STL [R1+0x248], R207 ;  /* 0x000248cf01007387 */ /* 0x0007e20000100800 */
[----:B------:R-:W-:-:S02]  /*f950*/  IADD3 R214, P4, PT, R4, R3, RZ ;  /* 0x0000000304d67210 */ /* 0x000fc40007f9e0ff */
[----:B------:R-:W-:Y:S02]  /*f960*/  F2FP.SATFINITE.E4M3.F32.PACK_AB_MERGE_C R5, R65, R64, RZ ;  /* 0x000000404105723e */ /* 0x000fe400048070ff */
[----:B------:R-:W-:Y:S02]  /*f970*/  LEA.HI.X.SX32 R215, R4, R2, 0x1, P4 ;  /* 0x0000000204d77211 */ /* 0x000fe400020f0eff */
[C---:B------:R-:W-:Y:S02]  /*f980*/  IADD3 R218, P4, PT, R252.reuse, R3, RZ ;  /* 0x00000003fcda7210 */ /* 0x040fe40007f9e0ff */
[----:B------:R-:W-:Y:S02]  /*f990*/  F2FP.SATFINITE.E4M3.F32.PACK_AB_MERGE_C R4, R67, R66, RZ ;  /* 0x000000424304723e */ /* 0x000fe400048070ff */
[----:B------:R-:W-:Y:S02]  /*f9a0*/  LEA.HI.X.SX32 R219, R252, R2, 0x1, P4 ;  /* 0x00000002fcdb7211 */ /* 0x000fe400020f0eff */
[----:B------:R-:W-:-:S02]  /*f9b0*/  ISETP.LT.AND P4, PT, R0, UR19, !P0 ;  /* 0x0000001300007c0c */ /* 0x000fc4000c781270 */
[----:B-1----:R-:W-:Y:S01]  /*f9c0*/  F2FP.SATFINITE.E4M3.F32.PACK_AB_MERGE_C R197, R57, R56, RZ ;  /* 0x0000003839c5723e */ /* 0x002fe200048070ff */
[----:B------:R1:W-:Y:S01]  /*f9d0*/  STL [R1+0x244], R219 ;  /* 0x000244db01007387 */ /* 0x0003e20000100800 */
[----:B--2---:R-:W-:Y:S02]  /*f9e0*/  F2FP.SATFINITE.E4M3.F32.PACK_AB_MERGE_C R203, R59, R58, RZ ;  /* 0x0000003a3bcb723e */ /* 0x004fe400048070ff */
[----:B---3--:R-:W-:Y:S01]  /*f9f0*/  F2FP.SATFINITE.E4M3.F32.PACK_AB_MERGE_C R207, R61, R60, RZ ;  /* 0x0000003c3dcf723e */ /* 0x008fe200048070ff */
[----:B------:R-:W2:Y:S04]  /*fa00*/  LDL.LU.64 R244, [R1+0xf8] ;  /* 0x0000f80001f47983 */ /* 0x000ea80000300a00 */
[----:B------:R-:W-:Y:S01]  /*fa10*/  STL [R1+0x140], R5 ;  /* 0x0001400501007387 */ /* 0x000fe20000100800 */
[----:B-1----:R-:W-:-:S03]  /*fa20*/  F2FP.SATFINITE.E4M3.F32.PACK_AB_MERGE_C R219, R63, R62, RZ ;  /* 0x0000003e3fdb723e */ /* 0x002fc600048070ff */
[----:B------:R-:W3:Y:S04]  /*fa30*/  LDL.LU.64 R222, [R1+0xf0] ;  /* 0x0000f00001de7983 */ /* 0x000ee80000300a00 */
[----:B------:R1:W-:Y:S01]  /*fa40*/  STL [R1+0x138], R4 ;  /* 0x0001380401007387 */ /* 0x0003e20000100800 */
[----:B------:R-:W-:Y:S01]  /*fa50*/  VIADD R252, R252, UR5 ;  /* 0x00000005fcfc7c36 */ /* 0x000fe20008000000 */
[----:B------:R-:W-:Y:S02]  /*fa60*/  PRMT R200, R216, 0x9910, RZ ;  /* 0x00009910d8c87816 */ /* 0x000fe400000000ff */
[----:B------:R-:W2:Y:S01]  /*fa70*/  LDL.LU.64 R226, [R1+0xe8] ;  /* 0x0000e80001e27983 */ /* 0x000ea20000300a00 */
[----:B-1----:R-:W1:Y:S01]  /*fa80*/  LDTM.x64 R4, tmem[UR11+0xc0] ;  /* 0x0000c00b000479ee */ /* 0x002e620008340000 */
[----:B------:R-:W-:-:S02]  /*fa90*/  NOP ;  /* 0x0000000000007918 */ /* 0x000fc40000000000 */
[----:B------:R0:W-:Y:S02]  /*faa0*/  @P4 STG.E.U8 desc[UR20][R246.64], R216 ;  /* 0x000000d8f6004986 */ /* 0x0001e4000c101114 */
[----:B0-----:R-:W-:-:S05]  /*fab0*/  VIADD R246, R0, 0x6 ;  /* 0x0000000600f67836 */ /* 0x001fca0000000000 */
[----:B------:R-:W-:Y:S01]  /*fac0*/  ISETP.LT.AND P4, PT, R246, UR4, !P0 ;  /* 0x00000004f6007c0c */ /* 0x000fe2000c781270 */
[----:B------:R-:W0:Y:S01]  /*fad0*/  LDCU UR4, c[0x0][0x39c] ;  /* 0x00007380ff0477ac */ /* 0x000e220008000800 */
[----:B------:R-:W-:-:S04]  /*fae0*/  IADD3 R246, P5, PT, R252, R3, RZ ;  /* 0x00000003fcf67210 */ /* 0x000fc80007fbe0ff */
[----:B------:R-:W-:Y:S02]  /*faf0*/  LEA.HI.X.SX32 R247, R252, R2, 0x1, P5 ;  /* 0x00000002fcf77211 */ /* 0x000fe400028f0eff */
[----:B------:R-:W-:Y:S02]  /*fb00*/  ISETP.NE.AND P5, PT, R208, RZ, PT ;  /* 0x000000ffd000720c */ /* 0x000fe40003fa5270 */
[----:B------:R-:W-:Y:S02]  /*fb10*/  SHF.R.S32.HI R208, RZ, 0x8, R200 ;  /* 0x00000008ffd07819 */ /* 0x000fe400000114c8 */
[----:B------:R-:W2:Y:S04]  /*fb20*/  LDL.LU.64 R200, [R1+0xe0] ;  /* 0x0000e00001c87983 */ /* 0x000ea80000300a00 */
[----:B------:R0:W-:Y:S04]  /*fb30*/  @P6 STG.E.U8 desc[UR20][R234.64], R208 ;  /* 0x000000d0ea006986 */ /* 0x0001e8000c101114 */
[----:B0-----:R-:W2:Y:S01]  /*fb40*/  LDL.LU.64 R234, [R1+0x300] ;  /* 0x0003000001ea7983 */ /* 0x001ea20000300a00 */
[----:B------:R-:W-:-:S05]  /*fb50*/  VIADD R208, R0, 0x7 ;  /* 0x0000000700d07836 */ /* 0x000fca0000000000 */
[----:B------:R-:W-:Y:S01]  /*fb60*/  ISETP.LT.AND P6, PT, R208, UR4, !P0 ;  /* 0x00000004d0007c0c */ /* 0x000fe2000c7c1270 */
[----:B------:R-:W0:Y:S01]  /*fb70*/  LDCU UR4, c[0x0][0x39c] ;  /* 0x00007380ff0477ac */ /* 0x000e220008000800 */
[----:B------:R-:W-:Y:S01]  /*fb80*/  VIADD R208, R0, 0x8 ;  /* 0x0000000800d07836 */ /* 0x000fe20000000000 */
[----:B--2---:R2:W-:Y:S04]  /*fb90*/  @P3 STG.E.U8 desc[UR20][R234.64], R217 ;  /* 0x000000d9ea003986 */ /* 0x0045e8000c101114 */
[----:B0-----:R-:W-:Y:S01]  /*fba0*/  ISETP.LT.AND P3, PT, R208, UR4, !P0 ;  /* 0x00000004d0007c0c */ /* 0x001fe2000c761270 */
[----:B------:R-:W0:Y:S01]  /*fbb0*/  LDCU UR4, c[0x0][0x39c] ;  /* 0x00007380ff0477ac */ /* 0x000e220008000800 */
[----:B------:R-:W-:-:S04]  /*fbc0*/  PRMT R208, R217, 0x9910, RZ ;  /* 0x00009910d9d07816 */ /* 0x000fc800000000ff */
[----:B------:R-:W-:Y:S01]  /*fbd0*/  SHF.R.S32.HI R208, RZ, 0x8, R208 ;  /* 0x00000008ffd07819 */ /* 0x000fe200000114d0 */
[----:B--2---:R-:W2:Y:S04]  /*fbe0*/  LDL.LU.64 R234, [R1+0xd8] ;  /* 0x0000d80001ea7983 */ /* 0x004ea80000300a00 */
[----:B------:R-:W2:Y:S04]  /*fbf0*/  LDL.LU.64 R216, [R1+0xd0] ;  /* 0x0000d00001d87983 */ /* 0x000ea80000300a00 */
[----:B------:R0:W-:Y:S04]  /*fc00*/  @P5 STG.E.U8 desc[UR20][R244.64], R208 ;  /* 0x000000d0f4005986 */ /* 0x0001e8000c101114 */
[----:B0-----:R-:W2:Y:S01]  /*fc10*/  LDL.LU R244, [R1+0x2f8] ;  /* 0x0002f80001f47983 */ /* 0x001ea20000300800 */
[----:B------:R-:W-:-:S05]  /*fc20*/  VIADD R208, R0, 0x9 ;  /* 0x0000000900d07836 */ /* 0x000fca0000000000 */
[----:B------:R-:W-:Y:S01]  /*fc30*/  ISETP.LT.AND P5, PT, R208, UR4, !P0 ;  /* 0x00000004d0007c0c */ /* 0x000fe2000c7a1270 */
[----:B------:R-:W0:Y:S01]  /*fc40*/  LDCU UR4, c[0x0][0x39c] ;  /* 0x00007380ff0477ac */ /* 0x000e220008000800 */
[----:B------:R-:W-:Y:S01]  /*fc50*/  VIADD R208, R0, 0xa ;  /* 0x0000000a00d07836 */ /* 0x000fe20000000000 */
[----:B---3--:R3:W-:Y:S04]  /*fc60*/  @P2 STG.E.U8 desc[UR20][R222.64], R209 ;  /* 0x000000d1de002986 */ /* 0x0087e8000c101114 */
[----:B---3--:R-:W3:Y:S01]  /*fc70*/  LDL.LU.64 R222, [R1+0xc8] ;  /* 0x0000c80001de7983 */ /* 0x008ee20000300a00 */
[----:B0-----:R-:W-:Y:S01]  /*fc80*/  ISETP.LT.AND P2, PT, R208, UR4, !P0 ;  /* 0x00000004d0007c0c */ /* 0x001fe2000c741270 */
[----:B------:R-:W0:Y:S01]  /*fc90*/  LDCU UR4, c[0x0][0x39c] ;  /* 0x00007380ff0477ac */ /* 0x000e220008000800 */
[----:B------:R-:W-:-:S04]  /*fca0*/  PRMT R208, R209, 0x9910, RZ ;  /* 0x00009910d1d07816 */ /* 0x000fc800000000ff */
[----:B------:R-:W-:-:S05]  /*fcb0*/  SHF.R.S32.HI R208, RZ, 0x8, R208 ;  /* 0x00000008ffd07819 */ /* 0x000fca00000114d0 */
[----:B------:R0:W-:Y:S04]  /*fcc0*/  @P1 STG.E.U8 desc[UR20][R226.64], R208 ;  /* 0x000000d0e2001986 */ /* 0x0001e8000c101114 */
[----:B0-----:R-:W3:Y:S01]  /*fcd0*/  LDL.LU.64 R226, [R1+0x2f0] ;  /* 0x0002f00001e27983 */ /* 0x001ee20000300a00 */
[----:B------:R-:W-:-:S03]  /*fce0*/  VIADD R245, R0, 0xb ;  /* 0x0000000b00f57836 */ /* 0x000fc60000000000 */
[----:B------:R-:W4:Y:S02]  /*fcf0*/  LDL.LU.64 R208, [R1+0xc0] ;  /* 0x0000c00001d07983 */ /* 0x000f240000300a00 */
[----:B------:R-:W-:Y:S01]  /*fd00*/  ISETP.LT.AND P1, PT, R245, UR4, !P0 ;  /* 0x00000004f5007c0c */ /* 0x000fe2000c721270 */
[----:B------:R-:W0:Y:S01]  /*fd10*/  LDCU UR4, c[0x0][0x39c] ;  /* 0x00007380ff0477ac */ /* 0x000e220008000800 */
[----:B--2---:R2:W-:Y:S02]  /*fd20*/  @P4 STG.E.U8 desc[UR20][R200.64], R244 ;  /* 0x000000f4c8004986 */ /* 0x0045e4000c101114 */
[----:B--2---:R-:W-:-:S05]  /*fd30*/  VIADD R200, R0, 0xc ;  /* 0x0000000c00c87836 */ /* 0x004fca0000000000 */
[----:B0-----:R-:W-:Y:S01]  /*fd40*/  ISETP.LT.AND P4, PT, R200, UR4, !P0 ;  /* 0x00000004c8007c0c */ /* 0x001fe2000c781270 */
[----:B------:R-:W0:Y:S01]  /*fd50*/  LDCU UR4, c[0x0][0x39c] ;  /* 0x00007380ff0477ac */ /* 0x000e220008000800 */
[----:B------:R-:W-:Y:S02]  /*fd60*/  PRMT R200, R244, 0x9910, RZ ;  /* 0x00009910f4c87816 */ /* 0x000fe400000000ff */
[----:B------:R-:W2:Y:S02]  /*fd70*/  LDL.LU.64 R244, [R1+0xb8] ;  /* 0x0000b80001f47983 */ /* 0x000ea40000300a00 */
[----:B------:R-:W-:-:S05]  /*fd80*/  SHF.R.S32.HI R200, RZ, 0x8, R200 ;  /* 0x00000008ffc87819 */ /* 0x000fca00000114c8 */
[----:B------:R0:W-:Y:S02]  /*fd90*/  @P6 STG.E.U8 desc[UR20][R234.64], R200 ;  /* 0x000000c8ea006986 */ /* 0x0001e4000c101114 */
[----:B0-----:R-:W-:Y:S02]  /*fda0*/  VIADD R200, R0, 0xd ;  /* 0x0000000d00c87836 */ /* 0x001fe40000000000 */
[----:B------:R-:W5:Y:S03]  /*fdb0*/  LDL.LU.64 R234, [R1+0xb0] ;  /* 0x0000b00001ea7983 */ /* 0x000f660000300a00 */
        /* <DEDUP_REMOVED lines=9> */
[----:B------:R0:W-:Y:S02]  /*fe50*/  @P5 STG.E.U8 desc[UR20][R222.64], R200 ;  /* 0x000000c8de005986 */ /* 0x0001e4000c101114 */
[----:B0-----:R-:W-:Y:S02]  /*fe60*/  VIADD R200, R0, 0xf ;  /* 0x0000000f00c87836 */ /* 0x001fe40000000000 */
[----:B------:R-:W3:Y:S03]  /*fe70*/  LDL.LU.64 R222, [R1+0xa0] ;  /* 0x0000a00001de7983 */ /* 0x000ee60000300a00 */
[----:B------:R-:W-:Y:S01]  /*fe80*/  ISETP.LT.AND P5, PT, R200, UR4, !P0 ;  /* 0x00000004c8007c0c */ /* 0x000fe2000c7a1270 */
[----:B------:R-:W0:Y:S01]  /*fe90*/  LDCU UR4, c[0x0][0x39c] ;  /* 0x00007380ff0477ac */ /* 0x000e220008000800 */
[----:B----4-:R4:W-:Y:S01]  /*fea0*/  @P2 STG.E.U8 desc[UR20][R208.64], R227 ;  /* 0x000000e3d0002986 */ /* 0x0109e2000c101114 */
[----:B------:R-:W-:Y:S01]  /*feb0*/  VIADD R200, R0, 0x10 ;  /* 0x0000001000c87836 */ /* 0x000fe20000000000 */
[----:B----4-:R-:W-:-:S04]  /*fec0*/  PRMT R208, R227, 0x9910, RZ ;  /* 0x00009910e3d07816 */ /* 0x010fc800000000ff */
[----:B------:R-:W-:Y:S02]  /*fed0*/  SHF.R.S32.HI R209, RZ, 0x8, R208 ;  /* 0x00000008ffd17819 */ /* 0x000fe400000114d0 */
[----:B0-----:R-:W-:Y:S01]  /*fee0*/  ISETP.LT.AND P2, PT, R200, UR4, !P0 ;  /* 0x00000004c8007c0c */ /* 0x001fe2000c741270 */
[----:B------:R-:W0:Y:S01]  /*fef0*/  LDCU UR4, c[0x0][0x39c] ;  /* 0x00007380ff0477ac */ /* 0x000e220008000800 */
[----:B------:R-:W4:Y:S04]  /*ff00*/  LDL.LU.64 R200, [R1+0x98] ;  /* 0x0000980001c87983 */ /* 0x000f280000300a00 */
[----:B------:R-:W3:Y:S04]  /*ff10*/  LDL.LU.64 R226, [R1+0x90] ;  /* 0x0000900001e27983 */ /* 0x000ee80000300a00 */
[----:B--2---:R2:W-:Y:S04]  /*ff20*/  @P1 STG.E.U8 desc[UR20][R244.64], R209 ;  /* 0x000000d1f4001986 */ /* 0x0045e8000c101114 */
[----:B--2---:R-:W5:Y:S01]  /*ff30*/  LDL.LU R245, [R1+0x2e8] ;  /* 0x0002e80001f57983 */ /* 0x004f620000300800 */
[----:B------:R-:W-:-:S05]  /*ff40*/  VIADD R208, R0, 0x11 ;  /* 0x0000001100d07836 */ /* 0x000fca0000000000 */
[----:B0-----:R-:W-:Y:S01]  /*ff50*/  ISETP.LT.AND P1, PT, R208, UR4, !P0 ;  /* 0x00000004d0007c0c */ /* 0x001fe2000c721270 */
[----:B------:R-:W0:Y:S01]  /*ff60*/  LDCU UR4, c[0x0][0x39c] ;  /* 0x00007380ff0477ac */ /* 0x000e220008000800 */
[----:B------:R-:W-:Y:S01]  /*ff70*/  VIADD R208, R0, 0x12 ;  /* 0x0000001200d07836 */ /* 0x000fe20000000000 */
[----:B-----5:R2:W-:Y:S04]  /*ff80*/  @P4 STG.E.U8 desc[UR20][R234.64], R245 ;  /* 0x000000f5ea004986 */ /* 0x0205e8000c101114 */
[----:B0-----:R-:W-:Y:S01]  /*ff90*/  ISETP.LT.AND P4, PT, R208, UR4, !P0 ;  /* 0x00000004d0007c0c */ /* 0x001fe2000c781270 */
[----:B------:R-:W0:Y:S01]  /*ffa0*/  LDCU UR4, c[0x0][0x39c] ;  /* 0x00007380ff0477ac */ /* 0x000e220008000800 */
[----:B------:R-:W-:Y:S01]  /*ffb0*/  PRMT R208, R245, 0x9910, RZ ;  /* 0x00009910f5d07816 */ /* 0x000fe200000000ff */
[----:B--2---:R-:W2:Y:S04]  /*ffc0*/  LDL.LU.64 R234, [R1+0x88] ;  /* 0x0000880001ea7983 */ /* 0x004ea80000300a00 */
[----:B------:R-:W5:Y:S01]  /*ffd0*/  LDL.LU.64 R244, [R1+0x80] ;  /* 0x0000800001f47983 */ /* 0x000f620000300a00 */
[----:B------:R-:W-:Y:S01]  /*ffe0*/  SHF.R.S32.HI R209, RZ, 0x8, R208 ;  /* 0x00000008ffd17819 */ /* 0x000fe200000114d0 */
[----:B------:R-:W-:-:S04]  /*fff0*/  VIADD R208, R0, 0x13 ;  /* 0x0000001300d07836 */ /* 0x000fc80000000000 */
[----:B---3--:R3:W-:Y:S01]  /*10000*/  @P6 STG.E.U8 desc[UR20][R216.64], R209 ;  /* 0x000000d1d8006986 */ /* 0x0087e2000c101114 */
[----:B0-----:R-:W-:Y:S01]  /*10010*/  ISETP.LT.AND P6, PT, R208, UR4, !P0 ;  /* 0x00000004d0007c0c */ /* 0x001fe2000c7c1270 */
[----:B------:R-:W0:Y:S01]  /*10020*/  LDCU UR4, c[0x0][0x39c] ;  /* 0x00007380ff0477ac */ /* 0x000e220008000800 */
[----:B------:R-:W-:Y:S01]  /*10030*/  VIADD R208, R0, 0x14 ;  /* 0x0000001400d07836 */ /* 0x000fe20000000000 */
[----:B------:R0:W-:Y:S04]  /*10040*/  @P3 STG.E.U8 desc[UR20][R222.64], R230 ;  /* 0x000000e6de003986 */ /* 0x0001e8000c101114 */
[----:B0-----:R-:W-:Y:S01]  /*10050*/  ISETP.LT.AND P3, PT, R208, UR4, !P0 ;  /* 0x00000004d0007c0c */ /* 0x001fe2000c761270 */
[----:B------:R-:W0:Y:S01]  /*10060*/  LDCU UR4, c[0x0][0x39c] ;  /* 0x00007380ff0477ac */ /* 0x000e220008000800 */
[----:B---3--:R-:W3:Y:S04]  /*10070*/  LDL.LU.64 R208, [R1+0x78] ;  /* 0x0000780001d07983 */ /* 0x008ee80000300a00 */
[----:B------:R-:W3:Y:S01]  /*10080*/  LDL.LU.64 R222, [R1+0x70] ;  /* 0x0000700001de7983 */ /* 0x000ee20000300a00 */
[----:B------:R-:W-:-:S04]  /*10090*/  PRMT R216, R230, 0x9910, RZ ;  /* 0x00009910e6d87816 */ /* 0x000fc800000000ff */
[----:B------:R-:W-:Y:S01]  /*100a0*/  SHF.R.S32.HI R217, RZ, 0x8, R216 ;  /* 0x00000008ffd97819 */ /* 0x000fe200000114d8 */
[----:B------:R-:W-:-:S04]  /*100b0*/  VIADD R216, R0, 0x15 ;  /* 0x0000001500d87836 */ /* 0x000fc80000000000 */
[----:B----4-:R4:W-:Y:S01]  /*100c0*/  @P5 STG.E.U8 desc[UR20][R200.64], R217 ;  /* 0x000000d9c8005986 */ /* 0x0109e2000c101114 */
[----:B0-----:R-:W-:Y:S01]  /*100d0*/  ISETP.LT.AND P5, PT, R216, UR4, !P0 ;  /* 0x00000004d8007c0c */ /* 0x001fe2000c7a1270 */
[----:B------:R-:W0:Y:S02]  /*100e0*/  LDCU UR4, c[0x0][0x39c] ;  /* 0x00007380ff0477ac */ /* 0x000e240008000800 */
[----:B------:R1:W-:Y:S04]  /*100f0*/  @P2 STG.E.U8 desc[UR20][R226.64], R231 ;  /* 0x000000e7e2002986 */ /* 0x0003e8000c101114 */
[----:B----4-:R-:W4:Y:S04]  /*10100*/  LDL.LU.64 R200, [R1+0x2e0] ;  /* 0x0002e00001c87983 */ /* 0x010f280000300a00 */
[----:B-1----:R-:W4:Y:S01]  /*10110*/  LDL.LU.64 R226, [R1+0x68] ;  /* 0x0000680001e27983 */ /* 0x002f220000300a00 */
[----:B------:R-:W-:-:S05]  /*10120*/  VIADD R216, R0, 0x16 ;  /* 0x0000001600d87836 */ /* 0x000fca0000000000 */
[----:B0-----:R-:W-:Y:S01]  /*10130*/  ISETP.LT.AND P2, PT, R216, UR4, !P0 ;  /* 0x00000004d8007c0c */ /* 0x001fe2000c741270 */
[----:B------:R-:W0:Y:S01]  /*10140*/  LDCU UR4, c[0x0][0x39c] ;  /* 0x00007380ff0477ac */ /* 0x000e220008000800 */
[----:B------:R-:W-:Y:S02]  /*10150*/  PRMT R216, R231, 0x9910, RZ ;  /* 0x00009910e7d87816 */ /* 0x000fe400000000ff */
[----:B------:R-:W4:Y:S02]  /*10160*/  LDL.LU.64 R230, [R1+0x60] ;  /* 0x0000600001e67983 */ /* 0x000f240000300a00 */
[----:B------:R-:W-:Y:S01]  /*10170*/  SHF.R.S32.HI R217, RZ, 0x8, R216 ;  /* 0x00000008ffd97819 */ /* 0x000fe200000114d8 */
[----:B------:R-:W-:-:S04]  /*10180*/  VIADD R216, R0, 0x17 ;  /* 0x0000001700d87836 */ /* 0x000fc80000000000 */
[----:B--2---:R-:W-:Y:S04]  /*10190*/  @P1 STG.E.U8 desc[UR20][R234.64], R217 ;  /* 0x000000d9ea001986 */ /* 0x004fe8000c101114 */
[----:B-----5:R1:W-:Y:S04]  /*101a0*/  @P4 STG.E.U8 desc[UR20][R244.64], R238 ;  /* 0x000000eef4004986 */ /* 0x0203e8000c101114 */
[----:B-1----:R-:W2:Y:S01]  /*101b0*/  LDL.LU.64 R244, [R1+0x58] ;  /* 0x0000580001f47983 */ /* 0x002ea20000300a00 */
[----:B0-----:R-:W-:Y:S01]  /*101c0*/  ISETP.LT.AND P1, PT, R216, UR4, !P0 ;  /* 0x00000004d8007c0c */ /* 0x001fe2000c721270 */
[----:B------:R-:W0:Y:S01]  /*101d0*/  LDCU UR4, c[0x0][0x39c] ;  /* 0x00007380ff0477ac */ /* 0x000e220008000800 */
[----:B------:R-:W-:Y:S01]  /*101e0*/  VIADD R216, R0, 0x18 ;  /* 0x0000001800d87836 */ /* 0x000fe20000000000 */
[----:B------:R-:W5:Y:S04]  /*101f0*/  LDL.LU.64 R234, [R1+0x50] ;  /* 0x0000500001ea7983 */ /* 0x000f680000300a00 */
[----:B0-----:R-:W-:Y:S01]  /*10200*/  ISETP.LT.AND P4, PT, R216, UR4, !P0 ;  /* 0x00000004d8007c0c */ /* 0x001fe2000c781270 */
[----:B------:R-:W0:Y:S01]  /*10210*/  LDCU UR4, c[0x0][0x39c] ;  /* 0x00007380ff0477ac */ /* 0x000e220008000800 */
[----:B------:R-:W-:-:S04]  /*10220*/  PRMT R216, R238, 0x9910, RZ ;  /* 0x00009910eed87816 */ /* 0x000fc800000000ff */
[----:B------:R-:W-:Y:S01]  /*10230*/  SHF.R.S32.HI R217, RZ, 0x8, R216 ;  /* 0x00000008ffd97819 */ /* 0x000fe200000114d8 */
[----:B------:R-:W-:-:S04]  /*10240*/  VIADD R216, R0, 0x19 ;  /* 0x0000001900d87836 */ /* 0x000fc80000000000 */
[----:B---3--:R1:W-:Y:S01]  /*10250*/  @P6 STG.E.U8 desc[UR20][R208.64], R217 ;  /* 0x000000d9d0006986 */ /* 0x0083e2000c101114 */
[----:B0-----:R-:W-:Y:S01]  /*10260*/  ISETP.LT.AND P6, PT, R216, UR4, !P0 ;  /* 0x00000004d8007c0c */ /* 0x001fe2000c7c1270 */
[----:B------:R-:W0:Y:S01]  /*10270*/  LDCU UR4, c[0x0][0x39c] ;  /* 0x00007380ff0477ac */ /* 0x000e220008000800 */
[----:B------:R-:W-:Y:S01]  /*10280*/  VIADD R216, R0, 0x1a ;  /* 0x0000001a00d87836 */ /* 0x000fe20000000000 */
[----:B------:R3:W-:Y:S04]  /*10290*/  @P3 STG.E.U8 desc[UR20][R222.64], R239 ;  /* 0x000000efde003986 */ /* 0x0007e8000c101114 */
[----:B-1----:R-:W5:Y:S01]  /*102a0*/  LDL.LU.64 R208, [R1+0x2d8] ;  /* 0x0002d80001d07983 */ /* 0x002f620000300a00 */
[----:B0-----:R-:W-:Y:S01]  /*102b0*/  ISETP.LT.AND P3, PT, R216, UR4, !P0 ;  /* 0x00000004d8007c0c */ /* 0x001fe2000c761270 */
[----:B------:R-:W0:Y:S02]  /*102c0*/  LDCU UR4, c[0x0][0x39c] ;  /* 0x00007380ff0477ac */ /* 0x000e240008000800 */
[----:B------:R-:W5:Y:S01]  /*102d0*/  LDL.LU.64 R216, [R1+0x48] ;  /* 0x0000480001d87983 */ /* 0x000f620000300a00 */
[----:B---3--:R-:W-:-:S03]  /*102e0*/  PRMT R222, R239, 0x9910, RZ ;  /* 0x00009910efde7816 */ /* 0x008fc600000000ff */
[----:B------:R-:W3:Y:S01]  /*102f0*/  LDL.LU.64 R238, [R1+0x40] ;  /* 0x0000400001ee7983 */ /* 0x000ee20000300a00 */
[----:B------:R-:W-:Y:S01]  /*10300*/  SHF.R.S32.HI R223, RZ, 0x8, R222 ;  /* 0x00000008ffdf7819 */ /* 0x000fe200000114de */
[----:B------:R-:W-:-:S04]  /*10310*/  VIADD R222, R0, 0x1b ;  /* 0x0000001b00de7836 */ /* 0x000fc80000000000 */
[----:B----4-:R1:W-:Y:S01]  /*10320*/  @P5 STG.E.U8 desc[UR20][R226.64], R223 ;  /* 0x000000dfe2005986 */ /* 0x0103e2000c101114 */
[----:B0-----:R-:W-:Y:S01]  /*10330*/  ISETP.LT.AND P5, PT, R222, UR4, !P0 ;  /* 0x00000004de007c0c */ /* 0x001fe2000c7a1270 */
[----:B------:R-:W0:Y:S01]  /*10340*/  LDCU UR4, c[0x0][0x39c] ;  /* 0x00007380ff0477ac */ /* 0x000e220008000800 */
[----:B------:R-:W-:Y:S01]  /*10350*/  VIADD R222, R0, 0x1c ;  /* 0x0000001c00de7836 */ /* 0x000fe20000000000 */
[----:B------:R-:W-:Y:S01]  /*10360*/  @P2 STG.E.U8 desc[UR20][R230.64], R240 ;  /* 0x000000f0e6002986 */ /* 0x000fe2000c101114 */
[----:B-1----:R-:W-:-:S03]  /*10370*/  PRMT R226, R240, 0x9910, RZ ;  /* 0x00009910f0e27816 */ /* 0x002fc600000000ff */
[----:B0-----:R-:W-:Y:S01]  /*10380*/  ISETP.LT.AND P2, PT, R222, UR4, !P0 ;  /* 0x00000004de007c0c */ /* 0x001fe2000c741270 */
[----:B------:R-:W0:Y:S01]  /*10390*/  LDCU UR4, c[0x0][0x39c] ;  /* 0x00007380ff0477ac */ /* 0x000e220008000800 */
[----:B------:R-:W4:Y:S01]  /*103a0*/  LDL.LU.64 R222, [R1+0x38] ;  /* 0x0000380001de7983 */ /* 0x000f220000300a00 */
[----:B------:R-:W-:Y:S01]  /*103b0*/  SHF.R.S32.HI R227, RZ, 0x8, R226 ;  /* 0x00000008ffe37819 */ /* 0x000fe200000114e2 */
[----:B------:R-:W-:-:S04]  /*103c0*/  VIADD R226, R0, 0x1d ;  /* 0x0000001d00e27836 */ /* 0x000fc80000000000 */
[----:B--2---:R1:W-:Y:S04]  /*103d0*/  @P1 STG.E.U8 desc[UR20][R244.64], R227 ;  /* 0x000000e3f4001986 */ /* 0x0043e8000c101114 */
[----:B-1----:R-:W2:Y:S01]  /*103e0*/  LDL.LU.64 R244, [R1+0x30] ;  /* 0x0000300001f47983 */ /* 0x002ea20000300a00 */
[----:B0-----:R-:W-:Y:S01]  /*103f0*/  ISETP.LT.AND P1, PT, R226, UR4, !P0 ;  /* 0x00000004e2007c0c */ /* 0x001fe2000c721270 */
[----:B------:R-:W0:Y:S01]  /*10400*/  LDCU UR4, c[0x0][0x39c] ;  /* 0x00007380ff0477ac */ /* 0x000e220008000800 */
[----:B------:R-:W-:Y:S01]  /*10410*/  VIADD R226, R0, 0x1e ;  /* 0x0000001e00e27836 */ /* 0x000fe20000000000 */
[----:B-----5:R1:W-:Y:S01]  /*10420*/  @P4 STG.E.U8 desc[UR20][R234.64], R242 ;  /* 0x000000f2ea004986 */ /* 0x0203e2000c101114 */
[----:B------:R-:W-:-:S03]  /*10430*/  PRMT R230, R242, 0x9910, RZ ;  /* 0x00009910f2e67816 */ /* 0x000fc600000000ff */
[----:B0-----:R-:W-:Y:S01]  /*10440*/  ISETP.LT.AND P4, PT, R226, UR4, !P0 ;  /* 0x00000004e2007c0c */ /* 0x001fe2000c781270 */
[----:B------:R-:W0:Y:S01]  /*10450*/  LDCU UR4, c[0x0][0x39c] ;  /* 0x00007380ff0477ac */ /* 0x000e220008000800 */
[----:B------:R-:W5:Y:S01]  /*10460*/  LDL.LU.64 R226, [R1+0x28] ;  /* 0x0000280001e27983 */ /* 0x000f620000300a00 */
[----:B-1----:R-:W-:Y:S01]  /*10470*/  SHF.R.S32.HI R235, RZ, 0x8, R230 ;  /* 0x00000008ffeb7819 */ /* 0x002fe200000114e6 */
[----:B------:R-:W-:Y:S02]  /*10480*/  VIADD R234, R0, 0x1f ;  /* 0x0000001f00ea7836 */ /* 0x000fe40000000000 */
[----:B------:R-:W5:Y:S04]  /*10490*/  LDL.LU.64 R230, [R1+0x20] ;  /* 0x0000200001e67983 */ /* 0x000f680000300a00 */
[----:B------:R1:W-:Y:S01]  /*104a0*/  @P6 STG.E.U8 desc[UR20][R216.64], R235 ;  /* 0x000000ebd8006986 */ /* 0x0003e2000c101114 */
[----:B0-----:R-:W-:Y:S01]  /*104b0*/  ISETP.LT.AND P6, PT, R234, UR4, !P0 ;  /* 0x00000004ea007c0c */ /* 0x001fe2000c7c1270 */
[----:B------:R-:W0:Y:S01]  /*104c0*/  LDCU UR4, c[0x0][0x39c] ;  /* 0x00007380ff0477ac */ /* 0x000e220008000800 */
[----:B------:R-:W-:Y:S01]  /*104d0*/  VIADD R234, R0, 0x20 ;  /* 0x0000002000ea7836 */ /* 0x000fe20000000000 */
[----:B---3--:R3:W-:Y:S04]  /*104e0*/  @P3 STG.E.U8 desc[UR20][R238.64], R243 ;  /* 0x000000f3ee003986 */ /* 0x0087e8000c101114 */
[----:B-1----:R-:W5:Y:S01]  /*104f0*/  LDL.LU.64 R216, [R1+0x2d0] ;  /* 0x0002d00001d87983 */ /* 0x002f620000300a00 */
[----:B0-----:R-:W-:Y:S01]  /*10500*/  ISETP.LT.AND P3, PT, R234, UR4, !P0 ;  /* 0x00000004ea007c0c */ /* 0x001fe2000c761270 */
[----:B------:R-:W0:Y:S02]  /*10510*/  LDCU UR4, c[0x0][0x39c] ;  /* 0x00007380ff0477ac */ /* 0x000e240008000800 */
[----:B------:R-:W5:Y:S01]  /*10520*/  LDL.LU.64 R234, [R1+0x18] ;  /* 0x0000180001ea7983 */ /* 0x000f620000300a00 */
[----:B---3--:R-:W-:-:S05]  /*10530*/  PRMT R238, R243, 0x9910, RZ ;  /* 0x00009910f3ee7816 */ /* 0x008fca00000000ff */
[----:B------:R-:W-:Y:S02]  /*10540*/  IMAD.MOV.U32 R240, RZ, RZ, R238 ;  /* 0x000000fffff07224 */ /* 0x000fe400078e00ee */
[----:B------:R-:W3:Y:S03]  /*10550*/  LDL.LU.64 R238, [R1+0x10] ;  /* 0x0000100001ee7983 */ /* 0x000ee60000300a00 */
[----:B------:R-:W-:-:S05]  /*10560*/  SHF.R.S32.HI R242, RZ, 0x8, R240 ;  /* 0x00000008fff27819 */ /* 0x000fca00000114f0 */
[----:B----4-:R1:W-:Y:S04]  /*10570*/  @P5 STG.E.U8 desc[UR20][R222.64], R242 ;  /* 0x000000f2de005986 */ /* 0x0103e8000c101114 */
[----:B-1----:R-:W4:Y:S04]  /*10580*/  LDL.LU.64 R222, [R1+0x2c8] ;  /* 0x0002c80001de7983 */ /* 0x002f280000300a00 */
[----:B------:R-:W4:Y:S01]  /*10590*/  LDL.LU.64 R242, [R1+0x8] ;  /* 0x0000080001f27983 */ /* 0x000f220000300a00 */
[----:B------:R-:W-:-:S05]  /*105a0*/  VIADD R240, R0, 0x21 ;  /* 0x0000002100f07836 */ /* 0x000fca0000000000 */
[----:B0-----:R-:W-:Y:S01]  /*105b0*/  ISETP.LT.AND P5, PT, R240, UR4, !P0 ;  /* 0x00000004f0007c0c */ /* 0x001fe2000c7a1270 */
[----:B------:R-:W0:Y:S01]  /*105c0*/  LDCU UR4, c[0x0][0x39c] ;  /* 0x00007380ff0477ac */ /* 0x000e220008000800 */
[----:B------:R-:W-:Y:S01]  /*105d0*/  VIADD R240, R0, 0x22 ;  /* 0x0000002200f07836 */ /* 0x000fe20000000000 */
[----:B--2---:R1:W-:Y:S04]  /*105e0*/  @P2 STG.E.U8 desc[UR20][R244.64], R248 ;  /* 0x000000f8f4002986 */ /* 0x0043e8000c101114 */
[----:B-1----:R-:W2:Y:S01]  /*105f0*/  LDL.LU.64 R244, [R1] ;  /* 0x0000000001f47983 */ /* 0x002ea20000300a00 */
[----:B0-----:R-:W-:Y:S01]  /*10600*/  ISETP.LT.AND P2, PT, R240, UR4, !P0 ;  /* 0x00000004f0007c0c */ /* 0x001fe2000c741270 */
[----:B------:R-:W0:Y:S01]  /*10610*/  LDCU UR4, c[0x0][0x39c] ;  /* 0x00007380ff0477ac */ /* 0x000e220008000800 */
[----:B------:R-:W-:Y:S01]  /*10620*/  PRMT R240, R248, 0x9910, RZ ;  /* 0x00009910f8f07816 */ /* 0x000fe200000000ff */
[----:B------:R-:W-:-:S03]  /*10630*/  VIADD R248, R0, 0x23 ;  /* 0x0000002300f87836 */ /* 0x000fc60000000000 */
[----:B------:R-:W-:-:S05]  /*10640*/  SHF.R.S32.HI R240, RZ, 0x8, R240 ;  /* 0x00000008fff07819 */ /* 0x000fca00000114f0 */
[----:B-----5:R1:W-:Y:S01]  /*10650*/  @P1 STG.E.U8 desc[UR20][R226.64], R240 ;  /* 0x000000f0e2001986 */ /* 0x0203e2000c101114 */
[----:B0-----:R-:W-:Y:S01]  /*10660*/  ISETP.LT.AND P1, PT, R248, UR4, !P0 ;  /* 0x00000004f8007c0c */ /* 0x001fe2000c721270 */
[----:B------:R-:W0:Y:S01]  /*10670*/  LDCU UR4, c[0x0][0x39c] ;  /* 0x00007380ff0477ac */ /* 0x000e220008000800 */
[----:B------:R-:W-:Y:S01]  /*10680*/  VIADD R248, R0, 0x24 ;  /* 0x0000002400f87836 */ /* 0x000fe20000000000 */
[----:B------:R5:W-:Y:S04]  /*10690*/  @P4 STG.E.U8 desc[UR20][R230.64], R251 ;  /* 0x000000fbe6004986 */ /* 0x000be8000c101114 */
[----:B-1----:R-:W2:Y:S04]  /*106a0*/  LDL.LU.64 R226, [R1+0x2c0] ;  /* 0x0002c00001e27983 */ /* 0x002ea80000300a00 */
[----:B------:R-:W2:Y:S04]  /*106b0*/  LDL.LU R240, [R1+0x2b8] ;  /* 0x0002b80001f07983 */ /* 0x000ea80000300800 */
[----:B-----5:R-:W5:Y:S01]  /*106c0*/  LDL.LU.64 R230, [R1+0x2b0] ;  /* 0x0002b00001e67983 */ /* 0x020f620000300a00 */
[----:B0-----:R-:W-:Y:S01]  /*106d0*/  ISETP.LT.AND P4, PT, R248, UR4, !P0 ;  /* 0x00000004f8007c0c */ /* 0x001fe2000c781270 */
[----:B------:R-:W0:Y:S01]  /*106e0*/  LDCU UR4, c[0x0][0x39c] ;  /* 0x00007380ff0477ac */ /* 0x000e220008000800 */
[----:B------:R-:W-:Y:S01]  /*106f0*/  PRMT R248, R251, 0x9910, RZ ;  /* 0x00009910fbf87816 */ /* 0x000fe200000000ff */
[----:B------:R-:W-:-:S03]  /*10700*/  VIADD R251, R0, 0x25 ;  /* 0x0000002500fb7836 */ /* 0x000fc60000000000 */
[----:B------:R-:W-:-:S05]  /*10710*/  SHF.R.S32.HI R248, RZ, 0x8, R248 ;  /* 0x00000008fff87819 */ /* 0x000fca00000114f8 */
[----:B------:R1:W-:Y:S01]  /*10720*/  @P6 STG.E.U8 desc[UR20][R234.64], R248 ;  /* 0x000000f8ea006986 */ /* 0x0003e2000c101114 */
[----:B0-----:R-:W-:Y:S01]  /*10730*/  ISETP.LT.AND P6, PT, R251, UR4, !P0 ;  /* 0x00000004fb007c0c */ /* 0x001fe2000c7c1270 */
[----:B------:R-:W0:Y:S01]  /*10740*/  LDCU UR4, c[0x0][0x39c] ;  /* 0x00007380ff0477ac */ /* 0x000e220008000800 */
[----:B------:R-:W-:Y:S01]  /*10750*/  VIADD R251, R0, 0x26 ;  /* 0x0000002600fb7836 */ /* 0x000fe20000000000 */
[----:B---3--:R3:W-:Y:S04]  /*10760*/  @P3 STG.E.U8 desc[UR20][R238.64], R250 ;  /* 0x000000faee003986 */ /* 0x0087e8000c101114 */
[----:B-1----:R-:W5:Y:S04]  /*10770*/  LDL.LU.64 R234, [R1+0x2a8] ;  /* 0x0002a80001ea7983 */ /* 0x002f680000300a00 */
[----:B------:R-:W5:Y:S01]  /*10780*/  LDL.LU R248, [R1+0x2a0] ;  /* 0x0002a00001f87983 */ /* 0x000f620000300800 */
[----:B0-----:R-:W-:Y:S01]  /*10790*/  ISETP.LT.AND P3, PT, R251, UR4, !P0 ;  /* 0x00000004fb007c0c */ /* 0x001fe2000c761270 */
[----:B------:R-:W0:Y:S01]  /*107a0*/  LDCU UR4, c[0x0][0x39c] ;  /* 0x00007380ff0477ac */ /* 0x000e220008000800 */
[----:B---3--:R-:W-:Y:S01]  /*107b0*/  PRMT R250, R250, 0x9910, RZ ;  /* 0x00009910fafa7816 */ /* 0x008fe200000000ff */
[----:B------:R-:W-:Y:S01]  /*107c0*/  VIADD R251, R0, 0x27 ;  /* 0x0000002700fb7836 */ /* 0x000fe20000000000 */
[----:B------:R-:W3:Y:S02]  /*107d0*/  LDL.LU.64 R238, [R1+0x298] ;  /* 0x0002980001ee7983 */ /* 0x000ee40000300a00 */
[----:B------:R-:W-:-:S05]  /*107e0*/  SHF.R.S32.HI R250, RZ, 0x8, R250 ;  /* 0x00000008fffa7819 */ /* 0x000fca00000114fa */
[----:B----4-:R1:W-:Y:S01]  /*107f0*/  @P5 STG.E.U8 desc[UR20][R242.64], R250 ;  /* 0x000000faf2005986 */ /* 0x0103e2000c101114 */
[----:B0-----:R-:W-:Y:S01]  /*10800*/  ISETP.LT.AND P5, PT, R251, UR4, !P0 ;  /* 0x00000004fb007c0c */ /* 0x001fe2000c7a1270 */
[----:B------:R-:W0:Y:S01]  /*10810*/  LDCU UR4, c[0x0][0x39c] ;  /* 0x00007380ff0477ac */ /* 0x000e220008000800 */
[----:B------:R-:W-:Y:S01]  /*10820*/  VIADD R251, R0, 0x28 ;  /* 0x0000002800fb7836 */ /* 0x000fe20000000000 */
[----:B-1----:R-:W4:Y:S04]  /*10830*/  LDL.LU.64 R242, [R1+0x290] ;  /* 0x0002900001f27983 */ /* 0x002f280000300a00 */
[----:B------:R-:W3:Y:S04]  /*10840*/  LDL.LU R250, [R1+0x288] ;  /* 0x0002880001fa7983 */ /* 0x000ee80000300800 */
[----:B--2---:R1:W-:Y:S01]  /*10850*/  @P2 STG.E.U8 desc[UR20][R244.64], R249 ;  /* 0x000000f9f4002986 */ /* 0x0043e2000c101114 */
[----:B0-----:R-:W-:Y:S01]  /*10860*/  ISETP.LT.AND P2, PT, R251, UR4, !P0 ;  /* 0x00000004fb007c0c */ /* 0x001fe2000c741270 */
[----:B------:R-:W0:Y:S02]  /*10870*/  LDCU UR4, c[0x0][0x39c] ;  /* 0x00007380ff0477ac */ /* 0x000e240008000800 */
[----:B-1----:R-:W2:Y:S04]  /*10880*/  LDL.LU.64 R244, [R1+0x280] ;  /* 0x0002800001f47983 */ /* 0x002ea80000300a00 */
[----:B------:R-:W3:Y:S01]  /*10890*/  LDL.LU R251, [R1+0x278] ;  /* 0x0002780001fb7983 */ /* 0x000ee20000300800 */
[----:B------:R-:W-:-:S04]  /*108a0*/  PRMT R249, R249, 0x9910, RZ ;  /* 0x00009910f9f97816 */ /* 0x000fc800000000ff */
[----:B------:R-:W-:-:S05]  /*108b0*/  SHF.R.S32.HI R249, RZ, 0x8, R249 ;  /* 0x00000008fff97819 */ /* 0x000fca00000114f9 */
[----:B---3--:R1:W-:Y:S04]  /*108c0*/  @P1 STG.E.U8 desc[UR20][R250.64], R249 ;  /* 0x000000f9fa001986 */ /* 0x0083e8000c101114 */
[----:B-1----:R-:W5:Y:S01]  /*108d0*/  LDL.LU R249, [R1+0x274] ;  /* 0x0002740001f97983 */ /* 0x002f620000300800 */
[----:B------:R-:W-:-:S05]  /*108e0*/  VIADD R251, R0, 0x29 ;  /* 0x0000002900fb7836 */ /* 0x000fca0000000000 */
[----:B0-----:R-:W-:Y:S01]  /*108f0*/  ISETP.LT.AND P1, PT, R251, UR4, !P0 ;  /* 0x00000004fb007c0c */ /* 0x001fe2000c721270 */
[----:B------:R-:W0:Y:S01]  /*10900*/  LDCU UR4, c[0x0][0x39c] ;  /* 0x00007380ff0477ac */ /* 0x000e220008000800 */
[----:B------:R-:W-:Y:S01]  /*10910*/  VIADD R250, R0, 0x2a ;  /* 0x0000002a00fa7836 */ /* 0x000fe20000000000 */
[----:B-----5:R1:W-:Y:S02]  /*10920*/  @P4 STG.E.U8 desc[UR20][R248.64], R241 ;  /* 0x000000f1f8004986 */ /* 0x0203e4000c101114 */
[----:B-1----:R-:W-:Y:S02]  /*10930*/  PRMT R248, R241, 0x9910, RZ ;  /* 0x00009910f1f87816 */ /* 0x002fe400000000ff */
[----:B------:R-:W3:Y:S01]  /*10940*/  LDL.LU R241, [R1+0x270] ;  /* 0x0002700001f17983 */ /* 0x000ee20000300800 */
[----:B0-----:R-:W-:Y:S01]  /*10950*/  ISETP.LT.AND P4, PT, R250, UR4, !P0 ;  /* 0x00000004fa007c0c */ /* 0x001fe2000c781270 */
[----:B------:R-:W0:Y:S01]  /*10960*/  LDCU UR4, c[0x0][0x39c] ;  /* 0x00007380ff0477ac */ /* 0x000e220008000800 */
[----:B------:R-:W-:Y:S01]  /*10970*/  SHF.R.S32.HI R248, RZ, 0x8, R248 ;  /* 0x00000008fff87819 */ /* 0x000fe200000114f8 */
[----:B------:R-:W-:-:S04]  /*10980*/  VIADD R249, R0, 0x2b ;  /* 0x0000002b00f97836 */ /* 0x000fc80000000000 */
[----:B--2---:R1:W-:Y:S01]  /*10990*/  @P6 STG.E.U8 desc[UR20][R244.64], R248 ;  /* 0x000000f8f4006986 */ /* 0x0043e2000c101114 */
[----:B0-----:R-:W-:Y:S01]  /*109a0*/  ISETP.LT.AND P6, PT, R249, UR4, !P0 ;  /* 0x00000004f9007c0c */ /* 0x001fe2000c7c1270 */
[----:B------:R-:W0:Y:S01]  /*109b0*/  LDCU UR4, c[0x0][0x39c] ;  /* 0x00007380ff0477ac */ /* 0x000e220008000800 */
[----:B-1----:R-:W-:Y:S01]  /*109c0*/  VIADD R244, R0, 0x2c ;  /* 0x0000002c00f47836 */ /* 0x002fe20000000000 */
[----:B----4-:R1:W-:Y:S04]  /*109d0*/  @P3 STG.E.U8 desc[UR20][R242.64], R237 ;  /* 0x000000edf2003986 */ /* 0x0103e8000c101114 */
[----:B0-----:R-:W-:Y:S01]  /*109e0*/  ISETP.LT.AND P3, PT, R244, UR4, !P0 ;  /* 0x00000004f4007c0c */ /* 0x001fe2000c761270 */
[----:B------:R-:W0:Y:S01]  /*109f0*/  LDCU UR4, c[0x0][0x39c] ;  /* 0x00007380ff0477ac */ /* 0x000e220008000800 */
[----:B-1----:R-:W-:-:S02]  /*10a00*/  PRMT R242, R237, 0x9910, RZ ;  /* 0x00009910edf27816 */ /* 0x002fc400000000ff */
[----:B------:R-:W2:Y:S01]  /*10a10*/  LDL.LU R237, [R1+0x26c] ;  /* 0x00026c0001ed7983 */ /* 0x000ea20000300800 */
[----:B------:R-:W-:Y:S01]  /*10a20*/  VIADD R243, R0, 0x2d ;  /* 0x0000002d00f37836 */ /* 0x000fe20000000000 */
[----:B------:R-:W-:-:S05]  /*10a30*/  SHF.R.S32.HI R242, RZ, 0x8, R242 ;  /* 0x00000008fff27819 */ /* 0x000fca00000114f2 */
[----:B---3--:R-:W-:Y:S01]  /*10a40*/  @P5 STG.E.U8 desc[UR20][R240.64], R242 ;  /* 0x000000f2f0005986 */ /* 0x008fe2000c101114 */
[----:B0-----:R-:W-:Y:S01]  /*10a50*/  ISETP.LT.AND P5, PT, R243, UR4, !P0 ;  /* 0x00000004f3007c0c */ /* 0x001fe2000c7a1270 */
[----:B------:R-:W0:Y:S01]  /*10a60*/  LDCU UR4, c[0x0][0x39c] ;  /* 0x00007380ff0477ac */ /* 0x000e220008000800 */
[----:B------:R-:W-:Y:S01]  /*10a70*/  PRMT R243, R233, 0x9910, RZ ;  /* 0x00009910e9f37816 */ /* 0x000fe200000000ff */
[----:B------:R1:W-:Y:S04]  /*10a80*/  @P2 STG.E.U8 desc[UR20][R238.64], R233 ;  /* 0x000000e9ee002986 */ /* 0x0003e8000c101114 */
[----:B-1----:R-:W3:Y:S01]  /*10a90*/  LDL.LU R233, [R1+0x268] ;  /* 0x0002680001e97983 */ /* 0x002ee20000300800 */
[----:B------:R-:W-:-:S05]  /*10aa0*/  VIADD R240, R0, 0x2e ;  /* 0x0000002e00f07836 */ /* 0x000fca0000000000 */
[----:B0-----:R-:W-:Y:S01]  /*10ab0*/  ISETP.LT.AND P2, PT, R240, UR4, !P0 ;  /* 0x00000004f0007c0c */ /* 0x001fe2000c741270 */
[----:B------:R-:W0:Y:S01]  /*10ac0*/  LDCU UR4, c[0x0][0x39c] ;  /* 0x00007380ff0477ac */ /* 0x000e220008000800 */
[----:B------:R-:W-:Y:S01]  /*10ad0*/  SHF.R.S32.HI R238, RZ, 0x8, R243 ;  /* 0x00000008ffee7819 */ /* 0x000fe200000114f3 */
[----:B------:R-:W-:-:S04]  /*10ae0*/  VIADD R239, R0, 0x2f ;  /* 0x0000002f00ef7836 */ /* 0x000fc80000000000 */
[----:B--2---:R-:W-:Y:S01]  /*10af0*/  @P1 STG.E.U8 desc[UR20][R236.64], R238 ;  /* 0x000000eeec001986 */ /* 0x004fe2000c101114 */
[----:B0-----:R-:W-:Y:S01]  /*10b00*/  ISETP.LT.AND P1, PT, R239, UR4, !P0 ;  /* 0x00000004ef007c0c */ /* 0x001fe2000c721270 */
[----:B------:R-:W0:Y:S01]  /*10b10*/  LDCU UR4, c[0x0][0x39c] ;  /* 0x00007380ff0477ac */ /* 0x000e220008000800 */
[----:B------:R-:W-:-:S04]  /*10b20*/  PRMT R239, R229, 0x9910, RZ ;  /* 0x00009910e5ef7816 */ /* 0x000fc800000000ff */
[----:B------:R-:W-:Y:S01]  /*10b30*/  SHF.R.S32.HI R239, RZ, 0x8, R239 ;  /* 0x00000008ffef7819 */ /* 0x000fe200000114ef */
[----:B------:R1:W-:Y:S04]  /*10b40*/  @P4 STG.E.U8 desc[UR20][R234.64], R229 ;  /* 0x000000e5ea004986 */ /* 0x0003e8000c101114 */
[----:B-1----:R-:W2:Y:S01]  /*10b50*/  LDL.LU R229, [R1+0x264] ;  /* 0x0002640001e57983 */ /* 0x002ea20000300800 */
[----:B------:R-:W-:-:S03]  /*10b60*/  PRMT R235, R225, 0x9910, RZ ;  /* 0x00009910e1eb7816 */ /* 0x000fc600000000ff */
[----:B---3--:R-:W-:Y:S04]  /*10b70*/  @P6 STG.E.U8 desc[UR20][R232.64], R239 ;  /* 0x000000efe8006986 */ /* 0x008fe8000c101114 */
[----:B------:R1:W-:Y:S04]  /*10b80*/  @P3 STG.E.U8 desc[UR20][R230.64], R225 ;  /* 0x000000e1e6003986 */ /* 0x0003e8000c101114 */
[----:B-1----:R-:W3:Y:S01]  /*10b90*/  LDL.LU R225, [R1+0x260] ;  /* 0x0002600001e17983 */ /* 0x002ee20000300800 */
[----:B------:R-:W-:Y:S01]  /*10ba0*/  VIADD R240, R0, 0x30 ;  /* 0x0000003000f07836 */ /* 0x000fe20000000000 */
[----:B------:R-:W-:-:S04]  /*10bb0*/  PRMT R231, R221, 0x9910, RZ ;  /* 0x00009910dde77816 */ /* 0x000fc800000000ff */
[----:B0-----:R-:W-:Y:S01]  /*10bc0*/  ISETP.LT.AND P4, PT, R240, UR4, !P0 ;  /* 0x00000004f0007c0c */ /* 0x001fe2000c781270 */
[----:B------:R-:W0:Y:S01]  /*10bd0*/  LDCU UR4, c[0x0][0x39c] ;  /* 0x00007380ff0477ac */ /* 0x000e220008000800 */
[----:B------:R-:W-:Y:S02]  /*10be0*/  SHF.R.S32.HI R235, RZ, 0x8, R235 ;  /* 0x00000008ffeb7819 */ /* 0x000fe400000114eb */
[----:B------:R-:W-:-:S03]  /*10bf0*/  SHF.R.S32.HI R231, RZ, 0x8, R231 ;  /* 0x00000008ffe77819 */ /* 0x000fc600000114e7 */
[----:B--2---:R-:W-:Y:S04]  /*10c00*/  @P5 STG.E.U8 desc[UR20][R228.64], R235 ;  /* 0x000000ebe4005986 */ /* 0x004fe8000c101114 */
[----:B------:R1:W-:Y:S04]  /*10c10*/  @P2 STG.E.U8 desc[UR20][R226.64], R221 ;  /* 0x000000dde2002986 */ /* 0x0003e8000c101114 */
[----:B-1----:R-:W2:Y:S01]  /*10c20*/  LDL.LU R221, [R1+0x25c] ;  /* 0x00025c0001dd7983 */ /* 0x002ea20000300800 */
[----:B------:R-:W-:Y:S01]  /*10c30*/  PRMT R227, R213, 0x9910, RZ ;  /* 0x00009910d5e37816 */ /* 0x000fe200000000ff */
[----:B------:R-:W-:-:S05]  /*10c40*/  VIADD R240, R0, 0x31 ;  /* 0x0000003100f07836 */ /* 0x000fca0000000000 */
[----:B0-----:R-:W-:Y:S01]  /*10c50*/  ISETP.LT.AND P6, PT, R240, UR4, !P0 ;  /* 0x00000004f0007c0c */ /* 0x001fe2000c7c1270 */
[----:B------:R-:W0:Y:S01]  /*10c60*/  LDCU UR4, c[0x0][0x39c] ;  /* 0x00007380ff0477ac */ /* 0x000e220008000800 */
[----:B---3--:R-:W-:Y:S04]  /*10c70*/  @P1 STG.E.U8 desc[UR20][R224.64], R231 ;  /* 0x000000e7e0001986 */ /* 0x008fe8000c101114 */
[----:B------:R1:W-:Y:S04]  /*10c80*/  @P4 STG.E.U8 desc[UR20][R222.64], R213 ;  /* 0x000000d5de004986 */ /* 0x0003e8000c101114 */
[----:B-1----:R-:W3:Y:S01]  /*10c90*/  LDL.LU R213, [R1+0x258] ;  /* 0x0002580001d57983 */ /* 0x002ee20000300800 */
[----:B------:R-:W-:-:S05]  /*10ca0*/  VIADD R236, R0, 0x32 ;  /* 0x0000003200ec7836 */ /* 0x000fca0000000000 */
[----:B0-----:R-:W-:Y:S01]  /*10cb0*/  ISETP.LT.AND P3, PT, R236, UR4, !P0 ;  /* 0x00000004ec007c0c */ /* 0x001fe2000c761270 */
[----:B------:R-:W0:Y:S01]  /*10cc0*/  LDCU UR4, c[0x0][0x39c] ;  /* 0x00007380ff0477ac */ /* 0x000e220008000800 */
[C---:B------:R-:W-:Y:S02]  /*10cd0*/  VIADD R234, R0.reuse, 0x33 ;  /* 0x0000003300ea7836 */ /* 0x040fe40000000000 */
[----:B------:R-:W-:-:S03]  /*10ce0*/  VIADD R232, R0, 0x34 ;  /* 0x0000003400e87836 */ /* 0x000fc60000000000 */
[----:B0-----:R-:W-:Y:S01]  /*10cf0*/  ISETP.LT.AND P5, PT, R234, UR4, !P0 ;  /* 0x00000004ea007c0c */ /* 0x001fe2000c7a1270 */
[----:B------:R-:W0:Y:S01]  /*10d00*/  LDCU UR4, c[0x0][0x39c] ;  /* 0x00007380ff0477ac */ /* 0x000e220008000800 */
[----:B------:R-:W-:Y:S02]  /*10d10*/  PRMT R223, R205, 0x9910, RZ ;  /* 0x00009910cddf7816 */ /* 0x000fe400000000ff */
[----:B------:R-:W-:Y:S02]  /*10d20*/  SHF.R.S32.HI R227, RZ, 0x8, R227 ;  /* 0x00000008ffe37819 */ /* 0x000fe400000114e3 */
[----:B------:R-:W-:-:S03]  /*10d30*/  SHF.R.S32.HI R223, RZ, 0x8, R223 ;  /* 0x00000008ffdf7819 */ /* 0x000fc600000114df */
[----:B--2---:R-:W-:Y:S01]  /*10d40*/  @P6 STG.E.U8 desc[UR20][R220.64], R227 ;  /* 0x000000e3dc006986 */ /* 0x004fe2000c101114 */
[----:B0-----:R-:W-:-:S03]  /*10d50*/  ISETP.LT.AND P2, PT, R232, UR4, !P0 ;  /* 0x00000004e8007c0c */ /* 0x001fc6000c741270 */
[----:B------:R0:W-:Y:S01]  /*10d60*/  @P3 STG.E.U8 desc[UR20][R216.64], R205 ;  /* 0x000000cdd8003986 */ /* 0x0001e2000c101114 */
[----:B------:R-:W1:Y:S03]  /*10d70*/  LDCU UR4, c[0x0][0x39c] ;  /* 0x00007380ff0477ac */ /* 0x000e660008000800 */
[----:B0-----:R-:W2:Y:S01]  /*10d80*/  LDL.LU R205, [R1+0x254] ;  /* 0x0002540001cd7983 */ /* 0x001ea20000300800 */
[----:B------:R-:W-:Y:S01]  /*10d90*/  PRMT R217, R197, 0x9910, RZ ;  /* 0x00009910c5d97816 */ /* 0x000fe200000000ff */
[----:B------:R-:W-:-:S05]  /*10da0*/  VIADD R230, R0, 0x35 ;  /* 0x0000003500e67836 */ /* 0x000fca0000000000 */
[----:B-1----:R-:W-:Y:S01]  /*10db0*/  ISETP.LT.AND P1, PT, R230, UR4, !P0 ;  /* 0x00000004e6007c0c */ /* 0x002fe2000c721270 */
[----:B------:R-:W0:Y:S01]  /*10dc0*/  LDCU UR4, c[0x0][0x39c] ;  /* 0x00007380ff0477ac */ /* 0x000e220008000800 */
[----:B---3--:R-:W-:Y:S04]  /*10dd0*/  @P5 STG.E.U8 desc[UR20][R212.64], R223 ;  /* 0x000000dfd4005986 */ /* 0x008fe8000c101114 */
[----:B------:R1:W-:Y:S04]  /*10de0*/  @P2 STG.E.U8 desc[UR20][R208.64], R197 ;  /* 0x000000c5d0002986 */ /* 0x0003e8000c101114 */
[----:B-1----:R-:W3:Y:S01]  /*10df0*/  LDL.LU R197, [R1+0x250] ;  /* 0x0002500001c57983 */ /* 0x002ee20000300800 */
[----:B------:R-:W-:-:S02]  /*10e00*/  VIADD R228, R0, 0x36 ;  /* 0x0000003600e47836 */ /* 0x000fc40000000000 */
[C---:B------:R-:W-:Y:S02]  /*10e10*/  VIADD R226, R0.reuse, 0x37 ;  /* 0x0000003700e27836 */ /* 0x040fe40000000000 */
[----:B------:R-:W-:Y:S01]  /*10e20*/  VIADD R224, R0, 0x38 ;  /* 0x0000003800e07836 */ /* 0x000fe20000000000 */
[----:B0-----:R-:W-:Y:S01]  /*10e30*/  ISETP.LT.AND P4, PT, R228, UR4, !P0 ;  /* 0x00000004e4007c0c */ /* 0x001fe2000c781270 */
[----:B------:R-:W0:Y:S01]  /*10e40*/  LDCU UR4, c[0x0][0x39c] ;  /* 0x00007380ff0477ac */ /* 0x000e220008000800 */
[----:B------:R-:W-:Y:S01]  /*10e50*/  PRMT R209, R203, 0x9910, RZ ;  /* 0x00009910cbd17816 */ /* 0x000fe200000000ff */
[----:B------:R-:W4:Y:S01]  /*10e60*/  LDL.LU R250, [R1+0x140] ;  /* 0x0001400001fa7983 */ /* 0x000f220000300800 */
[----:B0-----:R-:W-:Y:S01]  /*10e70*/  ISETP.LT.AND P6, PT, R226, UR4, !P0 ;  /* 0x00000004e2007c0c */ /* 0x001fe2000c7c1270 */
[----:B------:R-:W0:Y:S01]  /*10e80*/  LDCU UR4, c[0x0][0x39c] ;  /* 0x00007380ff0477ac */ /* 0x000e220008000800 */
[----:B------:R-:W-:Y:S02]  /*10e90*/  SHF.R.S32.HI R217, RZ, 0x8, R217 ;  /* 0x00000008ffd97819 */ /* 0x000fe400000114d9 */
[----:B------:R-:W-:-:S02]  /*10ea0*/  SHF.R.S32.HI R209, RZ, 0x8, R209 ;  /* 0x00000008ffd17819 */ /* 0x000fc400000114d1 */
[----:B0-----:R-:W-:Y:S01]  /*10eb0*/  ISETP.LT.AND P3, PT, R224, UR4, !P0 ;  /* 0x00000004e0007c0c */ /* 0x001fe2000c761270 */
[----:B--2---:R-:W-:Y:S01]  /*10ec0*/  @P1 STG.E.U8 desc[UR20][R204.64], R217 ;  /* 0x000000d9cc001986 */ /* 0x004fe2000c101114 */
[----:B------:R-:W0:Y:S03]  /*10ed0*/  LDCU UR4, c[0x0][0x39c] ;  /* 0x00007380ff0477ac */ /* 0x000e260008000800 */
[----:B------:R1:W-:Y:S04]  /*10ee0*/  @P4 STG.E.U8 desc[UR20][R200.64], R203 ;  /* 0x000000cbc8004986 */ /* 0x0003e8000c101114 */
[----:B-1----:R-:W2:Y:S01]  /*10ef0*/  LDL.LU R203, [R1+0x24c] ;  /* 0x00024c0001cb7983 */ /* 0x002ea20000300800 */
[----:B------:R-:W-:-:S03]  /*10f00*/  PRMT R200, R207, 0x9910, RZ ;  /* 0x00009910cfc87816 */ /* 0x000fc600000000ff */
[----:B---3--:R-:W-:Y:S04]  /*10f10*/  @P6 STG.E.U8 desc[UR20][R196.64], R209 ;  /* 0x000000d1c4006986 */ /* 0x008fe8000c101114 */
[----:B------:R1:W-:Y:S04]  /*10f20*/  @P3 STG.E.U8 desc[UR20][R198.64], R207 ;  /* 0x000000cfc6003986 */ /* 0x0003e8000c101114 */
[----:B-1----:R-:W3:Y:S01]  /*10f30*/  LDL.LU R207, [R1+0x248] ;  /* 0x0002480001cf7983 */ /* 0x002ee20000300800 */
[C---:B------:R-:W-:Y:S02]  /*10f40*/  VIADD R222, R0.reuse, 0x39 ;  /* 0x0000003900de7836 */ /* 0x040fe40000000000 */
[----:B------:R-:W-:Y:S01]  /*10f50*/  VIADD R220, R0, 0x3a ;  /* 0x0000003a00dc7836 */ /* 0x000fe20000000000 */
[----:B------:R-:W-:Y:S01]  /*10f60*/  SHF.R.S32.HI R197, RZ, 0x8, R200 ;  /* 0x00000008ffc57819 */ /* 0x000fe200000114c8 */
[----:B------:R-:W5:Y:S01]  /*10f70*/  LDL.LU R251, [R1+0x138] ;  /* 0x0001380001fb7983 */ /* 0x000f620000300800 */
[----:B0-----:R-:W-:Y:S01]  /*10f80*/  ISETP.LT.AND P5, PT, R222, UR4, !P0 ;  /* 0x00000004de007c0c */ /* 0x001fe2000c7a1270 */
[----:B------:R-:W0:Y:S01]  /*10f90*/  LDCU UR4, c[0x0][0x39c] ;  /* 0x00007380ff0477ac */ /* 0x000e220008000800 */
[----:B------:R-:W-:-:S02]  /*10fa0*/  PRMT R199, R219, 0x9910, RZ ;  /* 0x00009910dbc77816 */ /* 0x000fc400000000ff */
[----:B0-----:R-:W-:Y:S01]  /*10fb0*/  ISETP.LT.AND P2, PT, R220, UR4, !P0 ;  /* 0x00000004dc007c0c */ /* 0x001fe2000c741270 */
[----:B------:R-:W0:Y:S08]  /*10fc0*/  LDCU UR4, c[0x0][0x39c] ;  /* 0x00007380ff0477ac */ /* 0x000e300008000800 */
[----:B--2---:R-:W-:Y:S01]  /*10fd0*/  @P5 STG.E.U8 desc[UR20][R202.64], R197 ;  /* 0x000000c5ca005986 */ /* 0x004fe2000c101114 */
[----:B------:R-:W-:-:S05]  /*10fe0*/  VIADD R216, R0, 0x3b ;  /* 0x0000003b00d87836 */ /* 0x000fca0000000000 */
[----:B0-----:R-:W-:Y:S01]  /*10ff0*/  ISETP.LT.AND P1, PT, R216, UR4, !P0 ;  /* 0x00000004d8007c0c */ /* 0x001fe2000c721270 */
[----:B------:R-:W0:Y:S01]  /*11000*/  LDCU UR4, c[0x0][0x39c] ;  /* 0x00007380ff0477ac */ /* 0x000e220008000800 */
[C---:B------:R-:W-:Y:S02]  /*11010*/  VIADD R212, R0.reuse, 0x3c ;  /* 0x0000003c00d47836 */ /* 0x040fe40000000000 */
[----:B------:R-:W-:-:S03]  /*11020*/  VIADD R208, R0, 0x3d ;  /* 0x0000003d00d07836 */ /* 0x000fc60000000000 */
[----:B0-----:R-:W-:Y:S01]  /*11030*/  ISETP.LT.AND P4, PT, R212, UR4, !P0 ;  /* 0x00000004d4007c0c */ /* 0x001fe2000c781270 */
[----:B------:R-:W0:Y:S01]  /*11040*/  LDCU UR4, c[0x0][0x39c] ;  /* 0x00007380ff0477ac */ /* 0x000e220008000800 */
[----:B---3--:R1:W-:Y:S04]  /*11050*/  @P2 STG.E.U8 desc[UR20][R206.64], R219 ;  /* 0x000000dbce002986 */ /* 0x0083e8000c101114 */
[----:B-1----:R-:W2:Y:S01]  /*11060*/  LDL.LU R219, [R1+0x244] ;  /* 0x0002440001db7983 */ /* 0x002ea20000300800 */
[----:B0-----:R-:W-:Y:S01]  /*11070*/  ISETP.LT.AND P6, PT, R208, UR4, !P0 ;  /* 0x00000004d0007c0c */ /* 0x001fe2000c7c1270 */
[----:B------:R-:W0:Y:S01]  /*11080*/  LDCU UR4, c[0x0][0x39c] ;  /* 0x00007380ff0477ac */ /* 0x000e220008000800 */
[C---:B------:R-:W-:Y:S02]  /*11090*/  VIADD R204, R0.reuse, 0x3e ;  /* 0x0000003e00cc7836 */ /* 0x040fe40000000000 */
[----:B------:R-:W-:-:S03]  /*110a0*/  VIADD R196, R0, 0x3f ;  /* 0x0000003f00c47836 */ /* 0x000fc60000000000 */
[----:B0-----:R-:W-:Y:S01]  /*110b0*/  ISETP.LT.AND P3, PT, R204, UR4, !P0 ;  /* 0x00000004cc007c0c */ /* 0x001fe2000c761270 */
[----:B------:R-:W0:Y:S01]  /*110c0*/  LDCU UR4, c[0x0][0x39c] ;  /* 0x00007380ff0477ac */ /* 0x000e220008000800 */
[----:B----4-:R-:W-:Y:S02]  /*110d0*/  PRMT R198, R250, 0x9910, RZ ;  /* 0x00009910fac67816 */ /* 0x010fe400000000ff */
[----:B------:R-:W-:-:S03]  /*110e0*/  SHF.R.S32.HI R199, RZ, 0x8, R199 ;  /* 0x00000008ffc77819 */ /* 0x000fc600000114c7 */
[----:B------:R-:W-:Y:S01]  /*110f0*/  IMAD.MOV.U32 R197, RZ, RZ, R198 ;  /* 0x000000ffffc57224 */ /* 0x000fe200078e00c6 */
[----:B0-----:R-:W-:Y:S01]  /*11100*/  ISETP.LT.AND P5, PT, R196, UR4, !P0 ;  /* 0x00000004c4007c0c */ /* 0x001fe2000c7a1270 */
[----:B------:R-:W0:Y:S01]  /*11110*/  LDCU UR4, c[0x0][0x39c] ;  /* 0x00007380ff0477ac */ /* 0x000e220008000800 */
[----:B------:R-:W-:-:S05]  /*11120*/  VIADD R196, R0, 0x40 ;  /* 0x0000004000c47836 */ /* 0x000fca0000000000 */
[----:B------:R-:W-:Y:S01]  /*11130*/  ISETP.LT.AND P2, PT, R196, UR6, !P0 ;  /* 0x00000006c4007c0c */ /* 0x000fe2000c741270 */
[C---:B------:R-:W-:Y:S01]  /*11140*/  VIADD R196, R0.reuse, 0x41 ;  /* 0x0000004100c47836 */ /* 0x040fe20000000000 */
[----:B------:R1:W-:Y:S01]  /*11150*/  @P1 STG.E.U8 desc[UR20][R210.64], R199 ;  /* 0x000000c7d2001986 */ /* 0x0003e2000c101114 */
[----:B------:R-:W-:Y:S01]  /*11160*/  SHF.R.S32.HI R197, RZ, 0x8, R197 ;  /* 0x00000008ffc57819 */ /* 0x000fe200000114c5 */
[----:B------:R-:W-:Y:S02]  /*11170*/  VIADD R198, R0, 0x42 ;  /* 0x0000004200c67836 */ /* 0x000fe40000000000 */
[----:B------:R-:W-:Y:S01]  /*11180*/  VIADD R252, R252, UR5 ;  /* 0x00000005fcfc7c36 */ /* 0x000fe20008000000 */
[----:B------:R-:W-:Y:S01]  /*11190*/  ISETP.LT.AND P1, PT, R196, UR7, !P0 ;  /* 0x00000007c4007c0c */ /* 0x000fe2000c721270 */
[----:B------:R-:W-:Y:S01]  /*111a0*/  VIADD R196, R0, 0x43 ;  /* 0x0000004300c47836 */ /* 0x000fe20000000000 */
[----:B------:R-:W-:Y:S01]  /*111b0*/  @P4 STG.E.U8 desc[UR20][R214.64], R250 ;  /* 0x000000fad6004986 */ /* 0x000fe2000c101114 */
[----:B------:R-:W-:Y:S01]  /*111c0*/  ISETP.LT.AND P4, PT, R198, UR8, !P0 ;  /* 0x00000008c6007c0c */ /* 0x000fe2000c781270 */
[----:B------:R-:W-:Y:S01]  /*111d0*/  VIADD R198, R252, UR5 ;  /* 0x00000005fcc67c36 */ /* 0x000fe20008000000 */
[----:B------:R-:W-:Y:S01]  /*111e0*/  F2FP.SATFINITE.E4M3.F32.PACK_AB_MERGE_C R203, R133, R132, RZ ;  /* 0x0000008485cb723e */ /* 0x000fe200048070ff */
[----:B------:R-:W3:Y:S01]  /*111f0*/  LDCU UR7, c[0x0][0x39c] ;  /* 0x00007380ff0777ac */ /* 0x000ee20008000800 */
[----:B-1----:R-:W-:Y:S01]  /*11200*/  VIADD R199, R0, 0x44 ;  /* 0x0000004400c77836 */ /* 0x002fe20000000000 */
[----:B-----5:R-:W-:Y:S01]  /*11210*/  PRMT R201, R251, 0x9910, RZ ;  /* 0x00009910fbc97816 */ /* 0x020fe200000000ff */
[----:B------:R-:W1:Y:S03]  /*11220*/  LDCU UR6, c[0x0][0x39c] ;  /* 0x00007380ff0677ac */ /* 0x000e660008000800 */
[----:B------:R-:W-:-:S02]  /*11230*/  SHF.R.S32.HI R201, RZ, 0x8, R201 ;  /* 0x00000008ffc97819 */ /* 0x000fc400000114c9 */
[----:B------:R-:W-:Y:S01]  /*11240*/  PRMT R202, R203, 0x9910, RZ ;  /* 0x00009910cbca7816 */ /* 0x000fe200000000ff */
[----:B------:R-:W-:Y:S01]  /*11250*/  VIADD R204, R0, 0x45 ;  /* 0x0000004500cc7836 */ /* 0x000fe20000000000 */
[----:B------:R-:W-:-:S04]  /*11260*/  F2FP.SATFINITE.E4M3.F32.PACK_AB_MERGE_C R137, R137, R136, RZ ;  /* 0x000000888989723e */ /* 0x000fc800048070ff */
[----:B------:R-:W-:Y:S02]  /*11270*/  PRMT R136, R137, 0x9910, RZ ;  /* 0x0000991089887816 */ /* 0x000fe400000000ff */
[----:B------:R-:W-:Y:S02]  /*11280*/  F2FP.SATFINITE.E4M3.F32.PACK_AB_MERGE_C R143, R143, R142, RZ ;  /* 0x0000008e8f8f723e */ /* 0x000fe400048070ff */
[----:B------:R-:W-:Y:S02]  /*11290*/  F2FP.SATFINITE.E4M3.F32.PACK_AB_MERGE_C R145, R145, R144, RZ ;  /* 0x000000909191723e */ /* 0x000fe400048070ff */
[----:B------:R-:W-:Y:S02]  /*112a0*/  F2FP.SATFINITE.E4M3.F32.PACK_AB_MERGE_C R147, R147, R146, RZ ;  /* 0x000000929393723e */ /* 0x000fe400048070ff */
[----:B------:R-:W-:Y:S02]  /*112b0*/  F2FP.SATFINITE.E4M3.F32.PACK_AB_MERGE_C R149, R149, R148, RZ ;  /* 0x000000949595723e */ /* 0x000fe400048070ff */
[----:B------:R-:W-:Y:S01]  /*112c0*/  F2FP.SATFINITE.E4M3.F32.PACK_AB_MERGE_C R151, R151, R150, RZ ;  /* 0x000000969797723e */ /* 0x000fe200048070ff */
[----:B------:R-:W-:Y:S01]  /*112d0*/  VIADD R142, R0, 0x57 ;  /* 0x00000057008e7836 */ /* 0x000fe20000000000 */
[----:B------:R-:W-:-:S02]  /*112e0*/  F2FP.SATFINITE.E4M3.F32.PACK_AB_MERGE_C R153, R153, R152, RZ ;  /* 0x000000989999723e */ /* 0x000fc400048070ff */
[----:B------:R-:W-:Y:S01]  /*112f0*/  F2FP.SATFINITE.E4M3.F32.PACK_AB_MERGE_C R155, R155, R154, RZ ;  /* 0x0000009a9b9b723e */ /* 0x000fe200048070ff */
[----:B--2---:R2:W-:Y:S01]  /*11300*/  @P6 STG.E.U8 desc[UR20][R218.64], R197 ;  /* 0x000000c5da006986 */ /* 0x0045e2000c101114 */
[----:B0-----:R-:W-:Y:S01]  /*11310*/  ISETP.LT.AND P6, PT, R196, UR4, !P0 ;  /* 0x00000004c4007c0c */ /* 0x001fe2000c7c1270 */
[----:B------:R-:W0:Y:S02]  /*11320*/  LDCU UR4, c[0x0][0x39c] ;  /* 0x00007380ff0477ac */ /* 0x000e240008000800 */
[----:B------:R-:W-:Y:S01]  /*11330*/  @P3 STG.E.U8 desc[UR20][R246.64], R251 ;  /* 0x000000fbf6003986 */ /* 0x000fe2000c101114 */
[----:B------:R-:W-:-:S04]  /*11340*/  IADD3 R132, P3, PT, R252, R3, RZ ;  /* 0x00000003fc847210 */ /* 0x000fc80007f7e0ff */
[----:B------:R-:W-:Y:S02]  /*11350*/  LEA.HI.X.SX32 R133, R252, R2, 0x1, P3 ;  /* 0x00000002fc857211 */ /* 0x000fe400018f0eff */
[----:B------:R-:W-:-:S04]  /*11360*/  IADD3 R196, P3, PT, R198, R3, RZ ;  /* 0x00000003c6c47210 */ /* 0x000fc80007f7e0ff */
[C---:B--2---:R-:W-:Y:S02]  /*11370*/  LEA.HI.X.SX32 R197, R198.reuse, R2, 0x1, P3 ;  /* 0x00000002c6c57211 */ /* 0x044fe400018f0eff */
[----:B0-----:R-:W-:Y:S01]  /*11380*/  ISETP.LT.AND P3, PT, R199, UR4, !P0 ;  /* 0x00000004c7007c0c */ /* 0x001fe2000c761270 */
[----:B------:R-:W0:Y:S01]  /*11390*/  LDCU UR4, c[0x0][0x39c] ;  /* 0x00007380ff0477ac */ /* 0x000e220008000800 */
[----:B------:R-:W-:Y:S01]  /*113a0*/  VIADD R199, R198, UR5 ;  /* 0x00000005c6c77c36 */ /* 0x000fe20008000000 */
[----:B------:R2:W-:Y:S04]  /*113b0*/  @P5 STG.E.U8 desc[UR20][R132.64], R201 ;  /* 0x000000c984005986 */ /* 0x0005e8000c101114 */
[----:B------:R4:W-:Y:S01]  /*113c0*/  @P2 STG.E.U8 desc[UR20][R196.64], R203 ;  /* 0x000000cbc4002986 */ /* 0x0009e2000c101114 */
[C---:B------:R-:W-:Y:S01]  /*113d0*/  IADD3 R198, P2, PT, R199.reuse, R3, RZ ;  /* 0x00000003c7c67210 */ /* 0x040fe20007f5e0ff */
[----:B------:R-:W-:-:S03]  /*113e0*/  VIADD R200, R199, UR5 ;  /* 0x00000005c7c87c36 */ /* 0x000fc60008000000 */
[-C--:B------:R-:W-:Y:S02]  /*113f0*/  LEA.HI.X.SX32 R199, R199, R2.reuse, 0x1, P2 ;  /* 0x00000002c7c77211 */ /* 0x080fe400010f0eff */
[----:B--2---:R-:W-:Y:S01]  /*11400*/  SHF.R.S32.HI R201, RZ, 0x8, R202 ;  /* 0x00000008ffc97819 */ /* 0x004fe200000114ca */
[----:B------:R-:W-:Y:S01]  /*11410*/  VIADD R133, R0, 0x46 ;  /* 0x0000004600857836 */ /* 0x000fe20000000000 */
[----:B------:R-:W-:Y:S01]  /*11420*/  IADD3 R132, P5, PT, R200, R3, RZ ;  /* 0x00000003c8847210 */ /* 0x000fe20007fbe0ff */
[----:B----4-:R-:W-:Y:S02]  /*11430*/  VIADD R196, R0, 0x47 ;  /* 0x0000004700c47836 */ /* 0x010fe40000000000 */
[----:B------:R2:W-:Y:S01]  /*11440*/  @P1 STG.E.U8 desc[UR20][R198.64], R201 ;  /* 0x000000c9c6001986 */ /* 0x0005e2000c101114 */
[----:B---3--:R-:W-:Y:S01]  /*11450*/  ISETP.LT.AND P1, PT, R133, UR7, !P0 ;  /* 0x0000000785007c0c */ /* 0x008fe2000c721270 */
[----:B------:R-:W3:Y:S01]  /*11460*/  LDCU UR7, c[0x0][0x39c] ;  /* 0x00007380ff0777ac */ /* 0x000ee20008000800 */
[C---:B------:R-:W-:Y:S01]  /*11470*/  LEA.HI.X.SX32 R133, R200.reuse, R2, 0x1, P5 ;  /* 0x00000002c8857211 */ /* 0x040fe200028f0eff */
[----:B------:R-:W-:Y:S01]  /*11480*/  VIADD R200, R200, UR5 ;  /* 0x00000005c8c87c36 */ /* 0x000fe20008000000 */
[----:B------:R-:W-:-:S02]  /*11490*/  F2FP.SATFINITE.E4M3.F32.PACK_AB_MERGE_C R203, R135, R134, RZ ;  /* 0x0000008687cb723e */ /* 0x000fc400048070ff */
[----:B0-----:R-:W-:Y:S01]  /*114a0*/  ISETP.LT.AND P5, PT, R196, UR4, !P0 ;  /* 0x00000004c4007c0c */ /* 0x001fe2000c7a1270 */
[----:B------:R-:W0:Y:S01]  /*114b0*/  LDCU UR4, c[0x0][0x39c] ;  /* 0x00007380ff0477ac */ /* 0x000e220008000800 */
[----:B------:R-:W-:Y:S01]  /*114c0*/  PRMT R135, R203, 0x9910, RZ ;  /* 0x00009910cb877816 */ /* 0x000fe200000000ff */
[----:B------:R4:W-:Y:S01]  /*114d0*/  @P4 STG.E.U8 desc[UR20][R132.64], R203 ;  /* 0x000000cb84004986 */ /* 0x0009e2000c101114 */
[----:B-1----:R-:W-:Y:S01]  /*114e0*/  ISETP.LT.AND P2, PT, R204, UR6, !P0 ;  /* 0x00000006cc007c0c */ /* 0x002fe2000c741270 */
[----:B------:R-:W1:Y:S01]  /*114f0*/  LDCU UR6, c[0x0][0x39c] ;  /* 0x00007380ff0677ac */ /* 0x000e620008000800 */
[C---:B------:R-:W-:Y:S01]  /*11500*/  IADD3 R134, P4, PT, R200.reuse, R3, RZ ;  /* 0x00000003c8867210 */ /* 0x040fe20007f9e0ff */
[C---:B--2---:R-:W-:Y:S02]  /*11510*/  VIADD R198, R200.reuse, UR5 ;  /* 0x00000005c8c67c36 */ /* 0x044fe40008000000 */
[----:B------:R-:W-:Y:S01]  /*11520*/  IMAD.MOV.U32 R199, RZ, RZ, R135 ;  /* 0x000000ffffc77224 */ /* 0x000fe200078e0087 */
[----:B------:R-:W-:-:S02]  /*11530*/  LEA.HI.X.SX32 R135, R200, R2, 0x1, P4 ;  /* 0x00000002c8877211 */ /* 0x000fc400020f0eff */
[-C--:B------:R-:W-:Y:S02]  /*11540*/  IADD3 R196, P4, PT, R198, R3.reuse, RZ ;  /* 0x00000003c6c47210 */ /* 0x080fe40007f9e0ff */
[----:B------:R-:W-:Y:S01]  /*11550*/  SHF.R.S32.HI R199, RZ, 0x8, R199 ;  /* 0x00000008ffc77819 */ /* 0x000fe200000114c7 */
[----:B----4-:R-:W-:Y:S01]  /*11560*/  VIADD R132, R0, 0x48 ;  /* 0x0000004800847836 */ /* 0x010fe20000000000 */
[CC--:B------:R-:W-:Y:S01]  /*11570*/  LEA.HI.X.SX32 R197, R198.reuse, R2.reuse, 0x1, P4 ;  /* 0x00000002c6c57211 */ /* 0x0c0fe200020f0eff */
[----:B------:R-:W-:Y:S02]  /*11580*/  VIADD R198, R198, UR5 ;  /* 0x00000005c6c67c36 */ /* 0x000fe40008000000 */
[----:B------:R-:W-:Y:S01]  /*11590*/  VIADD R133, R0, 0x49 ;  /* 0x0000004900857836 */ /* 0x000fe20000000000 */
[----:B------:R2:W-:Y:S01]  /*115a0*/  @P6 STG.E.U8 desc[UR20][R134.64], R199 ;  /* 0x000000c786006986 */ /* 0x0005e2000c101114 */
[----:B0-----:R-:W-:Y:S01]  /*115b0*/  ISETP.LT.AND P4, PT, R132, UR4, !P0 ;  /* 0x0000000484007c0c */ /* 0x001fe2000c781270 */
[----:B------:R-:W0:Y:S01]  /*115c0*/  LDCU UR4, c[0x0][0x39c] ;  /* 0x00007380ff0477ac */ /* 0x000e220008000800 */
[C---:B------:R-:W-:Y:S01]  /*115d0*/  IADD3 R132, P6, PT, R198.reuse, R3, RZ ;  /* 0x00000003c6847210 */ /* 0x040fe20007fde0ff */
[----:B------:R4:W-:Y:S01]  /*115e0*/  @P3 STG.E.U8 desc[UR20][R196.64], R137 ;  /* 0x00000089c4003986 */ /* 0x0009e2000c101114 */
[----:B-1----:R-:W-:Y:S01]  /*115f0*/  ISETP.LT.AND P3, PT, R133, UR6, !P0 ;  /* 0x0000000685007c0c */ /* 0x002fe2000c761270 */
[----:B------:R-:W1:Y:S01]  /*11600*/  LDCU UR6, c[0x0][0x39c] ;  /* 0x00007380ff0677ac */ /* 0x000e620008000800 */
[C---:B------:R-:W-:Y:S01]  /*11610*/  LEA.HI.X.SX32 R133, R198.reuse, R2, 0x1, P6 ;  /* 0x00000002c6857211 */ /* 0x040fe200030f0eff */
[----:B------:R-:W-:Y:S01]  /*11620*/  VIADD R198, R198, UR5 ;  /* 0x00000005c6c67c36 */ /* 0x000fe20008000000 */
[----:B--2---:R-:W-:-:S02]  /*11630*/  SHF.R.S32.HI R199, RZ, 0x8, R136 ;  /* 0x00000008ffc77819 */ /* 0x004fc40000011488 */
[----:B----4-:R-:W-:-:S03]  /*11640*/  F2FP.SATFINITE.E4M3.F32.PACK_AB_MERGE_C R197, R139, R138, RZ ;  /* 0x0000008a8bc5723e */ /* 0x010fc600048070ff */
[----:B------:R2:W-:Y:S01]  /*11650*/  @P2 STG.E.U8 desc[UR20][R132.64], R199 ;  /* 0x000000c784002986 */ /* 0x0005e2000c101114 */
[CC--:B------:R-:W-:Y:S01]  /*11660*/  IADD3 R134, P2, PT, R198.reuse, R3.reuse, RZ ;  /* 0x00000003c6867210 */ /* 0x0c0fe20007f5e0ff */
[C---:B------:R-:W-:Y:S01]  /*11670*/  VIADD R138, R198.reuse, UR5 ;  /* 0x00000005c68a7c36 */ /* 0x040fe20008000000 */
[----:B------:R-:W-:Y:S02]  /*11680*/  PRMT R139, R197, 0x9910, RZ ;  /* 0x00009910c58b7816 */ /* 0x000fe400000000ff */
[-C--:B------:R-:W-:Y:S02]  /*11690*/  LEA.HI.X.SX32 R135, R198, R2.reuse, 0x1, P2 ;  /* 0x00000002c6877211 */ /* 0x080fe400010f0eff */
[C---:B------:R-:W-:Y:S02]  /*116a0*/  IADD3 R136, P2, PT, R138.reuse, R3, RZ ;  /* 0x000000038a887210 */ /* 0x040fe40007f5e0ff */
[----:B------:R-:W-:Y:S02]  /*116b0*/  SHF.R.S32.HI R139, RZ, 0x8, R139 ;  /* 0x00000008ff8b7819 */ /* 0x000fe4000001148b */
[C---:B------:R-:W-:Y:S01]  /*116c0*/  LEA.HI.X.SX32 R137, R138.reuse, R2, 0x1, P2 ;  /* 0x000000028a897211 */ /* 0x040fe200010f0eff */
[----:B------:R-:W-:Y:S01]  /*116d0*/  VIADD R138, R138, UR5 ;  /* 0x000000058a8a7c36 */ /* 0x000fe20008000000 */
[----:B------:R4:W-:Y:S01]  /*116e0*/  @P1 STG.E.U8 desc[UR20][R134.64], R197 ;  /* 0x000000c586001986 */ /* 0x0009e2000c101114 */
[----:B------:R-:W-:-:S02]  /*116f0*/  VIADD R196, R0, 0x4b ;  /* 0x0000004b00c47836 */ /* 0x000fc40000000000 */
[----:B--2---:R-:W-:Y:S01]  /*11700*/  VIADD R133, R0, 0x4c ;  /* 0x0000004c00857836 */ /* 0x004fe20000000000 */
[----:B------:R2:W-:Y:S01]  /*11710*/  @P5 STG.E.U8 desc[UR20][R136.64], R139 ;  /* 0x0000008b88005986 */ /* 0x0005e2000c101114 */
[-C--:B------:R-:W-:Y:S01]  /*11720*/  IADD3 R132, P5, PT, R138, R3.reuse, RZ ;  /* 0x000000038a847210 */ /* 0x080fe20007fbe0ff */
[----:B------:R-:W-:Y:S01]  /*11730*/  VIADD R200, R0, 0x4a ;  /* 0x0000004a00c87836 */ /* 0x000fe20000000000 */
[----:B0-----:R-:W-:Y:S01]  /*11740*/  ISETP.LT.AND P1, PT, R196, UR4, !P0 ;  /* 0x00000004c4007c0c */ /* 0x001fe2000c721270 */
[----:B------:R-:W0:Y:S01]  /*11750*/  LDCU UR4, c[0x0][0x39c] ;  /* 0x00007380ff0477ac */ /* 0x000e220008000800 */
[----:B-1----:R-:W-:Y:S02]  /*11760*/  ISETP.LT.AND P2, PT, R133, UR6, !P0 ;  /* 0x0000000685007c0c */ /* 0x002fe4000c741270 */
[----:B------:R-:W-:Y:S01]  /*11770*/  F2FP.SATFINITE.E4M3.F32.PACK_AB_MERGE_C R199, R141, R140, RZ ;  /* 0x0000008c8dc7723e */ /* 0x000fe200048070ff */
[----:B------:R-:W1:Y:S01]  /*11780*/  LDCU UR6, c[0x0][0x39c] ;  /* 0x00007380ff0677ac */ /* 0x000e620008000800 */
[C---:B------:R-:W-:Y:S01]  /*11790*/  LEA.HI.X.SX32 R133, R138.reuse, R2, 0x1, P5 ;  /* 0x000000028a857211 */ /* 0x040fe200028f0eff */
[----:B------:R-:W-:Y:S01]  /*117a0*/  VIADD R138, R138, UR5 ;  /* 0x000000058a8a7c36 */ /* 0x000fe20008000000 */
[----:B---3--:R-:W-:Y:S01]  /*117b0*/  ISETP.LT.AND P6, PT, R200, UR7, !P0 ;  /* 0x00000007c8007c0c */ /* 0x008fe2000c7c1270 */
[----:B------:R-:W3:Y:S02]  /*117c0*/  LDCU UR7, c[0x0][0x39c] ;  /* 0x00007380ff0777ac */ /* 0x000ee40008000800 */
[----:B------:R5:W-:Y:S01]  /*117d0*/  @P4 STG.E.U8 desc[UR20][R132.64], R199 ;  /* 0x000000c784004986 */ /* 0x000be2000c101114 */
[C---:B----4-:R-:W-:Y:S01]  /*117e0*/  IADD3 R134, P4, PT, R138.reuse, R3, RZ ;  /* 0x000000038a867210 */ /* 0x050fe20007f9e0ff */
[----:B--2---:R-:W-:Y:S01]  /*117f0*/  VIADD R139, R138, UR5 ;  /* 0x000000058a8b7c36 */ /* 0x004fe20008000000 */
[----:B------:R-:W-:-:S02]  /*11800*/  PRMT R141, R199, 0x9910, RZ ;  /* 0x00009910c78d7816 */ /* 0x000fc400000000ff */
[-C--:B------:R-:W-:Y:S02]  /*11810*/  LEA.HI.X.SX32 R135, R138, R2.reuse, 0x1, P4 ;  /* 0x000000028a877211 */ /* 0x080fe400020f0eff */
[C---:B------:R-:W-:Y:S01]  /*11820*/  IADD3 R136, P4, PT, R139.reuse, R3, RZ ;  /* 0x000000038b887210 */ /* 0x040fe20007f9e0ff */
[C---:B------:R-:W-:Y:S01]  /*11830*/  VIADD R138, R0.reuse, 0x4e ;  /* 0x0000004e008a7836 */ /* 0x040fe20000000000 */
[----:B------:R-:W-:Y:S02]  /*11840*/  SHF.R.S32.HI R141, RZ, 0x8, R141 ;  /* 0x00000008ff8d7819 */ /* 0x000fe4000001148d */
[C---:B------:R-:W-:Y:S01]  /*11850*/  LEA.HI.X.SX32 R137, R139.reuse, R2, 0x1, P4 ;  /* 0x000000028b897211 */ /* 0x040fe200020f0eff */
[----:B------:R-:W-:Y:S02]  /*11860*/  VIADD R139, R139, UR5 ;  /* 0x000000058b8b7c36 */ /* 0x000fe40008000000 */
[----:B------:R-:W-:Y:S01]  /*11870*/  VIADD R196, R0, 0x4d ;  /* 0x0000004d00c47836 */ /* 0x000fe20000000000 */
[----:B------:R2:W-:Y:S01]  /*11880*/  @P3 STG.E.U8 desc[UR20][R134.64], R141 ;  /* 0x0000008d86003986 */ /* 0x0005e2000c101114 */
[----:B0-----:R-:W-:Y:S01]  /*11890*/  ISETP.LT.AND P3, PT, R138, UR4, !P0 ;  /* 0x000000048a007c0c */ /* 0x001fe2000c761270 */
[----:B------:R-:W0:Y:S01]  /*118a0*/  LDCU UR4, c[0x0][0x39c] ;  /* 0x00007380ff0477ac */ /* 0x000e220008000800 */
[----:B------:R-:W-:-:S02]  /*118b0*/  PRMT R138, R143, 0x9910, RZ ;  /* 0x000099108f8a7816 */ /* 0x000fc400000000ff */
[C---:B-----5:R-:W-:Y:S02]  /*118c0*/  IADD3 R132, P4, PT, R139.reuse, R3, RZ ;  /* 0x000000038b847210 */ /* 0x060fe40007f9e0ff */
[----:B---3--:R-:W-:Y:S01]  /*118d0*/  ISETP.LT.AND P5, PT, R196, UR7, !P0 ;  /* 0x00000007c4007c0c */ /* 0x008fe2000c7a1270 */
[----:B------:R-:W3:Y:S01]  /*118e0*/  LDCU UR7, c[0x0][0x39c] ;  /* 0x00007380ff0777ac */ /* 0x000ee20008000800 */
[C---:B------:R-:W-:Y:S01]  /*118f0*/  LEA.HI.X.SX32 R133, R139.reuse, R2, 0x1, P4 ;  /* 0x000000028b857211 */ /* 0x040fe200020f0eff */
[----:B------:R-:W-:Y:S01]  /*11900*/  VIADD R139, R139, UR5 ;  /* 0x000000058b8b7c36 */ /* 0x000fe20008000000 */
[----:B--2---:R-:W-:Y:S01]  /*11910*/  SHF.R.S32.HI R141, RZ, 0x8, R138 ;  /* 0x00000008ff8d7819 */ /* 0x004fe2000001148a */
[----:B------:R-:W-:Y:S01]  /*11920*/  VIADD R140, R0, 0x4f ;  /* 0x0000004f008c7836 */ /* 0x000fe20000000000 */
[----:B------:R2:W-:Y:S01]  /*11930*/  @P6 STG.E.U8 desc[UR20][R136.64], R143 ;  /* 0x0000008f88006986 */ /* 0x0005e2000c101114 */
[----:B------:R-:W-:-:S03]  /*11940*/  VIADD R138, R139, UR5 ;  /* 0x000000058b8a7c36 */ /* 0x000fc60008000000 */
[----:B------:R4:W-:Y:S01]  /*11950*/  @P1 STG.E.U8 desc[UR20][R132.64], R141 ;  /* 0x0000008d84001986 */ /* 0x0009e2000c101114 */
[----:B------:R-:W-:Y:S02]  /*11960*/  IADD3 R134, P1, PT, R139, R3, RZ ;  /* 0x000000038b867210 */ /* 0x000fe40007f3e0ff */
[----:B-1----:R-:W-:Y:S01]  /*11970*/  ISETP.LT.AND P4, PT, R140, UR6, !P0 ;  /* 0x000000068c007c0c */ /* 0x002fe2000c781270 */
[----:B------:R-:W1:Y:S01]  /*11980*/  LDCU UR6, c[0x0][0x39c] ;  /* 0x00007380ff0677ac */ /* 0x000e620008000800 */
[----:B------:R-:W-:Y:S01]  /*11990*/  PRMT R140, R145, 0x9910, RZ ;  /* 0x00009910918c7816 */ /* 0x000fe200000000ff */
[C---:B--2---:R-:W-:Y:S01]  /*119a0*/  VIADD R136, R0.reuse, 0x50 ;  /* 0x0000005000887836 */ /* 0x044fe20000000000 */
[----:B------:R-:W-:Y:S01]  /*119b0*/  LEA.HI.X.SX32 R135, R139, R2, 0x1, P1 ;  /* 0x000000028b877211 */ /* 0x000fe200008f0eff */
[----:B------:R-:W-:-:S03]  /*119c0*/  VIADD R137, R0, 0x51 ;  /* 0x0000005100897836 */ /* 0x000fc60000000000 */
[----:B0-----:R-:W-:Y:S01]  /*119d0*/  ISETP.LT.AND P1, PT, R136, UR4, !P0 ;  /* 0x0000000488007c0c */ /* 0x001fe2000c721270 */
[----:B------:R-:W-:Y:S01]  /*119e0*/  IMAD.MOV.U32 R139, RZ, RZ, R140 ;  /* 0x000000ffff8b7224 */ /* 0x000fe200078e008c */
[CC--:B------:R-:W-:Y:S01]  /*119f0*/  IADD3 R136, P6, PT, R138.reuse, R3.reuse, RZ ;  /* 0x000000038a887210 */ /* 0x0c0fe20007fde0ff */
[----:B------:R0:W-:Y:S01]  /*11a00*/  @P2 STG.E.U8 desc[UR20][R134.64], R145 ;  /* 0x0000009186002986 */ /* 0x0001e2000c101114 */
[----:B---3--:R-:W-:Y:S01]  /*11a10*/  ISETP.LT.AND P2, PT, R137, UR7, !P0 ;  /* 0x0000000789007c0c */ /* 0x008fe2000c741270 */
[----:B------:R-:W2:Y:S01]  /*11a20*/  LDCU UR4, c[0x0][0x39c] ;  /* 0x00007380ff0477ac */ /* 0x000ea20008000800 */
[CC--:B------:R-:W-:Y:S01]  /*11a30*/  LEA.HI.X.SX32 R137, R138.reuse, R2.reuse, 0x1, P6 ;  /* 0x000000028a897211 */ /* 0x0c0fe200030f0eff */
[----:B------:R-:W-:Y:S01]  /*11a40*/  VIADD R138, R138, UR5 ;  /* 0x000000058a8a7c36 */ /* 0x000fe20008000000 */
[----:B------:R-:W-:Y:S01]  /*11a50*/  SHF.R.S32.HI R139, RZ, 0x8, R139 ;  /* 0x00000008ff8b7819 */ /* 0x000fe2000001148b */
[----:B----4-:R-:W-:Y:S01]  /*11a60*/  VIADD R133, R0, 0x52 ;  /* 0x0000005200857836 */ /* 0x010fe20000000000 */
[----:B------:R-:W3:Y:S02]  /*11a70*/  LDCU UR7, c[0x0][0x39c] ;  /* 0x00007380ff0777ac */ /* 0x000ee40008000800 */
[C---:B------:R-:W-:Y:S01]  /*11a80*/  IADD3 R132, P6, PT, R138.reuse, R3, RZ ;  /* 0x000000038a847210 */ /* 0x040fe20007fde0ff */
[----:B------:R4:W-:Y:S01]  /*11a90*/  @P5 STG.E.U8 desc[UR20][R136.64], R139 ;  /* 0x0000008b88005986 */ /* 0x0009e2000c101114 */
[----:B-1----:R-:W-:Y:S01]  /*11aa0*/  ISETP.LT.AND P5, PT, R133, UR6, !P0 ;  /* 0x0000000685007c0c */ /* 0x002fe2000c7a1270 */
[----:B------:R-:W1:Y:S01]  /*11ab0*/  LDCU UR6, c[0x0][0x39c] ;  /* 0x00007380ff0677ac */ /* 0x000e620008000800 */
[C---:B------:R-:W-:Y:S01]  /*11ac0*/  LEA.HI.X.SX32 R133, R138.reuse, R2, 0x1, P6 ;  /* 0x000000028a857211 */ /* 0x040fe200030f0eff */
[----:B------:R-:W-:-:S02]  /*11ad0*/  VIADD R138, R138, UR5 ;  /* 0x000000058a8a7c36 */ /* 0x000fc40008000000 */
[----:B0-----:R-:W-:Y:S01]  /*11ae0*/  VIADD R135, R0, 0x53 ;  /* 0x0000005300877836 */ /* 0x001fe20000000000 */
[----:B------:R-:W-:Y:S02]  /*11af0*/  PRMT R141, R147, 0x9910, RZ ;  /* 0x00009910938d7816 */ /* 0x000fe400000000ff */
[CC--:B------:R-:W-:Y:S01]  /*11b00*/  IADD3 R134, P6, PT, R138.reuse, R3.reuse, RZ ;  /* 0x000000038a867210 */ /* 0x0c0fe20007fde0ff */
[----:B------:R0:W-:Y:S01]  /*11b10*/  @P3 STG.E.U8 desc[UR20][R132.64], R147 ;  /* 0x0000009384003986 */ /* 0x0001e2000c101114 */
[----:B--2---:R-:W-:Y:S01]  /*11b20*/  ISETP.LT.AND P3, PT, R135, UR4, !P0 ;  /* 0x0000000487007c0c */ /* 0x004fe2000c761270 */
[C---:B----4-:R-:W-:Y:S01]  /*11b30*/  VIADD R139, R138.reuse, UR5 ;  /* 0x000000058a8b7c36 */ /* 0x050fe20008000000 */
[----:B------:R-:W-:Y:S01]  /*11b40*/  LEA.HI.X.SX32 R135, R138, R2, 0x1, P6 ;  /* 0x000000028a877211 */ /* 0x000fe200030f0eff */
[C---:B------:R-:W-:Y:S01]  /*11b50*/  VIADD R137, R0.reuse, 0x54 ;  /* 0x0000005400897836 */ /* 0x040fe20000000000 */
[----:B------:R-:W-:Y:S01]  /*11b60*/  SHF.R.S32.HI R141, RZ, 0x8, R141 ;  /* 0x00000008ff8d7819 */ /* 0x000fe2000001148d */
[----:B------:R-:W2:Y:S01]  /*11b70*/  LDCU UR4, c[0x0][0x39c] ;  /* 0x00007380ff0477ac */ /* 0x000ea20008000800 */
[----:B------:R-:W-:Y:S01]  /*11b80*/  IADD3 R136, P6, PT, R139, R3, RZ ;  /* 0x000000038b887210 */ /* 0x000fe20007fde0ff */
[----:B------:R-:W-:-:S02]  /*11b90*/  VIADD R138, R0, 0x55 ;  /* 0x00000055008a7836 */ /* 0x000fc40000000000 */
[----:B------:R4:W-:Y:S01]  /*11ba0*/  @P4 STG.E.U8 desc[UR20][R134.64], R141 ;  /* 0x0000008d86004986 */ /* 0x0009e2000c101114 */
[----:B---3--:R-:W-:Y:S01]  /*11bb0*/  ISETP.LT.AND P4, PT, R137, UR7, !P0 ;  /* 0x0000000789007c0c */ /* 0x008fe2000c781270 */
[----:B------:R-:W3:Y:S01]  /*11bc0*/  LDCU UR7, c[0x0][0x39c] ;  /* 0x00007380ff0777ac */ /* 0x000ee20008000800 */
[CC--:B------:R-:W-:Y:S01]  /*11bd0*/  LEA.HI.X.SX32 R137, R139.reuse, R2.reuse, 0x1, P6 ;  /* 0x000000028b897211 */ /* 0x0c0fe200030f0eff */
[----:B------:R-:W-:Y:S01]  /*11be0*/  VIADD R139, R139, UR5 ;  /* 0x000000058b8b7c36 */ /* 0x000fe20008000000 */
[----:B0-----:R-:W-:Y:S02]  /*11bf0*/  PRMT R133, R149, 0x9910, RZ ;  /* 0x0000991095857816 */ /* 0x001fe400000000ff */
[----:B-1----:R-:W-:Y:S01]  /*11c00*/  ISETP.LT.AND P6, PT, R138, UR6, !P0 ;  /* 0x000000068a007c0c */ /* 0x002fe2000c7c1270 */
[----:B------:R0:W-:Y:S01]  /*11c10*/  @P1 STG.E.U8 desc[UR20][R136.64], R149 ;  /* 0x0000009588001986 */ /* 0x0001e2000c101114 */
[CC--:B------:R-:W-:Y:S01]  /*11c20*/  IADD3 R132, P1, PT, R139.reuse, R3.reuse, RZ ;  /* 0x000000038b847210 */ /* 0x0c0fe20007f3e0ff */
[C---:B------:R-:W-:Y:S01]  /*11c30*/  VIADD R138, R139.reuse, UR5 ;  /* 0x000000058b8a7c36 */ /* 0x040fe20008000000 */
[----:B------:R-:W1:Y:S01]  /*11c40*/  LDCU UR6, c[0x0][0x39c] ;  /* 0x00007380ff0677ac */ /* 0x000e620008000800 */
[----:B----4-:R-:W-:Y:S01]  /*11c50*/  IMAD.MOV.U32 R141, RZ, RZ, R133 ;  /* 0x000000ffff8d7224 */ /* 0x010fe200078e0085 */
[----:B------:R-:W-:Y:S01]  /*11c60*/  LEA.HI.X.SX32 R133, R139, R2, 0x1, P1 ;  /* 0x000000028b857211 */ /* 0x000fe200008f0eff */
[----:B------:R-:W-:Y:S01]  /*11c70*/  VIADD R139, R0, 0x56 ;  /* 0x00000056008b7836 */ /* 0x000fe20000000000 */
[----:B------:R-:W-:-:S02]  /*11c80*/  IADD3 R134, P1, PT, R138, R3, RZ ;  /* 0x000000038a867210 */ /* 0x000fc40007f3e0ff */
[----:B------:R-:W-:Y:S02]  /*11c90*/  SHF.R.S32.HI R141, RZ, 0x8, R141 ;  /* 0x00000008ff8d7819 */ /* 0x000fe4000001148d */
[C---:B------:R-:W-:Y:S02]  /*11ca0*/  LEA.HI.X.SX32 R135, R138.reuse, R2, 0x1, P1 ;  /* 0x000000028a877211 */ /* 0x040fe400008f0eff */
[----:B--2---:R-:W-:Y:S01]  /*11cb0*/  ISETP.LT.AND P1, PT, R139, UR4, !P0 ;  /* 0x000000048b007c0c */ /* 0x004fe2000c721270 */
[----:B------:R-:W2:Y:S01]  /*11cc0*/  LDCU UR4, c[0x0][0x39c] ;  /* 0x00007380ff0477ac */ /* 0x000ea20008000800 */
[----:B------:R-:W-:Y:S01]  /*11cd0*/  VIADD R138, R138, UR5 ;  /* 0x000000058a8a7c36 */ /* 0x000fe20008000000 */
[----:B------:R4:W-:Y:S01]  /*11ce0*/  @P2 STG.E.U8 desc[UR20][R132.64], R141 ;  /* 0x0000008d84002986 */ /* 0x0009e2000c101114 */
[----:B------:R-:W-:-:S03]  /*11cf0*/  PRMT R140, R151, 0x9910, RZ ;  /* 0x00009910978c7816 */ /* 0x000fc600000000ff */
[CC--:B0-----:R-:W-:Y:S01]  /*11d00*/  IADD3 R136, P2, PT, R138.reuse, R3.reuse, RZ ;  /* 0x000000038a887210 */ /* 0x0c1fe20007f5e0ff */
[C---:B------:R-:W-:Y:S01]  /*11d10*/  VIADD R139, R138.reuse, UR5 ;  /* 0x000000058a8b7c36 */ /* 0x040fe20008000000 */
[----:B------:R0:W-:Y:S02]  /*11d20*/  @P5 STG.E.U8 desc[UR20][R134.64], R151 ;  /* 0x0000009786005986 */ /* 0x0001e4000c101114 */
[-C--:B------:R-:W-:Y:S02]  /*11d30*/  LEA.HI.X.SX32 R137, R138, R2.reuse, 0x1, P2 ;  /* 0x000000028a897211 */ /* 0x080fe400010f0eff */
[----:B----4-:R-:W-:Y:S01]  /*11d40*/  SHF.R.S32.HI R141, RZ, 0x8, R140 ;  /* 0x00000008ff8d7819 */ /* 0x010fe2000001148c */
[C---:B------:R-:W-:Y:S01]  /*11d50*/  VIADD R133, R0.reuse, 0x58 ;  /* 0x0000005800857836 */ /* 0x040fe20000000000 */
[-C--:B------:R-:W-:Y:S01]  /*11d60*/  IADD3 R132, P5, PT, R139, R3.reuse, RZ ;  /* 0x000000038b847210 */ /* 0x080fe20007fbe0ff */
[----:B0-----:R-:W-:Y:S02]  /*11d70*/  VIADD R134, R0, 0x59 ;  /* 0x0000005900867836 */ /* 0x001fe40000000000 */
[----:B------:R0:W-:Y:S01]  /*11d80*/  @P3 STG.E.U8 desc[UR20][R136.64], R141 ;  /* 0x0000008d88003986 */ /* 0x0001e2000c101114 */
[----:B---3--:R-:W-:Y:S01]  /*11d90*/  ISETP.LT.AND P3, PT, R133, UR7, !P0 ;  /* 0x0000000785007c0c */ /* 0x008fe2000c761270 */
[----:B------:R-:W3:Y:S01]  /*11da0*/  LDCU UR7, c[0x0][0x39c] ;  /* 0x00007380ff0777ac */ /* 0x000ee20008000800 */
[C---:B------:R-:W-:Y:S01]  /*11db0*/  LEA.HI.X.SX32 R133, R139.reuse, R2, 0x1, P5 ;  /* 0x000000028b857211 */ /* 0x040fe200028f0eff */
[----:B------:R-:W-:Y:S01]  /*11dc0*/  VIADD R139, R139, UR5 ;  /* 0x000000058b8b7c36 */ /* 0x000fe20008000000 */
[----:B--2---:R-:W-:Y:S01]  /*11dd0*/  ISETP.LT.AND P5, PT, R134, UR4, !P0 ;  /* 0x0000000486007c0c */ /* 0x004fe2000c7a1270 */
[----:B------:R-:W2:Y:S01]  /*11de0*/  LDCU UR4, c[0x0][0x39c] ;  /* 0x00007380ff0477ac */ /* 0x000ea20008000800 */
[----:B------:R-:W-:Y:S01]  /*11df0*/  PRMT R135, R153, 0x9910, RZ ;  /* 0x0000991099877816 */ /* 0x000fe200000000ff */
[----:B------:R4:W-:Y:S01]  /*11e00*/  @P4 STG.E.U8 desc[UR20][R132.64], R153 ;  /* 0x0000009984004986 */ /* 0x0009e2000c101114 */
[----:B-1----:R-:W-:Y:S01]  /*11e10*/  ISETP.LT.AND P2, PT, R142, UR6, !P0 ;  /* 0x000000068e007c0c */ /* 0x002fe2000c741270 */
[----:B------:R-:W1:Y:S01]  /*11e20*/  LDCU UR6, c[0x0][0x39c] ;  /* 0x00007380ff0677ac */ /* 0x000e620008000800 */
[C---:B------:R-:W-:Y:S01]  /*11e30*/  IADD3 R134, P4, PT, R139.reuse, R3, RZ ;  /* 0x000000038b867210 */ /* 0x040fe20007f9e0ff */
[----:B------:R-:W-:-:S02]  /*11e40*/  VIADD R138, R139, UR5 ;  /* 0x000000058b8a7c36 */ /* 0x000fc40008000000 */
[----:B0-----:R-:W-:Y:S01]  /*11e50*/  IMAD.MOV.U32 R137, RZ, RZ, R135 ;  /* 0x000000ffff897224 */ /* 0x001fe200078e0087 */
[-C--:B------:R-:W-:Y:S02]  /*11e60*/  LEA.HI.X.SX32 R135, R139, R2.reuse, 0x1, P4 ;  /* 0x000000028b877211 */ /* 0x080fe400020f0eff */
[----:B------:R-:W-:Y:S02]  /*11e70*/  IADD3 R136, P4, PT, R138, R3, RZ ;  /* 0x000000038a887210 */ /* 0x000fe40007f9e0ff */
[----:B------:R-:W-:Y:S01]  /*11e80*/  SHF.R.S32.HI R139, RZ, 0x8, R137 ;  /* 0x00000008ff8b7819 */ /* 0x000fe20000011489 */
[----:B----4-:R-:W-:Y:S01]  /*11e90*/  VIADD R132, R0, 0x5a ;  /* 0x0000005a00847836 */ /* 0x010fe20000000000 */
[C---:B------:R-:W-:Y:S01]  /*11ea0*/  LEA.HI.X.SX32 R137, R138.reuse, R2, 0x1, P4 ;  /* 0x000000028a897211 */ /* 0x040fe200020f0eff */
[----:B------:R-:W-:Y:S02]  /*11eb0*/  VIADD R138, R138, UR5 ;  /* 0x000000058a8a7c36 */ /* 0x000fe40008000000 */
[----:B------:R-:W-:Y:S01]  /*11ec0*/  VIADD R133, R0, 0x5b ;  /* 0x0000005b00857836 */ /* 0x000fe20000000000 */
[----:B------:R0:W-:Y:S01]  /*11ed0*/  @P6 STG.E.U8 desc[UR20][R134.64], R139 ;  /* 0x0000008b86006986 */ /* 0x0001e2000c101114 */
[----:B--2---:R-:W-:-:S02]  /*11ee0*/  ISETP.LT.AND P4, PT, R132, UR4, !P0 ;  /* 0x0000000484007c0c */ /* 0x004fc4000c781270 */
[----:B------:R-:W-:Y:S02]  /*11ef0*/  F2FP.SATFINITE.E4M3.F32.PACK_AB_MERGE_C R157, R157, R156, RZ ;  /* 0x0000009c9d9d723e */ /* 0x000fe400048070ff */
[----:B------:R-:W-:Y:S01]  /*11f00*/  PRMT R141, R155, 0x9910, RZ ;  /* 0x000099109b8d7816 */ /* 0x000fe200000000ff */
[----:B------:R2:W-:Y:S01]  /*11f10*/  @P1 STG.E.U8 desc[UR20][R136.64], R155 ;  /* 0x0000009b88001986 */ /* 0x0005e2000c101114 */
[----:B------:R-:W-:Y:S01]  /*11f20*/  IADD3 R132, P6, PT, R138, R3, RZ ;  /* 0x000000038a847210 */ /* 0x000fe20007fde0ff */
[----:B------:R-:W-:Y:S01]  /*11f30*/  VIADD R140, R0, 0x5c ;  /* 0x0000005c008c7836 */ /* 0x000fe20000000000 */
[----:B-1----:R-:W-:Y:S01]  /*11f40*/  ISETP.LT.AND P1, PT, R133, UR6, !P0 ;  /* 0x0000000685007c0c */ /* 0x002fe2000c721270 */
[----:B------:R-:W1:Y:S01]  /*11f50*/  LDCU UR6, c[0x0][0x39c] ;  /* 0x00007380ff0677ac */ /* 0x000e620008000800 */
[C---:B------:R-:W-:Y:S01]  /*11f60*/  LEA.HI.X.SX32 R133, R138.reuse, R2, 0x1, P6 ;  /* 0x000000028a857211 */ /* 0x040fe200030f0eff */
[----:B------:R-:W-:Y:S01]  /*11f70*/  VIADD R138, R138, UR5 ;  /* 0x000000058a8a7c36 */ /* 0x000fe20008000000 */
[----:B------:R-:W-:Y:S01]  /*11f80*/  SHF.R.S32.HI R141, RZ, 0x8, R141 ;  /* 0x00000008ff8d7819 */ /* 0x000fe2000001148d */
[----:B------:R-:W4:Y:S02]  /*11f90*/  LDCU UR4, c[0x0][0x39c] ;  /* 0x00007380ff0477ac */ /* 0x000f240008000800 */
[----:B0-----:R-:W-:-:S02]  /*11fa0*/  VIADD R139, R138, UR5 ;  /* 0x000000058a8b7c36 */ /* 0x001fc40008000000 */
[----:B------:R0:W-:Y:S01]  /*11fb0*/  @P2 STG.E.U8 desc[UR20][R132.64], R141 ;  /* 0x0000008d84002986 */ /* 0x0001e2000c101114 */
[CC--:B------:R-:W-:Y:S02]  /*11fc0*/  IADD3 R134, P2, PT, R138.reuse, R3.reuse, RZ ;  /* 0x000000038a867210 */ /* 0x0c0fe40007f5e0ff */
[----:B--2---:R-:W-:Y:S02]  /*11fd0*/  PRMT R137, R157, 0x9910, RZ ;  /* 0x000099109d897816 */ /* 0x004fe400000000ff */
[-C--:B------:R-:W-:Y:S02]  /*11fe0*/  LEA.HI.X.SX32 R135, R138, R2.reuse, 0x1, P2 ;  /* 0x000000028a877211 */ /* 0x080fe400010f0eff */
[C---:B------:R-:W-:Y:S01]  /*11ff0*/  IADD3 R136, P2, PT, R139.reuse, R3, RZ ;  /* 0x000000038b887210 */ /* 0x040fe20007f5e0ff */
[----:B------:R-:W-:Y:S01]  /*12000*/  IMAD.MOV.U32 R138, RZ, RZ, R137 ;  /* 0x000000ffff8a7224 */ /* 0x000fe200078e0089 */
[----:B---3--:R-:W-:Y:S01]  /*12010*/  ISETP.LT.AND P6, PT, R140, UR7, !P0 ;  /* 0x000000078c007c0c */ /* 0x008fe2000c7c1270 */
[----:B------:R-:W2:Y:S01]  /*12020*/  LDCU UR7, c[0x0][0x39c] ;  /* 0x00007380ff0777ac */ /* 0x000ea20008000800 */
[C---:B------:R-:W-:Y:S01]  /*12030*/  LEA.HI.X.SX32 R137, R139.reuse, R2, 0x1, P2 ;  /* 0x000000028b897211 */ /* 0x040fe200010f0eff */
[----:B------:R-:W-:Y:S01]  /*12040*/  VIADD R139, R139, UR5 ;  /* 0x000000058b8b7c36 */ /* 0x000fe20008000000 */
[----:B0-----:R-:W-:Y:S01]  /*12050*/  SHF.R.S32.HI R141, RZ, 0x8, R138 ;  /* 0x00000008ff8d7819 */ /* 0x001fe2000001148a */
[----:B------:R0:W-:Y:S01]  /*12060*/  @P3 STG.E.U8 desc[UR20][R134.64], R157 ;  /* 0x0000009d86003986 */ /* 0x0001e2000c101114 */
[----:B------:R-:W-:-:S02]  /*12070*/  VIADD R133, R0, 0x5e ;  /* 0x0000005e00857836 */ /* 0x000fc40000000000 */
[C---:B------:R-:W-:Y:S01]  /*12080*/  VIADD R140, R0.reuse, 0x5d ;  /* 0x0000005d008c7836 */ /* 0x040fe20000000000 */
[----:B------:R3:W-:Y:S01]  /*12090*/  @P5 STG.E.U8 desc[UR20][R136.64], R141 ;  /* 0x0000008d88005986 */ /* 0x0007e2000c101114 */
[-C--:B------:R-:W-:Y:S02]  /*120a0*/  IADD3 R132, P5, PT, R139, R3.reuse, RZ ;  /* 0x000000038b847210 */ /* 0x080fe40007fbe0ff */
[----:B------:R-:W-:Y:S02]  /*120b0*/  F2FP.SATFINITE.E4M3.F32.PACK_AB_MERGE_C R159, R159, R158, RZ ;  /* 0x0000009e9f9f723e */ /* 0x000fe400048070ff */
[----:B-1----:R-:W-:Y:S01]  /*120c0*/  ISETP.LT.AND P3, PT, R133, UR6, !P0 ;  /* 0x0000000685007c0c */ /* 0x002fe2000c761270 */
[----:B------:R-:W-:Y:S01]  /*120d0*/  VIADD R138, R0, 0x5f ;  /* 0x0000005f008a7836 */ /* 0x000fe20000000000 */
[----:B----4-:R-:W-:Y:S01]  /*120e0*/  ISETP.LT.AND P2, PT, R140, UR4, !P0 ;  /* 0x000000048c007c0c */ /* 0x010fe2000c741270 */
[----:B------:R-:W1:Y:S01]  /*120f0*/  LDCU UR4, c[0x0][0x39c] ;  /* 0x00007380ff0477ac */ /* 0x000e620008000800 */
[C---:B------:R-:W-:Y:S01]  /*12100*/  LEA.HI.X.SX32 R133, R139.reuse, R2, 0x1, P5 ;  /* 0x000000028b857211 */ /* 0x040fe200028f0eff */
[----:B------:R-:W-:Y:S01]  /*12110*/  VIADD R139, R139, UR5 ;  /* 0x000000058b8b7c36 */ /* 0x000fe20008000000 */
[----:B0-----:R-:W-:Y:S01]  /*12120*/  PRMT R135, R159, 0x9910, RZ ;  /* 0x000099109f877816 */ /* 0x001fe200000000ff */
[----:B------:R-:W0:Y:S01]  /*12130*/  LDCU UR6, c[0x0][0x39c] ;  /* 0x00007380ff0677ac */ /* 0x000e220008000800 */
[----:B--2---:R-:W-:Y:S01]  /*12140*/  ISETP.LT.AND P5, PT, R138, UR7, !P0 ;  /* 0x000000078a007c0c */ /* 0x004fe2000c7a1270 */
[----:B------:R2:W-:Y:S01]  /*12150*/  @P4 STG.E.U8 desc[UR20][R132.64], R159 ;  /* 0x0000009f84004986 */ /* 0x0005e2000c101114 */
[-C--:B------:R-:W-:Y:S01]  /*12160*/  IADD3 R134, P4, PT, R139, R3.reuse, RZ ;  /* 0x000000038b867210 */ /* 0x080fe20007f9e0ff */
[----:B---3--:R-:W-:Y:S01]  /*12170*/  IMAD.MOV.U32 R136, RZ, RZ, R135 ;  /* 0x000000ffff887224 */ /* 0x008fe200078e0087 */
[----:B------:R-:W-:Y:S01]  /*12180*/  F2FP.SATFINITE.E4M3.F32.PACK_AB_MERGE_C R161, R161, R160, RZ ;  /* 0x000000a0a1a1723e */ /* 0x000fe200048070ff */
[C---:B------:R-:W-:Y:S01]  /*12190*/  VIADD R138, R139.reuse, UR5 ;  /* 0x000000058b8a7c36 */ /* 0x040fe20008000000 */
[----:B------:R-:W-:Y:S01]  /*121a0*/  LEA.HI.X.SX32 R135, R139, R2, 0x1, P4 ;  /* 0x000000028b877211 */ /* 0x000fe200020f0eff */
[----:B------:R-:W-:Y:S01]  /*121b0*/  VIADD R140, R0, 0x60 ;  /* 0x00000060008c7836 */ /* 0x000fe20000000000 */
[----:B------:R-:W-:Y:S01]  /*121c0*/  SHF.R.S32.HI R139, RZ, 0x8, R136 ;  /* 0x00000008ff8b7819 */ /* 0x000fe20000011488 */
[----:B------:R-:W3:Y:S01]  /*121d0*/  LDCU UR7, c[0x0][0x39c] ;  /* 0x00007380ff0777ac */ /* 0x000ee20008000800 */
[----:B------:R-:W-:-:S04]  /*121e0*/  IADD3 R136, P4, PT, R138, R3, RZ ;  /* 0x000000038a887210 */ /* 0x000fc80007f9e0ff */
[CC--:B------:R-:W-:Y:S01]  /*121f0*/  LEA.HI.X.SX32 R137, R138.reuse, R2.reuse, 0x1, P4 ;  /* 0x000000028a897211 */ /* 0x0c0fe200020f0eff */
[----:B------:R-:W-:Y:S01]  /*12200*/  VIADD R138, R138, UR5 ;  /* 0x000000058a8a7c36 */ /* 0x000fe20008000000 */
[----:B------:R4:W-:Y:S01]  /*12210*/  @P1 STG.E.U8 desc[UR20][R134.64], R139 ;  /* 0x0000008b86001986 */ /* 0x0009e2000c101114 */
[----:B-1----:R-:W-:Y:S01]  /*12220*/  ISETP.LT.AND P1, PT, R140, UR4, !P0 ;  /* 0x000000048c007c0c */ /* 0x002fe2000c721270 */
[----:B------:R-:W1:Y:S01]  /*12230*/  LDCU UR4, c[0x0][0x39c] ;  /* 0x00007380ff0477ac */ /* 0x000e620008000800 */
[----:B------:R-:W-:Y:S02]  /*12240*/  PRMT R141, R161, 0x9910, RZ ;  /* 0x00009910a18d7816 */ /* 0x000fe400000000ff */
[C---:B--2---:R-:W-:Y:S02]  /*12250*/  IADD3 R132, P4, PT, R138.reuse, R3, RZ ;  /* 0x000000038a847210 */ /* 0x044fe40007f9e0ff */
[----:B------:R-:W-:Y:S02]  /*12260*/  SHF.R.S32.HI R141, RZ, 0x8, R141 ;  /* 0x00000008ff8d7819 */ /* 0x000fe4000001148d */
[C---:B------:R-:W-:Y:S01]  /*12270*/  LEA.HI.X.SX32 R133, R138.reuse, R2, 0x1, P4 ;  /* 0x000000028a857211 */ /* 0x040fe200020f0eff */
[----:B------:R-:W-:-:S02]  /*12280*/  VIADD R138, R138, UR5 ;  /* 0x000000058a8a7c36 */ /* 0x000fc40008000000 */
[----:B------:R-:W-:Y:S01]  /*12290*/  VIADD R140, R0, 0x61 ;  /* 0x00000061008c7836 */ /* 0x000fe20000000000 */
[----:B------:R2:W-:Y:S01]  /*122a0*/  @P6 STG.E.U8 desc[UR20][R136.64], R161 ;  /* 0x000000a188006986 */ /* 0x0005e2000c101114 */
[----:B------:R-:W-:-:S03]  /*122b0*/  F2FP.SATFINITE.E4M3.F32.PACK_AB_MERGE_C R163, R163, R162, RZ ;  /* 0x000000a2a3a3723e */ /* 0x000fc600048070ff */
[----:B------:R5:W-:Y:S01]  /*122c0*/  @P2 STG.E.U8 desc[UR20][R132.64], R141 ;  /* 0x0000008d84002986 */ /* 0x000be2000c101114 */
[C---:B----4-:R-:W-:Y:S01]  /*122d0*/  IADD3 R134, P2, PT, R138.reuse, R3, RZ ;  /* 0x000000038a867210 */ /* 0x050fe20007f5e0ff */
[----:B------:R-:W-:Y:S01]  /*122e0*/  VIADD R139, R138, UR5 ;  /* 0x000000058a8b7c36 */ /* 0x000fe20008000000 */
[----:B0-----:R-:W-:Y:S01]  /*122f0*/  ISETP.LT.AND P4, PT, R140, UR6, !P0 ;  /* 0x000000068c007c0c */ /* 0x001fe2000c781270 */
[----:B------:R-:W0:Y:S01]  /*12300*/  LDCU UR6, c[0x0][0x39c] ;  /* 0x00007380ff0677ac */ /* 0x000e220008000800 */
[----:B------:R-:W-:Y:S01]  /*12310*/  PRMT R140, R163, 0x9910, RZ ;  /* 0x00009910a38c7816 */ /* 0x000fe200000000ff */
[----:B--2---:R-:W-:Y:S01]  /*12320*/  VIADD R136, R0, 0x62 ;  /* 0x0000006200887836 */ /* 0x004fe20000000000 */
[----:B------:R-:W-:Y:S01]  /*12330*/  LEA.HI.X.SX32 R135, R138, R2, 0x1, P2 ;  /* 0x000000028a877211 */ /* 0x000fe200010f0eff */
[----:B------:R-:W-:-:S03]  /*12340*/  VIADD R137, R0, 0x63 ;  /* 0x0000006300897836 */ /* 0x000fc60000000000 */
[----:B-1----:R-:W-:Y:S01]  /*12350*/  ISETP.LT.AND P2, PT, R136, UR4, !P0 ;  /* 0x0000000488007c0c */ /* 0x002fe2000c741270 */
[----:B------:R-:W-:Y:S01]  /*12360*/  IMAD.MOV.U32 R138, RZ, RZ, R140 ;  /* 0x000000ffff8a7224 */ /* 0x000fe200078e008c */
[-C--:B------:R-:W-:Y:S01]  /*12370*/  IADD3 R136, P6, PT, R139, R3.reuse, RZ ;  /* 0x000000038b887210 */ /* 0x080fe20007fde0ff */
[----:B------:R1:W-:Y:S01]  /*12380*/  @P3 STG.E.U8 desc[UR20][R134.64], R163 ;  /* 0x000000a386003986 */ /* 0x0003e2000c101114 */
[----:B---3--:R-:W-:Y:S01]  /*12390*/  ISETP.LT.AND P3, PT, R137, UR7, !P0 ;  /* 0x0000000789007c0c */ /* 0x008fe2000c761270 */
[----:B------:R-:W2:Y:S01]  /*123a0*/  LDCU UR4, c[0x0][0x39c] ;  /* 0x00007380ff0477ac */ /* 0x000ea20008000800 */
[C---:B------:R-:W-:Y:S01]  /*123b0*/  LEA.HI.X.SX32 R137, R139.reuse, R2, 0x1, P6 ;  /* 0x000000028b897211 */ /* 0x040fe200030f0eff */
[----:B------:R-:W-:Y:S01]  /*123c0*/  VIADD R139, R139, UR5 ;  /* 0x000000058b8b7c36 */ /* 0x000fe20008000000 */
[----:B-----5:R-:W-:Y:S01]  /*123d0*/  SHF.R.S32.HI R141, RZ, 0x8, R138 ;  /* 0x00000008ff8d7819 */ /* 0x020fe2000001148a */
[C---:B------:R-:W-:Y:S01]  /*123e0*/  VIADD R133, R0.reuse, 0x64 ;  /* 0x0000006400857836 */ /* 0x040fe20000000000 */
[----:B------:R-:W-:Y:S01]  /*123f0*/  F2FP.SATFINITE.E4M3.F32.PACK_AB_MERGE_C R165, R165, R164, RZ ;  /* 0x000000a4a5a5723e */ /* 0x000fe200048070ff */
[----:B------:R-:W3:Y:S01]  /*12400*/  LDCU UR7, c[0x0][0x39c] ;  /* 0x00007380ff0777ac */ /* 0x000ee20008000800 */
[-C--:B------:R-:W-:Y:S01]  /*12410*/  IADD3 R132, P6, PT, R139, R3.reuse, RZ ;  /* 0x000000038b847210 */ /* 0x080fe20007fde0ff */
[----:B------:R4:W-:Y:S01]  /*12420*/  @P5 STG.E.U8 desc[UR20][R136.64], R141 ;  /* 0x0000008d88005986 */ /* 0x0009e2000c101114 */
[----:B0-----:R-:W-:Y:S01]  /*12430*/  ISETP.LT.AND P5, PT, R133, UR6, !P0 ;  /* 0x0000000685007c0c */ /* 0x001fe2000c7a1270 */
[C---:B-1----:R-:W-:Y:S01]  /*12440*/  VIADD R135, R0.reuse, 0x65 ;  /* 0x0000006500877836 */ /* 0x042fe20000000000 */
[CC--:B------:R-:W-:Y:S01]  /*12450*/  LEA.HI.X.SX32 R133, R139.reuse, R2.reuse, 0x1, P6 ;  /* 0x000000028b857211 */ /* 0x0c0fe200030f0eff */
[----:B------:R-:W-:Y:S01]  /*12460*/  VIADD R139, R139, UR5 ;  /* 0x000000058b8b7c36 */ /* 0x000fe20008000000 */
[----:B------:R-:W-:Y:S01]  /*12470*/  PRMT R138, R165, 0x9910, RZ ;  /* 0x00009910a58a7816 */ /* 0x000fe200000000ff */
[----:B------:R-:W0:Y:S03]  /*12480*/  LDCU UR6, c[0x0][0x39c] ;  /* 0x00007380ff0677ac */ /* 0x000e260008000800 */
[-C--:B------:R-:W-:Y:S01]  /*12490*/  IADD3 R134, P6, PT, R139, R3.reuse, RZ ;  /* 0x000000038b867210 */ /* 0x080fe20007fde0ff */
[----:B------:R1:W-:Y:S01]  /*124a0*/  @P1 STG.E.U8 desc[UR20][R132.64], R165 ;  /* 0x000000a584001986 */ /* 0x0003e2000c101114 */
[----:B----4-:R-:W-:Y:S01]  /*124b0*/  IMAD.MOV.U32 R136, RZ, RZ, R138 ;  /* 0x000000ffff887224 */ /* 0x010fe200078e008a */
[----:B--2---:R-:W-:Y:S01]  /*124c0*/  ISETP.LT.AND P1, PT, R135, UR4, !P0 ;  /* 0x0000000487007c0c */ /* 0x004fe2000c721270 */
[C---:B------:R-:W-:Y:S01]  /*124d0*/  VIADD R138, R139.reuse, UR5 ;  /* 0x000000058b8a7c36 */ /* 0x040fe20008000000 */
[----:B------:R-:W-:Y:S01]  /*124e0*/  LEA.HI.X.SX32 R135, R139, R2, 0x1, P6 ;  /* 0x000000028b877211 */ /* 0x000fe200030f0eff */
[----:B------:R-:W-:Y:S01]  /*124f0*/  VIADD R137, R0, 0x66 ;  /* 0x0000006600897836 */ /* 0x000fe20000000000 */
[----:B------:R-:W-:Y:S01]  /*12500*/  SHF.R.S32.HI R139, RZ, 0x8, R136 ;  /* 0x00000008ff8b7819 */ /* 0x000fe20000011488 */
[----:B------:R-:W2:Y:S01]  /*12510*/  LDCU UR4, c[0x0][0x39c] ;  /* 0x00007380ff0477ac */ /* 0x000ea20008000800 */
[----:B------:R-:W-:-:S03]  /*12520*/  IADD3 R136, P6, PT, R138, R3, RZ ;  /* 0x000000038a887210 */ /* 0x000fc60007fde0ff */
[----:B------:R4:W-:Y:S01]  /*12530*/  @P4 STG.E.U8 desc[UR20][R134.64], R139 ;  /* 0x0000008b86004986 */ /* 0x0009e2000c101114 */
[----:B---3--:R-:W-:Y:S02]  /*12540*/  ISETP.LT.AND P4, PT, R137, UR7, !P0 ;  /* 0x0000000789007c0c */ /* 0x008fe4000c781270 */
[----:B------:R-:W-:Y:S01]  /*12550*/  F2FP.SATFINITE.E4M3.F32.PACK_AB_MERGE_C R167, R167, R166, RZ ;  /* 0x000000a6a7a7723e */ /* 0x000fe200048070ff */
[----:B------:R-:W-:Y:S01]  /*12560*/  VIADD R140, R0, 0x67 ;  /* 0x00000067008c7836 */ /* 0x000fe20000000000 */
[C---:B------:R-:W-:Y:S01]  /*12570*/  LEA.HI.X.SX32 R137, R138.reuse, R2, 0x1, P6 ;  /* 0x000000028a897211 */ /* 0x040fe200030f0eff */
[----:B------:R-:W-:Y:S01]  /*12580*/  VIADD R138, R138, UR5 ;  /* 0x000000058a8a7c36 */ /* 0x000fe20008000000 */
[----:B------:R-:W3:Y:S03]  /*12590*/  LDCU UR7, c[0x0][0x39c] ;  /* 0x00007380ff0777ac */ /* 0x000ee60008000800 */
[----:B------:R5:W-:Y:S01]  /*125a0*/  @P2 STG.E.U8 desc[UR20][R136.64], R167 ;  /* 0x000000a788002986 */ /* 0x000be2000c101114 */
[C---:B-1----:R-:W-:Y:S01]  /*125b0*/  IADD3 R132, P2, PT, R138.reuse, R3, RZ ;  /* 0x000000038a847210 */ /* 0x042fe20007f5e0ff */
[----:B----4-:R-:W-:Y:S01]  /*125c0*/  VIADD R139, R138, UR5 ;  /* 0x000000058a8b7c36 */ /* 0x010fe20008000000 */
[----:B------:R-:W-:-:S02]  /*125d0*/  PRMT R141, R167, 0x9910, RZ ;  /* 0x00009910a78d7816 */ /* 0x000fc400000000ff */
[-C--:B------:R-:W-:Y:S01]  /*125e0*/  LEA.HI.X.SX32 R133, R138, R2.reuse, 0x1, P2 ;  /* 0x000000028a857211 */ /* 0x080fe200010f0eff */
[----:B------:R-:W-:Y:S01]  /*125f0*/  VIADD R138, R0, 0x68 ;  /* 0x00000068008a7836 */ /* 0x000fe20000000000 */
[CC--:B------:R-:W-:Y:S02]  /*12600*/  IADD3 R134, P2, PT, R139.reuse, R3.reuse, RZ ;  /* 0x000000038b867210 */ /* 0x0c0fe40007f5e0ff */
[----:B------:R-:W-:Y:S02]  /*12610*/  SHF.R.S32.HI R141, RZ, 0x8, R141 ;  /* 0x00000008ff8d7819 */ /* 0x000fe4000001148d */
[C---:B------:R-:W-:Y:S01]  /*12620*/  LEA.HI.X.SX32 R135, R139.reuse, R2, 0x1, P2 ;  /* 0x000000028b877211 */ /* 0x040fe200010f0eff */
[----:B------:R-:W-:Y:S01]  /*12630*/  VIADD R139, R139, UR5 ;  /* 0x000000058b8b7c36 */ /* 0x000fe20008000000 */
[----:B--2---:R-:W-:Y:S01]  /*12640*/  ISETP.LT.AND P2, PT, R138, UR4, !P0 ;  /* 0x000000048a007c0c */ /* 0x004fe2000c741270 */
[----:B------:R-:W1:Y:S01]  /*12650*/  LDCU UR4, c[0x0][0x39c] ;  /* 0x00007380ff0477ac */ /* 0x000e620008000800 */
[----:B------:R-:W-:Y:S01]  /*12660*/  F2FP.SATFINITE.E4M3.F32.PACK_AB_MERGE_C R169, R169, R168, RZ ;  /* 0x000000a8a9a9723e */ /* 0x000fe200048070ff */
[----:B------:R2:W-:Y:S01]  /*12670*/  @P3 STG.E.U8 desc[UR20][R132.64], R141 ;  /* 0x0000008d84003986 */ /* 0x0005e2000c101114 */
[----:B0-----:R-:W-:Y:S01]  /*12680*/  ISETP.LT.AND P6, PT, R140, UR6, !P0 ;  /* 0x000000068c007c0c */ /* 0x001fe2000c7c1270 */
[----:B------:R-:W0:Y:S01]  /*12690*/  LDCU UR6, c[0x0][0x39c] ;  /* 0x00007380ff0677ac */ /* 0x000e220008000800 */
[----:B-----5:R-:W-:-:S02]  /*126a0*/  IADD3 R136, P3, PT, R139, R3, RZ ;  /* 0x000000038b887210 */ /* 0x020fc40007f7e0ff */
[----:B------:R-:W-:Y:S01]  /*126b0*/  PRMT R140, R169, 0x9910, RZ ;  /* 0x00009910a98c7816 */ /* 0x000fe200000000ff */
[C---:B------:R-:W-:Y:S01]  /*126c0*/  VIADD R138, R139.reuse, UR5 ;  /* 0x000000058b8a7c36 */ /* 0x040fe20008000000 */
[----:B------:R-:W-:Y:S02]  /*126d0*/  LEA.HI.X.SX32 R137, R139, R2, 0x1, P3 ;  /* 0x000000028b897211 */ /* 0x000fe400018f0eff */
[----:B------:R-:W-:Y:S01]  /*126e0*/  SHF.R.S32.HI R139, RZ, 0x8, R140 ;  /* 0x00000008ff8b7819 */ /* 0x000fe2000001148c */
[----:B------:R4:W-:Y:S01]  /*126f0*/  @P5 STG.E.U8 desc[UR20][R134.64], R169 ;  /* 0x000000a986005986 */ /* 0x0009e2000c101114 */
[----:B--2---:R-:W-:Y:S01]  /*12700*/  VIADD R133, R0, 0x6a ;  /* 0x0000006a00857836 */ /* 0x004fe20000000000 */
[----:B------:R-:W-:Y:S02]  /*12710*/  IADD3 R132, P5, PT, R138, R3, RZ ;  /* 0x000000038a847210 */ /* 0x000fe40007fbe0ff */
[----:B------:R2:W-:Y:S01]  /*12720*/  @P1 STG.E.U8 desc[UR20][R136.64], R139 ;  /* 0x0000008b88001986 */ /* 0x0005e2000c101114 */
[----:B------:R-:W-:Y:S01]  /*12730*/  VIADD R142, R0, 0x69 ;  /* 0x00000069008e7836 */ /* 0x000fe20000000000 */
[----:B------:R-:W-:-:S02]  /*12740*/  F2FP.SATFINITE.E4M3.F32.PACK_AB_MERGE_C R171, R171, R170, RZ ;  /* 0x000000aaabab723e */ /* 0x000fc400048070ff */
[----:B---3--:R-:W-:Y:S01]  /*12750*/  ISETP.LT.AND P1, PT, R133, UR7, !P0 ;  /* 0x0000000785007c0c */ /* 0x008fe2000c721270 */
[----:B------:R-:W3:Y:S01]  /*12760*/  LDCU UR7, c[0x0][0x39c] ;  /* 0x00007380ff0777ac */ /* 0x000ee20008000800 */
[----:B----4-:R-:W-:Y:S01]  /*12770*/  VIADD R134, R0, 0x6b ;  /* 0x0000006b00867836 */ /* 0x010fe20000000000 */
[C---:B------:R-:W-:Y:S01]  /*12780*/  LEA.HI.X.SX32 R133, R138.reuse, R2, 0x1, P5 ;  /* 0x000000028a857211 */ /* 0x040fe200028f0eff */
[----:B------:R-:W-:-:S03]  /*12790*/  VIADD R138, R138, UR5 ;  /* 0x000000058a8a7c36 */ /* 0x000fc60008000000 */
[----:B-1----:R-:W-:Y:S01]  /*127a0*/  ISETP.LT.AND P5, PT, R134, UR4, !P0 ;  /* 0x0000000486007c0c */ /* 0x002fe2000c7a1270 */
[----:B------:R-:W1:Y:S01]  /*127b0*/  LDCU UR4, c[0x0][0x39c] ;  /* 0x00007380ff0477ac */ /* 0x000e620008000800 */
[----:B0-----:R-:W-:Y:S01]  /*127c0*/  ISETP.LT.AND P3, PT, R142, UR6, !P0 ;  /* 0x000000068e007c0c */ /* 0x001fe2000c761270 */
[----:B------:R0:W-:Y:S01]  /*127d0*/  @P4 STG.E.U8 desc[UR20][R132.64], R171 ;  /* 0x000000ab84004986 */ /* 0x0001e2000c101114 */
[CC--:B------:R-:W-:Y:S01]  /*127e0*/  IADD3 R134, P4, PT, R138.reuse, R3.reuse, RZ ;  /* 0x000000038a867210 */ /* 0x0c0fe20007f9e0ff */
[----:B------:R-:W4:Y:S01]  /*127f0*/  LDCU UR6, c[0x0][0x39c] ;  /* 0x00007380ff0677ac */ /* 0x000f220008000800 */
[C---:B--2---:R-:W-:Y:S01]  /*12800*/  VIADD R139, R138.reuse, UR5 ;  /* 0x000000058a8b7c36 */ /* 0x044fe20008000000 */
[----:B------:R-:W-:Y:S02]  /*12810*/  PRMT R141, R171, 0x9910, RZ ;  /* 0x00009910ab8d7816 */ /* 0x000fe400000000ff */
[----:B------:R-:W-:Y:S02]  /*12820*/  LEA.HI.X.SX32 R135, R138, R2, 0x1, P4 ;  /* 0x000000028a877211 */ /* 0x000fe400020f0eff */
[----:B------:R-:W-:-:S02]  /*12830*/  IADD3 R136, P4, PT, R139, R3, RZ ;  /* 0x000000038b887210 */ /* 0x000fc40007f9e0ff */
[----:B------:R-:W-:Y:S01]  /*12840*/  SHF.R.S32.HI R141, RZ, 0x8, R141 ;  /* 0x00000008ff8d7819 */ /* 0x000fe2000001148d */
[C---:B0-----:R-:W-:Y:S01]  /*12850*/  VIADD R132, R0.reuse, 0x6c ;  /* 0x0000006c00847836 */ /* 0x041fe20000000000 */
[C---:B------:R-:W-:Y:S01]  /*12860*/  LEA.HI.X.SX32 R137, R139.reuse, R2, 0x1, P4 ;  /* 0x000000028b897211 */ /* 0x040fe200020f0eff */
[----:B------:R-:W-:Y:S01]  /*12870*/  VIADD R139, R139, UR5 ;  /* 0x000000058b8b7c36 */ /* 0x000fe20008000000 */
[----:B------:R-:W-:Y:S01]  /*12880*/  F2FP.SATFINITE.E4M3.F32.PACK_AB_MERGE_C R173, R173, R172, RZ ;  /* 0x000000acadad723e */ /* 0x000fe200048070ff */
[----:B------:R-:W-:Y:S01]  /*12890*/  VIADD R133, R0, 0x6d ;  /* 0x0000006d00857836 */ /* 0x000fe20000000000 */
[----:B------:R0:W-:Y:S01]  /*128a0*/  @P6 STG.E.U8 desc[UR20][R134.64], R141 ;  /* 0x0000008d86006986 */ /* 0x0001e2000c101114 */
[----:B-1----:R-:W-:Y:S01]  /*128b0*/  ISETP.LT.AND P4, PT, R132, UR4, !P0 ;  /* 0x0000000484007c0c */ /* 0x002fe2000c781270 */
[----:B------:R-:W1:Y:S01]  /*128c0*/  LDCU UR4, c[0x0][0x39c] ;  /* 0x00007380ff0477ac */ /* 0x000e620008000800 */
[----:B------:R-:W-:Y:S02]  /*128d0*/  PRMT R138, R173, 0x9910, RZ ;  /* 0x00009910ad8a7816 */ /* 0x000fe400000000ff */
[----:B------:R-:W-:Y:S01]  /*128e0*/  IADD3 R132, P6, PT, R139, R3, RZ ;  /* 0x000000038b847210 */ /* 0x000fe20007fde0ff */
[----:B------:R2:W-:Y:S01]  /*128f0*/  @P2 STG.E.U8 desc[UR20][R136.64], R173 ;  /* 0x000000ad88002986 */ /* 0x0005e2000c101114 */
[----:B----4-:R-:W-:Y:S01]  /*12900*/  ISETP.LT.AND P2, PT, R133, UR6, !P0 ;  /* 0x0000000685007c0c */ /* 0x010fe2000c741270 */
[----:B------:R-:W4:Y:S01]  /*12910*/  LDCU UR6, c[0x0][0x39c] ;  /* 0x00007380ff0677ac */ /* 0x000f220008000800 */
[C---:B------:R-:W-:Y:S01]  /*12920*/  LEA.HI.X.SX32 R133, R139.reuse, R2, 0x1, P6 ;  /* 0x000000028b857211 */ /* 0x040fe200030f0eff */
[----:B------:R-:W-:Y:S01]  /*12930*/  VIADD R139, R139, UR5 ;  /* 0x000000058b8b7c36 */ /* 0x000fe20008000000 */
[----:B0-----:R-:W-:-:S02]  /*12940*/  SHF.R.S32.HI R141, RZ, 0x8, R138 ;  /* 0x00000008ff8d7819 */ /* 0x001fc4000001148a */
[----:B------:R-:W-:Y:S01]  /*12950*/  F2FP.SATFINITE.E4M3.F32.PACK_AB_MERGE_C R175, R175, R174, RZ ;  /* 0x000000aeafaf723e */ /* 0x000fe200048070ff */
[C---:B------:R-:W-:Y:S02]  /*12960*/  VIADD R138, R139.reuse, UR5 ;  /* 0x000000058b8a7c36 */ /* 0x040fe40008000000 */
[----:B------:R0:W-:Y:S01]  /*12970*/  @P3 STG.E.U8 desc[UR20][R132.64], R141 ;  /* 0x0000008d84003986 */ /* 0x0001e2000c101114 */
[-C--:B------:R-:W-:Y:S02]  /*12980*/  IADD3 R134, P3, PT, R139, R3.reuse, RZ ;  /* 0x000000038b867210 */ /* 0x080fe40007f7e0ff */
[----:B--2---:R-:W-:Y:S02]  /*12990*/  PRMT R137, R175, 0x9910, RZ ;  /* 0x00009910af897816 */ /* 0x004fe400000000ff */
[----:B------:R-:W-:Y:S02]  /*129a0*/  LEA.HI.X.SX32 R135, R139, R2, 0x1, P3 ;  /* 0x000000028b877211 */ /* 0x000fe400018f0eff */
[----:B------:R-:W-:Y:S01]  /*129b0*/  IADD3 R136, P3, PT, R138, R3, RZ ;  /* 0x000000038a887210 */ /* 0x000fe20007f7e0ff */
[----:B------:R-:W-:-:S02]  /*129c0*/  IMAD.MOV.U32 R139, RZ, RZ, R137 ;  /* 0x000000ffff8b7224 */ /* 0x000fc400078e0089 */
[----:B------:R-:W-:Y:S01]  /*129d0*/  VIADD R140, R0, 0x6e ;  /* 0x0000006e008c7836 */ /* 0x000fe20000000000 */
[C---:B------:R-:W-:Y:S01]  /*129e0*/  LEA.HI.X.SX32 R137, R138.reuse, R2, 0x1, P3 ;  /* 0x000000028a897211 */ /* 0x040fe200018f0eff */
[----:B------:R-:W-:Y:S01]  /*129f0*/  VIADD R138, R138, UR5 ;  /* 0x000000058a8a7c36 */ /* 0x000fe20008000000 */
[----:B------:R-:W-:Y:S01]  /*12a00*/  SHF.R.S32.HI R139, RZ, 0x8, R139 ;  /* 0x00000008ff8b7819 */ /* 0x000fe2000001148b */
[----:B------:R2:W-:Y:S01]  /*12a10*/  @P1 STG.E.U8 desc[UR20][R134.64], R175 ;  /* 0x000000af86001986 */ /* 0x0005e2000c101114 */
[----:B---3--:R-:W-:Y:S01]  /*12a20*/  ISETP.LT.AND P6, PT, R140, UR7, !P0 ;  /* 0x000000078c007c0c */ /* 0x008fe2000c7c1270 */
[C---:B------:R-:W-:Y:S01]  /*12a30*/  VIADD R140, R0.reuse, 0x6f ;  /* 0x0000006f008c7836 */ /* 0x040fe20000000000 */
[----:B------:R-:W-:Y:S01]  /*12a40*/  F2FP.SATFINITE.E4M3.F32.PACK_AB_MERGE_C R177, R177, R176, RZ ;  /* 0x000000b0b1b1723e */ /* 0x000fe200048070ff */
[----:B0-----:R-:W-:Y:S01]  /*12a50*/  VIADD R133, R0, 0x70 ;  /* 0x0000007000857836 */ /* 0x001fe20000000000 */
[----:B------:R0:W-:Y:S01]  /*12a60*/  @P5 STG.E.U8 desc[UR20][R136.64], R139 ;  /* 0x0000008b88005986 */ /* 0x0001e2000c101114 */
[----:B------:R-:W-:Y:S01]  /*12a70*/  IADD3 R132, P5, PT, R138, R3, RZ ;  /* 0x000000038a847210 */ /* 0x000fe20007fbe0ff */
[----:B------:R-:W3:Y:S01]  /*12a80*/  LDCU UR7, c[0x0][0x39c] ;  /* 0x00007380ff0777ac */ /* 0x000ee20008000800 */
[----:B-1----:R-:W-:-:S02]  /*12a90*/  ISETP.LT.AND P1, PT, R140, UR4, !P0 ;  /* 0x000000048c007c0c */ /* 0x002fc4000c721270 */
[----:B----4-:R-:W-:Y:S01]  /*12aa0*/  ISETP.LT.AND P3, PT, R133, UR6, !P0 ;  /* 0x0000000685007c0c */ /* 0x010fe2000c761270 */
[----:B------:R-:W1:Y:S01]  /*12ab0*/  LDCU UR4, c[0x0][0x39c] ;  /* 0x00007380ff0477ac */ /* 0x000e620008000800 */
[C---:B------:R-:W-:Y:S01]  /*12ac0*/  LEA.HI.X.SX32 R133, R138.reuse, R2, 0x1, P5 ;  /* 0x000000028a857211 */ /* 0x040fe200028f0eff */
[----:B------:R-:W-:Y:S01]  /*12ad0*/  VIADD R138, R138, UR5 ;  /* 0x000000058a8a7c36 */ /* 0x000fe20008000000 */
[----:B------:R-:W-:Y:S01]  /*12ae0*/  PRMT R141, R177, 0x9910, RZ ;  /* 0x00009910b18d7816 */ /* 0x000fe200000000ff */
[----:B------:R-:W4:Y:S02]  /*12af0*/  LDCU UR6, c[0x0][0x39c] ;  /* 0x00007380ff0677ac */ /* 0x000f240008000800 */
[----:B------:R5:W-:Y:S01]  /*12b00*/  @P4 STG.E.U8 desc[UR20][R132.64], R177 ;  /* 0x000000b184004986 */ /* 0x000be2000c101114 */
[C---:B--2---:R-:W-:Y:S01]  /*12b10*/  IADD3 R134, P4, PT, R138.reuse, R3, RZ ;  /* 0x000000038a867210 */ /* 0x044fe20007f9e0ff */
[----:B0-----:R-:W-:Y:S01]  /*12b20*/  VIADD R139, R138, UR5 ;  /* 0x000000058a8b7c36 */ /* 0x001fe20008000000 */
[----:B------:R-:W-:-:S02]  /*12b30*/  SHF.R.S32.HI R141, RZ, 0x8, R141 ;  /* 0x00000008ff8d7819 */ /* 0x000fc4000001148d */
[----:B------:R-:W-:Y:S02]  /*12b40*/  LEA.HI.X.SX32 R135, R138, R2, 0x1, P4 ;  /* 0x000000028a877211 */ /* 0x000fe400020f0eff */
[----:B------:R-:W-:Y:S01]  /*12b50*/  IADD3 R136, P4, PT, R139, R3, RZ ;  /* 0x000000038b887210 */ /* 0x000fe20007f9e0ff */
[C---:B------:R-:W-:Y:S01]  /*12b60*/  VIADD R138, R0.reuse, 0x72 ;  /* 0x00000072008a7836 */ /* 0x040fe20000000000 */
[----:B------:R-:W-:Y:S02]  /*12b70*/  F2FP.SATFINITE.E4M3.F32.PACK_AB_MERGE_C R179, R179, R178, RZ ;  /* 0x000000b2b3b3723e */ /* 0x000fe400048070ff */
[C---:B------:R-:W-:Y:S01]  /*12b80*/  LEA.HI.X.SX32 R137, R139.reuse, R2, 0x1, P4 ;  /* 0x000000028b897211 */ /* 0x040fe200020f0eff */
[----:B------:R-:W-:Y:S01]  /*12b90*/  VIADD R139, R139, UR5 ;  /* 0x000000058b8b7c36 */ /* 0x000fe20008000000 */
[----:B------:R0:W-:Y:S01]  /*12ba0*/  @P2 STG.E.U8 desc[UR20][R134.64], R141 ;  /* 0x0000008d86002986 */ /* 0x0001e2000c101114 */
[----:B------:R-:W-:Y:S01]  /*12bb0*/  VIADD R140, R0, 0x71 ;  /* 0x00000071008c7836 */ /* 0x000fe20000000000 */
[----:B-1----:R-:W-:Y:S01]  /*12bc0*/  ISETP.LT.AND P2, PT, R138, UR4, !P0 ;  /* 0x000000048a007c0c */ /* 0x002fe2000c741270 */
[----:B------:R-:W1:Y:S01]  /*12bd0*/  LDCU UR4, c[0x0][0x39c] ;  /* 0x00007380ff0477ac */ /* 0x000e620008000800 */
[----:B------:R-:W-:-:S02]  /*12be0*/  PRMT R138, R179, 0x9910, RZ ;  /* 0x00009910b38a7816 */ /* 0x000fc400000000ff */
[C---:B-----5:R-:W-:Y:S02]  /*12bf0*/  IADD3 R132, P4, PT, R139.reuse, R3, RZ ;  /* 0x000000038b847210 */ /* 0x060fe40007f9e0ff */
[----:B---3--:R-:W-:Y:S01]  /*12c00*/  ISETP.LT.AND P5, PT, R140, UR7, !P0 ;  /* 0x000000078c007c0c */ /* 0x008fe2000c7a1270 */
[----:B------:R-:W2:Y:S01]  /*12c10*/  LDCU UR7, c[0x0][0x39c] ;  /* 0x00007380ff0777ac */ /* 0x000ea20008000800 */
[C---:B------:R-:W-:Y:S01]  /*12c20*/  LEA.HI.X.SX32 R133, R139.reuse, R2, 0x1, P4 ;  /* 0x000000028b857211 */ /* 0x040fe200020f0eff */
[----:B------:R-:W-:Y:S01]  /*12c30*/  VIADD R139, R139, UR5 ;  /* 0x000000058b8b7c36 */ /* 0x000fe20008000000 */
[----:B0-----:R-:W-:Y:S01]  /*12c40*/  SHF.R.S32.HI R141, RZ, 0x8, R138 ;  /* 0x00000008ff8d7819 */ /* 0x001fe2000001148a */
[----:B------:R-:W-:Y:S01]  /*12c50*/  VIADD R140, R0, 0x73 ;  /* 0x00000073008c7836 */ /* 0x000fe20000000000 */
[----:B------:R0:W-:Y:S01]  /*12c60*/  @P6 STG.E.U8 desc[UR20][R136.64], R179 ;  /* 0x000000b388006986 */ /* 0x0001e2000c101114 */
[----:B------:R-:W-:-:S03]  /*12c70*/  F2FP.SATFINITE.E4M3.F32.PACK_AB_MERGE_C R181, R181, R180, RZ ;  /* 0x000000b4b5b5723e */ /* 0x000fc600048070ff */
[----:B------:R3:W-:Y:S01]  /*12c80*/  @P1 STG.E.U8 desc[UR20][R132.64], R141 ;  /* 0x0000008d84001986 */ /* 0x0007e2000c101114 */
[C---:B------:R-:W-:Y:S01]  /*12c90*/  IADD3 R134, P1, PT, R139.reuse, R3, RZ ;  /* 0x000000038b867210 */ /* 0x040fe20007f3e0ff */
[----:B------:R-:W-:Y:S01]  /*12ca0*/  VIADD R138, R139, UR5 ;  /* 0x000000058b8a7c36 */ /* 0x000fe20008000000 */
[----:B----4-:R-:W-:Y:S01]  /*12cb0*/  ISETP.LT.AND P4, PT, R140, UR6, !P0 ;  /* 0x000000068c007c0c */ /* 0x010fe2000c781270 */
[----:B------:R-:W4:Y:S01]  /*12cc0*/  LDCU UR6, c[0x0][0x39c] ;  /* 0x00007380ff0677ac */ /* 0x000f220008000800 */
[----:B------:R-:W-:Y:S01]  /*12cd0*/  PRMT R140, R181, 0x9910, RZ ;  /* 0x00009910b58c7816 */ /* 0x000fe200000000ff */
[C---:B0-----:R-:W-:Y:S01]  /*12ce0*/  VIADD R136, R0.reuse, 0x74 ;  /* 0x0000007400887836 */ /* 0x041fe20000000000 */
[----:B------:R-:W-:Y:S01]  /*12cf0*/  LEA.HI.X.SX32 R135, R139, R2, 0x1, P1 ;  /* 0x000000028b877211 */ /* 0x000fe200008f0eff */
[----:B------:R-:W-:-:S03]  /*12d00*/  VIADD R137, R0, 0x75 ;  /* 0x0000007500897836 */ /* 0x000fc60000000000 */
[----:B-1----:R-:W-:Y:S01]  /*12d10*/  ISETP.LT.AND P1, PT, R136, UR4, !P0 ;  /* 0x0000000488007c0c */ /* 0x002fe2000c721270 */
[----:B------:R-:W-:Y:S01]  /*12d20*/  IMAD.MOV.U32 R139, RZ, RZ, R140 ;  /* 0x000000ffff8b7224 */ /* 0x000fe200078e008c */
[CC--:B------:R-:W-:Y:S01]  /*12d30*/  IADD3 R136, P6, PT, R138.reuse, R3.reuse, RZ ;  /* 0x000000038a887210 */ /* 0x0c0fe20007fde0ff */
[----:B------:R0:W-:Y:S01]  /*12d40*/  @P3 STG.E.U8 desc[UR20][R134.64], R181 ;  /* 0x000000b586003986 */ /* 0x0001e2000c101114 */
[----:B--2---:R-:W-:Y:S01]  /*12d50*/  ISETP.LT.AND P3, PT, R137, UR7, !P0 ;  /* 0x0000000789007c0c */ /* 0x004fe2000c761270 */
[----:B------:R-:W1:Y:S01]  /*12d60*/  LDCU UR4, c[0x0][0x39c] ;  /* 0x00007380ff0477ac */ /* 0x000e620008000800 */
[CC--:B------:R-:W-:Y:S01]  /*12d70*/  LEA.HI.X.SX32 R137, R138.reuse, R2.reuse, 0x1, P6 ;  /* 0x000000028a897211 */ /* 0x0c0fe200030f0eff */
[----:B------:R-:W-:Y:S01]  /*12d80*/  VIADD R138, R138, UR5 ;  /* 0x000000058a8a7c36 */ /* 0x000fe20008000000 */
[----:B------:R-:W-:Y:S01]  /*12d90*/  SHF.R.S32.HI R139, RZ, 0x8, R139 ;  /* 0x00000008ff8b7819 */ /* 0x000fe2000001148b */
[----:B---3--:R-:W-:Y:S01]  /*12da0*/  VIADD R133, R0, 0x76 ;  /* 0x0000007600857836 */ /* 0x008fe20000000000 */
[----:B------:R-:W2:Y:S02]  /*12db0*/  LDCU UR7, c[0x0][0x39c] ;  /* 0x00007380ff0777ac */ /* 0x000ea40008000800 */
[C---:B------:R-:W-:Y:S01]  /*12dc0*/  IADD3 R132, P6, PT, R138.reuse, R3, RZ ;  /* 0x000000038a847210 */ /* 0x040fe20007fde0ff */
[----:B------:R3:W-:Y:S01]  /*12dd0*/  @P5 STG.E.U8 desc[UR20][R136.64], R139 ;  /* 0x0000008b88005986 */ /* 0x0007e2000c101114 */
[----:B----4-:R-:W-:Y:S01]  /*12de0*/  ISETP.LT.AND P5, PT, R133, UR6, !P0 ;  /* 0x0000000685007c0c */ /* 0x010fe2000c7a1270 */
[----:B------:R-:W4:Y:S01]  /*12df0*/  LDCU UR6, c[0x0][0x39c] ;  /* 0x00007380ff0677ac */ /* 0x000f220008000800 */
[C---:B------:R-:W-:Y:S01]  /*12e00*/  LEA.HI.X.SX32 R133, R138.reuse, R2, 0x1, P6 ;  /* 0x000000028a857211 */ /* 0x040fe200030f0eff */
[----:B------:R-:W-:Y:S01]  /*12e10*/  VIADD R138, R138, UR5 ;  /* 0x000000058a8a7c36 */ /* 0x000fe20008000000 */
[----:B------:R-:W-:Y:S01]  /*12e20*/  F2FP.SATFINITE.E4M3.F32.PACK_AB_MERGE_C R183, R183, R182, RZ ;  /* 0x000000b6b7b7723e */ /* 0x000fe200048070ff */
[----:B0-----:R-:W-:-:S03]  /*12e30*/  VIADD R135, R0, 0x77 ;  /* 0x0000007700877836 */ /* 0x001fc60000000000 */
[----:B------:R-:W-:Y:S02]  /*12e40*/  PRMT R141, R183, 0x9910, RZ ;  /* 0x00009910b78d7816 */ /* 0x000fe400000000ff */
[CC--:B------:R-:W-:Y:S01]  /*12e50*/  IADD3 R134, P6, PT, R138.reuse, R3.reuse, RZ ;  /* 0x000000038a867210 */ /* 0x0c0fe20007fde0ff */
[----:B------:R0:W-:Y:S01]  /*12e60*/  @P2 STG.E.U8 desc[UR20][R132.64], R183 ;  /* 0x000000b784002986 */ /* 0x0001e2000c101114 */
[----:B---3--:R-:W-:Y:S01]  /*12e70*/  VIADD R139, R138, UR5 ;  /* 0x000000058a8b7c36 */ /* 0x008fe20008000000 */
[----:B-1----:R-:W-:Y:S01]  /*12e80*/  ISETP.LT.AND P2, PT, R135, UR4, !P0 ;  /* 0x0000000487007c0c */ /* 0x002fe2000c741270 */
[----:B------:R-:W-:Y:S01]  /*12e90*/  VIADD R137, R0, 0x78 ;  /* 0x0000007800897836 */ /* 0x000fe20000000000 */
[----:B------:R-:W-:Y:S01]  /*12ea0*/  LEA.HI.X.SX32 R135, R138, R2, 0x1, P6 ;  /* 0x000000028a877211 */ /* 0x000fe200030f0eff */
[----:B------:R-:W1:Y:S01]  /*12eb0*/  LDCU UR4, c[0x0][0x39c] ;  /* 0x00007380ff0477ac */ /* 0x000e620008000800 */
[----:B------:R-:W-:Y:S02]  /*12ec0*/  SHF.R.S32.HI R141, RZ, 0x8, R141 ;  /* 0x00000008ff8d7819 */ /* 0x000fe4000001148d */
[----:B------:R-:W-:Y:S01]  /*12ed0*/  IADD3 R136, P6, PT, R139, R3, RZ ;  /* 0x000000038b887210 */ /* 0x000fe20007fde0ff */
[----:B------:R-:W-:-:S02]  /*12ee0*/  VIADD R138, R0, 0x79 ;  /* 0x00000079008a7836 */ /* 0x000fc40000000000 */
[----:B------:R3:W-:Y:S01]  /*12ef0*/  @P4 STG.E.U8 desc[UR20][R134.64], R141 ;  /* 0x0000008d86004986 */ /* 0x0007e2000c101114 */
[----:B--2---:R-:W-:Y:S01]  /*12f00*/  ISETP.LT.AND P4, PT, R137, UR7, !P0 ;  /* 0x0000000789007c0c */ /* 0x004fe2000c781270 */
[----:B------:R-:W2:Y:S01]  /*12f10*/  LDCU UR7, c[0x0][0x39c] ;  /* 0x00007380ff0777ac */ /* 0x000ea20008000800 */
[C---:B------:R-:W-:Y:S01]  /*12f20*/  LEA.HI.X.SX32 R137, R139.reuse, R2, 0x1, P6 ;  /* 0x000000028b897211 */ /* 0x040fe200030f0eff */
[----:B------:R-:W-:Y:S01]  /*12f30*/  VIADD R139, R139, UR5 ;  /* 0x000000058b8b7c36 */ /* 0x000fe20008000000 */
[----:B------:R-:W-:Y:S02]  /*12f40*/  F2FP.SATFINITE.E4M3.F32.PACK_AB_MERGE_C R185, R185, R184, RZ ;  /* 0x000000b8b9b9723e */ /* 0x000fe400048070ff */
[----:B----4-:R-:W-:Y:S02]  /*12f50*/  ISETP.LT.AND P6, PT, R138, UR6, !P0 ;  /* 0x000000068a007c0c */ /* 0x010fe4000c7c1270 */
[----:B0-----:R-:W-:Y:S01]  /*12f60*/  PRMT R133, R185, 0x9910, RZ ;  /* 0x00009910b9857816 */ /* 0x001fe200000000ff */
[----:B------:R0:W-:Y:S01]  /*12f70*/  @P1 STG.E.U8 desc[UR20][R136.64], R185 ;  /* 0x000000b988001986 */ /* 0x0001e2000c101114 */
[CC--:B------:R-:W-:Y:S01]  /*12f80*/  IADD3 R132, P1, PT, R139.reuse, R3.reuse, RZ ;  /* 0x000000038b847210 */ /* 0x0c0fe20007f3e0ff */
[----:B------:R-:W-:Y:S01]  /*12f90*/  VIADD R138, R139, UR5 ;  /* 0x000000058b8a7c36 */ /* 0x000fe20008000000 */
[----:B------:R-:W-:Y:S01]  /*12fa0*/  F2FP.SATFINITE.E4M3.F32.PACK_AB_MERGE_C R187, R187, R186, RZ ;  /* 0x000000babbbb723e */ /* 0x000fe200048070ff */
[----:B---3--:R-:W-:Y:S01]  /*12fb0*/  IMAD.MOV.U32 R141, RZ, RZ, R133 ;  /* 0x000000ffff8d7224 */ /* 0x008fe200078e0085 */
[----:B------:R-:W-:Y:S01]  /*12fc0*/  LEA.HI.X.SX32 R133, R139, R2, 0x1, P1 ;  /* 0x000000028b857211 */ /* 0x000fe200008f0eff */
[----:B------:R-:W-:Y:S01]  /*12fd0*/  VIADD R139, R0, 0x7a ;  /* 0x0000007a008b7836 */ /* 0x000fe20000000000 */
[----:B------:R-:W-:Y:S01]  /*12fe0*/  IADD3 R134, P1, PT, R138, R3, RZ ;  /* 0x000000038a867210 */ /* 0x000fe20007f3e0ff */
[----:B------:R-:W3:Y:S01]  /*12ff0*/  LDCU UR6, c[0x0][0x39c] ;  /* 0x00007380ff0677ac */ /* 0x000ee20008000800 */
[----:B------:R-:W-:-:S02]  /*13000*/  SHF.R.S32.HI R141, RZ, 0x8, R141 ;  /* 0x00000008ff8d7819 */ /* 0x000fc4000001148d */
[C---:B------:R-:W-:Y:S02]  /*13010*/  LEA.HI.X.SX32 R135, R138.reuse, R2, 0x1, P1 ;  /* 0x000000028a877211 */ /* 0x040fe400008f0eff */
[----:B-1----:R-:W-:Y:S01]  /*13020*/  ISETP.LT.AND P1, PT, R139, UR4, !P0 ;  /* 0x000000048b007c0c */ /* 0x002fe2000c721270 */
[----:B------:R-:W1:Y:S01]  /*13030*/  LDCU UR4, c[0x0][0x39c] ;  /* 0x00007380ff0477ac */ /* 0x000e620008000800 */
        /* <DEDUP_REMOVED lines=10> */
[C---:B0-----:R-:W-:Y:S02]  /*130e0*/  VIADD R134, R0.reuse, 0x7d ;  /* 0x0000007d00867836 */ /* 0x041fe40000000000 */
[----:B------:R0:W-:Y:S01]  /*130f0*/  @P2 STG.E.U8 desc[UR20][R136.64], R141 ;  /* 0x0000008d88002986 */ /* 0x0001e2000c101114 */
[----:B--2---:R-:W-:Y:S01]  /*13100*/  ISETP.LT.AND P2, PT, R133, UR7, !P0 ;  /* 0x0000000785007c0c */ /* 0x004fe2000c741270 */
[----:B------:R-:W-:Y:S01]  /*13110*/  VIADD R142, R0, 0x7b ;  /* 0x0000007b008e7836 */ /* 0x000fe20000000000 */
[C---:B------:R-:W-:Y:S01]  /*13120*/  LEA.HI.X.SX32 R133, R139.reuse, R2, 0x1, P5 ;  /* 0x000000028b857211 */ /* 0x040fe200028f0eff */
[----:B------:R-:W-:Y:S01]  /*13130*/  VIADD R139, R139, UR5 ;  /* 0x000000058b8b7c36 */ /* 0x000fe20008000000 */
[----:B------:R-:W-:Y:S01]  /*13140*/  F2FP.SATFINITE.E4M3.F32.PACK_AB_MERGE_C R189, R189, R188, RZ ;  /* 0x000000bcbdbd723e */ /* 0x000fe200048070ff */
[----:B------:R-:W2:Y:S01]  /*13150*/  LDCU UR7, c[0x0][0x39c] ;  /* 0x00007380ff0777ac */ /* 0x000ea20008000800 */
[----:B-1----:R-:W-:Y:S01]  /*13160*/  ISETP.LT.AND P5, PT, R134, UR4, !P0 ;  /* 0x0000000486007c0c */ /* 0x002fe2000c7a1270 */
[----:B------:R-:W1:Y:S01]  /*13170*/  LDCU UR4, c[0x0][0x39c] ;  /* 0x00007380ff0477ac */ /* 0x000e620008000800 */
[----:B------:R-:W-:Y:S01]  /*13180*/  PRMT R135, R189, 0x9910, RZ ;  /* 0x00009910bd877816 */ /* 0x000fe200000000ff */
[----:B------:R4:W-:Y:S01]  /*13190*/  @P4 STG.E.U8 desc[UR20][R132.64], R189 ;  /* 0x000000bd84004986 */ /* 0x0009e2000c101114 */
[----:B---3--:R-:W-:Y:S01]  /*131a0*/  ISETP.LT.AND P3, PT, R142, UR6, !P0 ;  /* 0x000000068e007c0c */ /* 0x008fe2000c761270 */
[----:B------:R-:W3:Y:S01]  /*131b0*/  LDCU UR6, c[0x0][0x39c] ;  /* 0x00007380ff0677ac */ /* 0x000ee20008000800 */
        /* <DEDUP_REMOVED lines=8> */
[----:B------:R-:W-:Y:S01]  /*13240*/  VIADD R138, R138, UR5 ;  /* 0x000000058a8a7c36 */ /* 0x000fe20008000000 */
[----:B------:R-:W-:Y:S01]  /*13250*/  F2FP.SATFINITE.E4M3.F32.PACK_AB_MERGE_C R191, R191, R190, RZ ;  /* 0x000000bebfbf723e */ /* 0x000fe200048070ff */
[----:B------:R-:W-:Y:S01]  /*13260*/  VIADD R133, R0, 0x7f ;  /* 0x0000007f00857836 */ /* 0x000fe20000000000 */
[----:B------:R0:W-:Y:S01]  /*13270*/  @P6 STG.E.U8 desc[UR20][R134.64], R139 ;  /* 0x0000008b86006986 */ /* 0x0001e2000c101114 */
[----:B-1----:R-:W-:-:S02]  /*13280*/  ISETP.LT.AND P4, PT, R132, UR4, !P0 ;  /* 0x0000000484007c0c */ /* 0x002fc4000c781270 */
[----:B------:R-:W-:Y:S02]  /*13290*/  F2FP.SATFINITE.E4M3.F32.PACK_AB_MERGE_C R193, R193, R192, RZ ;  /* 0x000000c0c1c1723e */ /* 0x000fe400048070ff */
[----:B------:R-:W-:Y:S01]  /*132a0*/  PRMT R141, R191, 0x9910, RZ ;  /* 0x00009910bf8d7816 */ /* 0x000fe200000000ff */
[----:B------:R1:W-:Y:S01]  /*132b0*/  @P1 STG.E.U8 desc[UR20][R136.64], R191 ;  /* 0x000000bf88001986 */ /* 0x0003e2000c101114 */
[----:B------:R-:W-:Y:S01]  /*132c0*/  IADD3 R132, P6, PT, R138, R3, RZ ;  /* 0x000000038a847210 */ /* 0x000fe20007fde0ff */
[----:B------:R-:W-:Y:S01]  /*132d0*/  VIADD R140, R0, 0x80 ;  /* 0x00000080008c7836 */ /* 0x000fe20000000000 */
[----:B---3--:R-:W-:Y:S01]  /*132e0*/  ISETP.LT.AND P1, PT, R133, UR6, !P0 ;  /* 0x0000000685007c0c */ /* 0x008fe2000c721270 */
[----:B------:R-:W3:Y:S01]  /*132f0*/  LDCU UR6, c[0x0][0x39c] ;  /* 0x00007380ff0677ac */ /* 0x000ee20008000800 */
[C---:B------:R-:W-:Y:S01]  /*13300*/  LEA.HI.X.SX32 R133, R138.reuse, R2, 0x1, P6 ;  /* 0x000000028a857211 */ /* 0x040fe200030f0eff */
[----:B------:R-:W-:Y:S01]  /*13310*/  VIADD R138, R138, UR5 ;  /* 0x000000058a8a7c36 */ /* 0x000fe20008000000 */
[----:B------:R-:W-:Y:S01]  /*13320*/  SHF.R.S32.HI R141, RZ, 0x8, R141 ;  /* 0x00000008ff8d7819 */ /* 0x000fe2000001148d */
[----:B------:R-:W4:Y:S02]  /*13330*/  LDCU UR4, c[0x0][0x39c] ;  /* 0x00007380ff0477ac */ /* 0x000f240008000800 */
[----:B0-----:R-:W-:-:S02]  /*13340*/  VIADD R139, R138, UR5 ;  /* 0x000000058a8b7c36 */ /* 0x001fc40008000000 */
[----:B------:R0:W-:Y:S01]  /*13350*/  @P3 STG.E.U8 desc[UR20][R132.64], R141 ;  /* 0x0000008d84003986 */ /* 0x0001e2000c101114 */
[CC--:B------:R-:W-:Y:S02]  /*13360*/  IADD3 R134, P3, PT, R138.reuse, R3.reuse, RZ ;  /* 0x000000038a867210 */ /* 0x0c0fe40007f7e0ff */
[----:B-1----:R-:W-:Y:S02]  /*13370*/  PRMT R137, R193, 0x9910, RZ ;  /* 0x00009910c1897816 */ /* 0x002fe400000000ff */
[-C--:B------:R-:W-:Y:S02]  /*13380*/  LEA.HI.X.SX32 R135, R138, R2.reuse, 0x1, P3 ;  /* 0x000000028a877211 */ /* 0x080fe400018f0eff */
[C---:B------:R-:W-:Y:S01]  /*13390*/  IADD3 R136, P3, PT, R139.reuse, R3, RZ ;  /* 0x000000038b887210 */ /* 0x040fe20007f7e0ff */
[----:B------:R-:W-:Y:S01]  /*133a0*/  IMAD.MOV.U32 R138, RZ, RZ, R137 ;  /* 0x000000ffff8a7224 */ /* 0x000fe200078e0089 */
[----:B--2---:R-:W-:Y:S01]  /*133b0*/  ISETP.LT.AND P6, PT, R140, UR7, !P0 ;  /* 0x000000078c007c0c */ /* 0x004fe2000c7c1270 */
[----:B------:R-:W1:Y:S01]  /*133c0*/  LDCU UR7, c[0x0][0x39c] ;  /* 0x00007380ff0777ac */ /* 0x000e620008000800 */
        /* <DEDUP_REMOVED lines=9> */
[----:B---3--:R-:W-:Y:S01]  /*13460*/  ISETP.LT.AND P3, PT, R133, UR6, !P0 ;  /* 0x0000000685007c0c */ /* 0x008fe2000c761270 */
[----:B------:R-:W-:Y:S01]  /*13470*/  VIADD R138, R0, 0x83 ;  /* 0x00000083008a7836 */ /* 0x000fe20000000000 */
[----:B----4-:R-:W-:Y:S01]  /*13480*/  ISETP.LT.AND P2, PT, R140, UR4, !P0 ;  /* 0x000000048c007c0c */ /* 0x010fe2000c741270 */
[----:B------:R-:W3:Y:S01]  /*13490*/  LDCU UR4, c[0x0][0x39c] ;  /* 0x00007380ff0477ac */ /* 0x000ee20008000800 */
[C---:B------:R-:W-:Y:S01]  /*134a0*/  LEA.HI.X.SX32 R133, R139.reuse, R2, 0x1, P5 ;  /* 0x000000028b857211 */ /* 0x040fe200028f0eff */
[----:B------:R-:W-:Y:S01]  /*134b0*/  VIADD R139, R139, UR5 ;  /* 0x000000058b8b7c36 */ /* 0x000fe20008000000 */
[----:B0-----:R-:W-:Y:S01]  /*134c0*/  PRMT R135, R195, 0x9910, RZ ;  /* 0x00009910c3877816 */ /* 0x001fe200000000ff */
[----:B------:R-:W0:Y:S01]  /*134d0*/  LDCU UR6, c[0x0][0x39c] ;  /* 0x00007380ff0677ac */ /* 0x000e220008000800 */
[----:B-1----:R-:W-:Y:S01]  /*134e0*/  ISETP.LT.AND P5, PT, R138, UR7, !P0 ;  /* 0x000000078a007c0c */ /* 0x002fe2000c7a1270 */
[----:B------:R1:W-:Y:S01]  /*134f0*/  @P4 STG.E.U8 desc[UR20][R132.64], R195 ;  /* 0x000000c384004986 */ /* 0x0003e2000c101114 */
[----:B------:R-:W-:Y:S01]  /*13500*/  IADD3 R134, P4, PT, R139, R3, RZ ;  /* 0x000000038b867210 */ /* 0x000fe20007f9e0ff */
[----:B--2---:R-:W-:Y:S01]  /*13510*/  IMAD.MOV.U32 R136, RZ, RZ, R135 ;  /* 0x000000ffff887224 */ /* 0x004fe200078e0087 */
[----:B------:R-:W-:Y:S01]  /*13520*/  F2FP.SATFINITE.E4M3.F32.PACK_AB_MERGE_C R141, R69, R68, RZ ;  /* 0x00000044458d723e */ /* 0x000fe200048070ff */
[C---:B------:R-:W-:Y:S01]  /*13530*/  VIADD R138, R139.reuse, UR5 ;  /* 0x000000058b8a7c36 */ /* 0x040fe20008000000 */
[----:B------:R-:W-:Y:S01]  /*13540*/  LEA.HI.X.SX32 R135, R139, R2, 0x1, P4 ;  /* 0x000000028b877211 */ /* 0x000fe200020f0eff */
[----:B------:R-:W2:Y:S01]  /*13550*/  LDCU UR7, c[0x0][0x39c] ;  /* 0x00007380ff0777ac */ /* 0x000ea20008000800 */
[----:B------:R-:W-:-:S02]  /*13560*/  SHF.R.S32.HI R139, RZ, 0x8, R136 ;  /* 0x00000008ff8b7819 */ /* 0x000fc40000011488 */
[----:B------:R-:W-:Y:S01]  /*13570*/  IADD3 R136, P4, PT, R138, R3, RZ ;  /* 0x000000038a887210 */ /* 0x000fe20007f9e0ff */
[----:B------:R-:W-:-:S03]  /*13580*/  VIADD R68, R0, 0x84 ;  /* 0x0000008400447836 */ /* 0x000fc60000000000 */
[C---:B------:R-:W-:Y:S01]  /*13590*/  LEA.HI.X.SX32 R137, R138.reuse, R2, 0x1, P4 ;  /* 0x000000028a897211 */ /* 0x040fe200020f0eff */
[----:B------:R-:W-:Y:S01]  /*135a0*/  VIADD R138, R138, UR5 ;  /* 0x000000058a8a7c36 */ /* 0x000fe20008000000 */
[----:B------:R4:W-:Y:S01]  /*135b0*/  @P1 STG.E.U8 desc[UR20][R134.64], R139 ;  /* 0x0000008b86001986 */ /* 0x0009e2000c101114 */
[----:B---3--:R-:W-:Y:S01]  /*135c0*/  ISETP.LT.AND P1, PT, R68, UR4, !P0 ;  /* 0x0000000444007c0c */ /* 0x008fe2000c721270 */
[----:B------:R-:W3:Y:S01]  /*135d0*/  LDCU UR4, c[0x0][0x39c] ;  /* 0x00007380ff0477ac */ /* 0x000ee20008000800 */
[----:B-1----:R-:W-:Y:S02]  /*135e0*/  PRMT R132, R141, 0x9910, RZ ;  /* 0x000099108d847816 */ /* 0x002fe400000000ff */
[----:B------:R-:W-:Y:S01]  /*135f0*/  IADD3 R68, P4, PT, R138, R3, RZ ;  /* 0x000000038a447210 */ /* 0x000fe20007f9e0ff */
[----:B------:R-:W-:-:S03]  /*13600*/  VIADD R133, R0, 0x85 ;  /* 0x0000008500857836 */ /* 0x000fc60000000000 */
[C---:B------:R-:W-:Y:S01]  /*13610*/  LEA.HI.X.SX32 R69, R138.reuse, R2, 0x1, P4 ;  /* 0x000000028a457211 */ /* 0x040fe200020f0eff */
[----:B------:R-:W-:Y:S01]  /*13620*/  VIADD R138, R138, UR5 ;  /* 0x000000058a8a7c36 */ /* 0x000fe20008000000 */
[----:B----4-:R-:W-:Y:S01]  /*13630*/  SHF.R.S32.HI R135, RZ, 0x8, R132 ;  /* 0x00000008ff877819 */ /* 0x010fe20000011484 */
[----:B------:R1:W-:Y:S01]  /*13640*/  @P6 STG.E.U8 desc[UR20][R136.64], R141 ;  /* 0x0000008d88006986 */ /* 0x0003e2000c101114 */
[----:B------:R-:W-:Y:S01]  /*13650*/  F2FP.SATFINITE.E4M3.F32.PACK_AB_MERGE_C R139, R71, R70, RZ ;  /* 0x00000046478b723e */ /* 0x000fe200048070ff */
[----:B------:R-:W-:Y:S02]  /*13660*/  VIADD R132, R0, 0x86 ;  /* 0x0000008600847836 */ /* 0x000fe40000000000 */
[----:B------:R4:W-:Y:S01]  /*13670*/  @P2 STG.E.U8 desc[UR20][R68.64], R135 ;  /* 0x0000008744002986 */ /* 0x0009e2000c101114 */
[CC--:B------:R-:W-:Y:S01]  /*13680*/  IADD3 R70, P2, PT, R138.reuse, R3.reuse, RZ ;  /* 0x000000038a467210 */ /* 0x0c0fe20007f5e0ff */
[C---:B------:R-:W-:Y:S01]  /*13690*/  VIADD R134, R138.reuse, UR5 ;  /* 0x000000058a867c36 */ /* 0x040fe20008000000 */
[----:B0-----:R-:W-:Y:S01]  /*136a0*/  ISETP.LT.AND P4, PT, R133, UR6, !P0 ;  /* 0x0000000685007c0c */ /* 0x001fe2000c781270 */
[----:B------:R-:W0:Y:S01]  /*136b0*/  LDCU UR6, c[0x0][0x39c] ;  /* 0x00007380ff0677ac */ /* 0x000e220008000800 */
[----:B------:R-:W-:Y:S01]  /*136c0*/  LEA.HI.X.SX32 R71, R138, R2, 0x1, P2 ;  /* 0x000000028a477211 */ /* 0x000fe200010f0eff */
[----:B------:R-:W-:Y:S01]  /*136d0*/  VIADD R133, R0, 0x87 ;  /* 0x0000008700857836 */ /* 0x000fe20000000000 */
[----:B---3--:R-:W-:Y:S01]  /*136e0*/  ISETP.LT.AND P2, PT, R132, UR4, !P0 ;  /* 0x0000000484007c0c */ /* 0x008fe2000c741270 */
[----:B------:R-:W3:Y:S01]  /*136f0*/  LDCU UR4, c[0x0][0x39c] ;  /* 0x00007380ff0477ac */ /* 0x000ee20008000800 */
[----:B------:R-:W-:Y:S01]  /*13700*/  IADD3 R132, P6, PT, R134, R3, RZ ;  /* 0x0000000386847210 */ /* 0x000fe20007fde0ff */
[----:B------:R5:W-:Y:S01]  /*13710*/  @P3 STG.E.U8 desc[UR20][R70.64], R139 ;  /* 0x0000008b46003986 */ /* 0x000be2000c101114 */
[----:B-1----:R-:W-:-:S02]  /*13720*/  PRMT R136, R139, 0x9910, RZ ;  /* 0x000099108b887816 */ /* 0x002fc400000000ff */
[----:B--2---:R-:W-:Y:S01]  /*13730*/  ISETP.LT.AND P3, PT, R133, UR7, !P0 ;  /* 0x0000000785007c0c */ /* 0x004fe2000c761270 */
[----:B----4-:R-:W-:Y:S01]  /*13740*/  VIADD R69, R0, 0x88 ;  /* 0x0000008800457836 */ /* 0x010fe20000000000 */
[C---:B------:R-:W-:Y:S01]  /*13750*/  LEA.HI.X.SX32 R133, R134.reuse, R2, 0x1, P6 ;  /* 0x0000000286857211 */ /* 0x040fe200030f0eff */
[----:B------:R-:W-:Y:S01]  /*13760*/  VIADD R134, R134, UR5 ;  /* 0x0000000586867c36 */ /* 0x000fe20008000000 */
[----:B------:R-:W-:Y:S01]  /*13770*/  SHF.R.S32.HI R135, RZ, 0x8, R136 ;  /* 0x00000008ff877819 */ /* 0x000fe20000011488 */
[----:B------:R-:W1:Y:S01]  /*13780*/  LDCU UR7, c[0x0][0x39c] ;  /* 0x00007380ff0777ac */ /* 0x000e620008000800 */
[----:B------:R-:W-:Y:S02]  /*13790*/  F2FP.SATFINITE.E4M3.F32.PACK_AB_MERGE_C R137, R73, R72, RZ ;  /* 0x000000484989723e */ /* 0x000fe400048070ff */
[-C--:B------:R-:W-:Y:S01]  /*137a0*/  IADD3 R68, P6, PT, R134, R3.reuse, RZ ;  /* 0x0000000386447210 */ /* 0x080fe20007fde0ff */
[----:B------:R2:W-:Y:S01]  /*137b0*/  @P5 STG.E.U8 desc[UR20][R132.64], R135 ;  /* 0x0000008784005986 */ /* 0x0005e2000c101114 */
[----:B0-----:R-:W-:Y:S01]  /*137c0*/  ISETP.LT.AND P5, PT, R69, UR6, !P0 ;  /* 0x0000000645007c0c */ /* 0x001fe2000c7a1270 */
[----:B-----5:R-:W-:Y:S01]  /*137d0*/  VIADD R71, R0, 0x89 ;  /* 0x0000008900477836 */ /* 0x020fe20000000000 */
[C---:B------:R-:W-:Y:S01]  /*137e0*/  LEA.HI.X.SX32 R69, R134.reuse, R2, 0x1, P6 ;  /* 0x0000000286457211 */ /* 0x040fe200030f0eff */
[----:B------:R-:W-:Y:S01]  /*137f0*/  VIADD R134, R134, UR5 ;  /* 0x0000000586867c36 */ /* 0x000fe20008000000 */
[----:B------:R-:W-:Y:S01]  /*13800*/  PRMT R72, R137, 0x9910, RZ ;  /* 0x0000991089487816 */ /* 0x000fe200000000ff */
[----:B------:R-:W-:Y:S01]  /*13810*/  VIADD R73, R0, 0x8a ;  /* 0x0000008a00497836 */ /* 0x000fe20000000000 */
[----:B------:R-:W-:Y:S01]  /*13820*/  F2FP.SATFINITE.E4M3.F32.PACK_AB_MERGE_C R75, R75, R74, RZ ;  /* 0x0000004a4b4b723e */ /* 0x000fe200048070ff */
[----:B------:R-:W0:Y:S01]  /*13830*/  LDCU UR6, c[0x0][0x39c] ;  /* 0x00007380ff0677ac */ /* 0x000e220008000800 */
[C---:B------:R-:W-:Y:S01]  /*13840*/  IADD3 R70, P6, PT, R134.reuse, R3, RZ ;  /* 0x0000000386467210 */ /* 0x040fe20007fde0ff */
[----:B--2---:R-:W-:Y:S01]  /*13850*/  IMAD.MOV.U32 R133, RZ, RZ, R72 ;  /* 0x000000ffff857224 */ /* 0x004fe200078e0048 */
[----:B------:R2:W-:Y:S01]  /*13860*/  @P1 STG.E.U8 desc[UR20][R68.64], R137 ;  /* 0x0000008944001986 */ /* 0x0005e2000c101114 */
[C---:B------:R-:W-:Y:S01]  /*13870*/  VIADD R132, R134.reuse, UR5 ;  /* 0x0000000586847c36 */ /* 0x040fe20008000000 */
[----:B---3--:R-:W-:Y:S01]  /*13880*/  ISETP.LT.AND P1, PT, R71, UR4, !P0 ;  /* 0x0000000447007c0c */ /* 0x008fe2000c721270 */
[----:B------:R-:W3:Y:S01]  /*13890*/  LDCU UR4, c[0x0][0x39c] ;  /* 0x00007380ff0477ac */ /* 0x000ee20008000800 */
[----:B------:R-:W-:-:S02]  /*138a0*/  LEA.HI.X.SX32 R71, R134, R2, 0x1, P6 ;  /* 0x0000000286477211 */ /* 0x000fc400030f0eff */
[----:B------:R-:W-:Y:S02]  /*138b0*/  SHF.R.S32.HI R133, RZ, 0x8, R133 ;  /* 0x00000008ff857819 */ /* 0x000fe40000011485 */
[----:B------:R-:W-:-:S03]  /*138c0*/  IADD3 R72, P6, PT, R132, R3, RZ ;  /* 0x0000000384487210 */ /* 0x000fc60007fde0ff */
[----:B------:R4:W-:Y:S01]  /*138d0*/  @P4 STG.E.U8 desc[UR20][R70.64], R133 ;  /* 0x0000008546004986 */ /* 0x0009e2000c101114 */
[----:B-1----:R-:W-:Y:S02]  /*138e0*/  ISETP.LT.AND P4, PT, R73, UR7, !P0 ;  /* 0x0000000749007c0c */ /* 0x002fe4000c781270 */
[----:B------:R-:W-:Y:S02]  /*138f0*/  F2FP.SATFINITE.E4M3.F32.PACK_AB_MERGE_C R135, R77, R76, RZ ;  /* 0x0000004c4d87723e */ /* 0x000fe400048070ff */
[C---:B------:R-:W-:Y:S01]  /*13900*/  LEA.HI.X.SX32 R73, R132.reuse, R2, 0x1, P6 ;  /* 0x0000000284497211 */ /* 0x040fe200030f0eff */
[----:B------:R-:W-:Y:S01]  /*13910*/  VIADD R132, R132, UR5 ;  /* 0x0000000584847c36 */ /* 0x000fe20008000000 */
[----:B------:R-:W1:Y:S03]  /*13920*/  LDCU UR7, c[0x0][0x39c] ;  /* 0x00007380ff0777ac */ /* 0x000e660008000800 */
[----:B------:R5:W-:Y:S01]  /*13930*/  @P2 STG.E.U8 desc[UR20][R72.64], R75 ;  /* 0x0000004b48002986 */ /* 0x000be2000c101114 */
[C---:B--2---:R-:W-:Y:S01]  /*13940*/  IADD3 R68, P2, PT, R132.reuse, R3, RZ ;  /* 0x0000000384447210 */ /* 0x044fe20007f5e0ff */
[----:B------:R-:W-:-:S02]  /*13950*/  VIADD R74, R132, UR5 ;  /* 0x00000005844a7c36 */ /* 0x000fc40008000000 */
[----:B------:R-:W-:Y:S01]  /*13960*/  VIADD R76, R0, 0x8c ;  /* 0x0000008c004c7836 */ /* 0x000fe20000000000 */
[-C--:B------:R-:W-:Y:S02]  /*13970*/  LEA.HI.X.SX32 R69, R132, R2.reuse, 0x1, P2 ;  /* 0x0000000284457211 */ /* 0x080fe400010f0eff */
[-C--:B----4-:R-:W-:Y:S02]  /*13980*/  IADD3 R70, P2, PT, R74, R3.reuse, RZ ;  /* 0x000000034a467210 */ /* 0x090fe40007f5e0ff */
[----:B------:R-:W-:Y:S01]  /*13990*/  PRMT R77, R75, 0x9910, RZ ;  /* 0x000099104b4d7816 */ /* 0x000fe200000000ff */
[----:B------:R-:W-:Y:S01]  /*139a0*/  VIADD R134, R0, 0x8b ;  /* 0x0000008b00867836 */ /* 0x000fe20000000000 */
[----:B------:R-:W-:Y:S02]  /*139b0*/  LEA.HI.X.SX32 R71, R74, R2, 0x1, P2 ;  /* 0x000000024a477211 */ /* 0x000fe400010f0eff */
[----:B---3--:R-:W-:Y:S01]  /*139c0*/  ISETP.LT.AND P2, PT, R76, UR4, !P0 ;  /* 0x000000044c007c0c */ /* 0x008fe2000c741270 */
[----:B------:R-:W2:Y:S01]  /*139d0*/  LDCU UR4, c[0x0][0x39c] ;  /* 0x00007380ff0477ac */ /* 0x000ea20008000800 */
[----:B------:R-:W-:Y:S01]  /*139e0*/  SHF.R.S32.HI R77, RZ, 0x8, R77 ;  /* 0x00000008ff4d7819 */ /* 0x000fe2000001144d */
[----:B------:R-:W-:Y:S01]  /*139f0*/  VIADD R74, R74, UR5 ;  /* 0x000000054a4a7c36 */ /* 0x000fe20008000000 */
[----:B0-----:R-:W-:Y:S01]  /*13a00*/  ISETP.LT.AND P6, PT, R134, UR6, !P0 ;  /* 0x0000000686007c0c */ /* 0x001fe2000c7c1270 */
[----:B------:R-:W0:Y:S01]  /*13a10*/  LDCU UR6, c[0x0][0x39c] ;  /* 0x00007380ff0677ac */ /* 0x000e220008000800 */
[----:B------:R-:W-:Y:S01]  /*13a20*/  PRMT R76, R135, 0x9910, RZ ;  /* 0x00009910874c7816 */ /* 0x000fe200000000ff */
[----:B------:R3:W-:Y:S01]  /*13a30*/  @P3 STG.E.U8 desc[UR20][R68.64], R77 ;  /* 0x0000004d44003986 */ /* 0x0007e2000c101114 */
[C---:B-----5:R-:W-:Y:S01]  /*13a40*/  IADD3 R72, P3, PT, R74.reuse, R3, RZ ;  /* 0x000000034a487210 */ /* 0x060fe20007f7e0ff */
[----:B------:R-:W-:-:S03]  /*13a50*/  VIADD R75, R74, UR5 ;  /* 0x000000054a4b7c36 */ /* 0x000fc60008000000 */
[-C--:B------:R-:W-:Y:S01]  /*13a60*/  LEA.HI.X.SX32 R73, R74, R2.reuse, 0x1, P3 ;  /* 0x000000024a497211 */ /* 0x080fe200018f0eff */
[----:B------:R4:W-:Y:S01]  /*13a70*/  @P5 STG.E.U8 desc[UR20][R70.64], R135 ;  /* 0x0000008746005986 */ /* 0x0009e2000c101114 */
[----:B---3--:R-:W-:Y:S01]  /*13a80*/  SHF.R.S32.HI R77, RZ, 0x8, R76 ;  /* 0x00000008ff4d7819 */ /* 0x008fe2000001144c */
[C---:B------:R-:W-:Y:S01]  /*13a90*/  VIADD R69, R0.reuse, 0x8e ;  /* 0x0000008e00457836 */ /* 0x040fe20000000000 */
[-C--:B------:R-:W-:Y:S01]  /*13aa0*/  IADD3 R68, P5, PT, R75, R3.reuse, RZ ;  /* 0x000000034b447210 */ /* 0x080fe20007fbe0ff */
[C---:B----4-:R-:W-:Y:S02]  /*13ab0*/  VIADD R70, R0.reuse, 0x8f ;  /* 0x0000008f00467836 */ /* 0x050fe40000000000 */
[----:B------:R3:W-:Y:S01]  /*13ac0*/  @P1 STG.E.U8 desc[UR20][R72.64], R77 ;  /* 0x0000004d48001986 */ /* 0x0007e2000c101114 */
[----:B-1----:R-:W-:Y:S01]  /*13ad0*/  ISETP.LT.AND P1, PT, R69, UR7, !P0 ;  /* 0x0000000745007c0c */ /* 0x002fe2000c721270 */
[----:B------:R-:W-:Y:S01]  /*13ae0*/  VIADD R132, R0, 0x8d ;  /* 0x0000008d00847836 */ /* 0x000fe20000000000 */
[C---:B------:R-:W-:Y:S01]  /*13af0*/  LEA.HI.X.SX32 R69, R75.reuse, R2, 0x1, P5 ;  /* 0x000000024b457211 */ /* 0x040fe200028f0eff */
[----:B------:R-:W-:Y:S01]  /*13b00*/  VIADD R75, R75, UR5 ;  /* 0x000000054b4b7c36 */ /* 0x000fe20008000000 */
[----:B------:R-:W-:Y:S01]  /*13b10*/  F2FP.SATFINITE.E4M3.F32.PACK_AB_MERGE_C R79, R79, R78, RZ ;  /* 0x0000004e4f4f723e */ /* 0x000fe200048070ff */
[----:B------:R-:W1:Y:S01]  /*13b20*/  LDCU UR7, c[0x0][0x39c] ;  /* 0x00007380ff0777ac */ /* 0x000e620008000800 */
[----:B--2---:R-:W-:Y:S01]  /*13b30*/  ISETP.LT.AND P5, PT, R70, UR4, !P0 ;  /* 0x0000000446007c0c */ /* 0x004fe2000c7a1270 */
[----:B------:R-:W2:Y:S01]  /*13b40*/  LDCU UR4, c[0x0][0x39c] ;  /* 0x00007380ff0477ac */ /* 0x000ea20008000800 */
[----:B------:R-:W-:Y:S01]  /*13b50*/  PRMT R71, R79, 0x9910, RZ ;  /* 0x000099104f477816 */ /* 0x000fe200000000ff */
[----:B------:R4:W-:Y:S01]  /*13b60*/  @P4 STG.E.U8 desc[UR20][R68.64], R79 ;  /* 0x0000004f44004986 */ /* 0x0009e2000c101114 */
[----:B0-----:R-:W-:Y:S01]  /*13b70*/  ISETP.LT.AND P3, PT, R132, UR6, !P0 ;  /* 0x0000000684007c0c */ /* 0x001fe2000c761270 */
[----:B------:R-:W0:Y:S01]  /*13b80*/  LDCU UR6, c[0x0][0x39c] ;  /* 0x00007380ff0677ac */ /* 0x000e220008000800 */
[C---:B------:R-:W-:Y:S01]  /*13b90*/  IADD3 R70, P4, PT, R75.reuse, R3, RZ ;  /* 0x000000034b467210 */ /* 0x040fe20007f9e0ff */
[----:B------:R-:W-:-:S02]  /*13ba0*/  VIADD R74, R75, UR5 ;  /* 0x000000054b4a7c36 */ /* 0x000fc40008000000 */
[----:B---3--:R-:W-:Y:S01]  /*13bb0*/  IMAD.MOV.U32 R73, RZ, RZ, R71 ;  /* 0x000000ffff497224 */ /* 0x008fe200078e0047 */
        /* <DEDUP_REMOVED lines=15> */
[----:B0-----:R-:W-:Y:S01]  /*13cb0*/  ISETP.LT.AND P2, PT, R69, UR6, !P0 ;  /* 0x0000000645007c0c */ /* 0x001fe2000c741270 */
[----:B------:R-:W0:Y:S01]  /*13cc0*/  LDCU UR6, c[0x0][0x39c] ;  /* 0x00007380ff0677ac */ /* 0x000e220008000800 */
[C---:B------:R-:W-:Y:S01]  /*13cd0*/  LEA.HI.X.SX32 R69, R74.reuse, R2, 0x1, P6 ;  /* 0x000000024a457211 */ /* 0x040fe200030f0eff */
[----:B------:R-:W-:Y:S01]  /*13ce0*/  VIADD R74, R74, UR5 ;  /* 0x000000054a4a7c36 */ /* 0x000fe20008000000 */
[----:B------:R-:W-:Y:S01]  /*13cf0*/  SHF.R.S32.HI R77, RZ, 0x8, R77 ;  /* 0x00000008ff4d7819 */ /* 0x000fe2000001144d */
[----:B------:R-:W4:Y:S02]  /*13d00*/  LDCU UR4, c[0x0][0x39c] ;  /* 0x00007380ff0477ac */ /* 0x000f240008000800 */
[----:B---3--:R-:W-:-:S02]  /*13d10*/  VIADD R75, R74, UR5 ;  /* 0x000000054a4b7c36 */ /* 0x008fc40008000000 */
[----:B------:R3:W-:Y:S01]  /*13d20*/  @P3 STG.E.U8 desc[UR20][R68.64], R77 ;  /* 0x0000004d44003986 */ /* 0x0007e2000c101114 */
[CC--:B------:R-:W-:Y:S02]  /*13d30*/  IADD3 R70, P3, PT, R74.reuse, R3.reuse, RZ ;  /* 0x000000034a467210 */ /* 0x0c0fe40007f7e0ff */
[----:B--2---:R-:W-:Y:S02]  /*13d40*/  PRMT R73, R83, 0x9910, RZ ;  /* 0x0000991053497816 */ /* 0x004fe400000000ff */
[-C--:B------:R-:W-:Y:S02]  /*13d50*/  LEA.HI.X.SX32 R71, R74, R2.reuse, 0x1, P3 ;  /* 0x000000024a477211 */ /* 0x080fe400018f0eff */
[C---:B------:R-:W-:Y:S01]  /*13d60*/  IADD3 R72, P3, PT, R75.reuse, R3, RZ ;  /* 0x000000034b487210 */ /* 0x040fe20007f7e0ff */
[----:B------:R-:W-:Y:S01]  /*13d70*/  IMAD.MOV.U32 R74, RZ, RZ, R73 ;  /* 0x000000ffff4a7224 */ /* 0x000fe200078e0049 */
[----:B-1----:R-:W-:Y:S01]  /*13d80*/  ISETP.LT.AND P6, PT, R76, UR7, !P0 ;  /* 0x000000074c007c0c */ /* 0x002fe2000c7c1270 */
[----:B------:R-:W1:Y:S01]  /*13d90*/  LDCU UR7, c[0x0][0x39c] ;  /* 0x00007380ff0777ac */ /* 0x000e620008000800 */
[C---:B------:R-:W-:Y:S01]  /*13da0*/  LEA.HI.X.SX32 R73, R75.reuse, R2, 0x1, P3 ;  /* 0x000000024b497211 */ /* 0x040fe200018f0eff */
[----:B------:R-:W-:Y:S01]  /*13db0*/  VIADD R75, R75, UR5 ;  /* 0x000000054b4b7c36 */ /* 0x000fe20008000000 */
[----:B---3--:R-:W-:Y:S01]  /*13dc0*/  SHF.R.S32.HI R77, RZ, 0x8, R74 ;  /* 0x00000008ff4d7819 */ /* 0x008fe2000001144a */
[----:B------:R2:W-:Y:S01]  /*13dd0*/  @P1 STG.E.U8 desc[UR20][R70.64], R83 ;  /* 0x0000005346001986 */ /* 0x0005e2000c101114 */
[----:B------:R-:W-:-:S02]  /*13de0*/  VIADD R69, R0, 0x94 ;  /* 0x0000009400457836 */ /* 0x000fc40000000000 */
[C---:B------:R-:W-:Y:S01]  /*13df0*/  VIADD R76, R0.reuse, 0x93 ;  /* 0x00000093004c7836 */ /* 0x040fe20000000000 */
[----:B------:R3:W-:Y:S01]  /*13e00*/  @P5 STG.E.U8 desc[UR20][R72.64], R77 ;  /* 0x0000004d48005986 */ /* 0x0007e2000c101114 */
[-C--:B------:R-:W-:Y:S02]  /*13e10*/  IADD3 R68, P5, PT, R75, R3.reuse, RZ ;  /* 0x000000034b447210 */ /* 0x080fe40007fbe0ff */
[----:B------:R-:W-:Y:S02]  /*13e20*/  F2FP.SATFINITE.E4M3.F32.PACK_AB_MERGE_C R85, R85, R84, RZ ;  /* 0x000000545555723e */ /* 0x000fe400048070ff */
[----:B0-----:R-:W-:Y:S01]  /*13e30*/  ISETP.LT.AND P3, PT, R69, UR6, !P0 ;  /* 0x0000000645007c0c */ /* 0x001fe2000c761270 */
[----:B------:R-:W-:Y:S01]  /*13e40*/  VIADD R74, R0, 0x95 ;  /* 0x00000095004a7836 */ /* 0x000fe20000000000 */
[----:B----4-:R-:W-:Y:S01]  /*13e50*/  ISETP.LT.AND P1, PT, R76, UR4, !P0 ;  /* 0x000000044c007c0c */ /* 0x010fe2000c721270 */
[----:B------:R-:W0:Y:S01]  /*13e60*/  LDCU UR4, c[0x0][0x39c] ;  /* 0x00007380ff0477ac */ /* 0x000e220008000800 */
[C---:B------:R-:W-:Y:S01]  /*13e70*/  LEA.HI.X.SX32 R69, R75.reuse, R2, 0x1, P5 ;  /* 0x000000024b457211 */ /* 0x040fe200028f0eff */
[----:B------:R-:W-:Y:S01]  /*13e80*/  VIADD R75, R75, UR5 ;  /* 0x000000054b4b7c36 */ /* 0x000fe20008000000 */
[----:B--2---:R-:W-:Y:S01]  /*13e90*/  PRMT R71, R85, 0x9910, RZ ;  /* 0x0000991055477816 */ /* 0x004fe200000000ff */
[----:B------:R-:W2:Y:S01]  /*13ea0*/  LDCU UR6, c[0x0][0x39c] ;  /* 0x00007380ff0677ac */ /* 0x000ea20008000800 */
[----:B-1----:R-:W-:Y:S01]  /*13eb0*/  ISETP.LT.AND P5, PT, R74, UR7, !P0 ;  /* 0x000000074a007c0c */ /* 0x002fe2000c7a1270 */
        /* <DEDUP_REMOVED lines=13> */
[----:B0-----:R-:W-:Y:S01]  /*13f90*/  ISETP.LT.AND P2, PT, R76, UR4, !P0 ;  /* 0x000000044c007c0c */ /* 0x001fe2000c741270 */
[----:B------:R-:W0:Y:S01]  /*13fa0*/  LDCU UR4, c[0x0][0x39c] ;  /* 0x00007380ff0477ac */ /* 0x000e220008000800 */
[----:B------:R-:W-:Y:S02]  /*13fb0*/  PRMT R77, R87, 0x9910, RZ ;  /* 0x00009910574d7816 */ /* 0x000fe400000000ff */
[C---:B-1----:R-:W-:Y:S02]  /*13fc0*/  IADD3 R68, P4, PT, R74.reuse, R3, RZ ;  /* 0x000000034a447210 */ /* 0x042fe40007f9e0ff */
        /* <DEDUP_REMOVED lines=9> */
[----:B--2---:R-:W-:Y:S01]  /*14060*/  ISETP.LT.AND P4, PT, R76, UR6, !P0 ;  /* 0x000000064c007c0c */ /* 0x004fe2000c781270 */
[----:B------:R-:W2:Y:S01]  /*14070*/  LDCU UR6, c[0x0][0x39c] ;  /* 0x00007380ff0677ac */ /* 0x000ea20008000800 */
[----:B------:R-:W-:Y:S01]  /*14080*/  PRMT R76, R89, 0x9910, RZ ;  /* 0x00009910594c7816 */ /* 0x000fe200000000ff */
[----:B-1----:R-:W-:Y:S01]  /*14090*/  VIADD R72, R0, 0x98 ;  /* 0x0000009800487836 */ /* 0x002fe20000000000 */
[----:B------:R-:W-:Y:S01]  /*140a0*/  LEA.HI.X.SX32 R71, R74, R2, 0x1, P1 ;  /* 0x000000024a477211 */ /* 0x000fe200008f0eff */
[----:B------:R-:W-:-:S03]  /*140b0*/  VIADD R73, R0, 0x99 ;  /* 0x0000009900497836 */ /* 0x000fc60000000000 */
[----:B0-----:R-:W-:Y:S01]  /*140c0*/  ISETP.LT.AND P1, PT, R72, UR4, !P0 ;  /* 0x0000000448007c0c */ /* 0x001fe2000c721270 */
[----:B------:R-:W-:Y:S01]  /*140d0*/  IMAD.MOV.U32 R74, RZ, RZ, R76 ;  /* 0x000000ffff4a7224 */ /* 0x000fe200078e004c */
[-C--:B------:R-:W-:Y:S01]  /*140e0*/  IADD3 R72, P6, PT, R75, R3.reuse, RZ ;  /* 0x000000034b487210 */ /* 0x080fe20007fde0ff */
[----:B------:R0:W-:Y:S01]  /*140f0*/  @P3 STG.E.U8 desc[UR20][R70.64], R89 ;  /* 0x0000005946003986 */ /* 0x0001e2000c101114 */
[----:B---3--:R-:W-:Y:S01]  /*14100*/  ISETP.LT.AND P3, PT, R73, UR7, !P0 ;  /* 0x0000000749007c0c */ /* 0x008fe2000c761270 */
[----:B------:R-:W1:Y:S01]  /*14110*/  LDCU UR4, c[0x0][0x39c] ;  /* 0x00007380ff0477ac */ /* 0x000e620008000800 */
        /* <DEDUP_REMOVED lines=8> */
[----:B--2---:R-:W-:Y:S01]  /*141a0*/  ISETP.LT.AND P5, PT, R69, UR6, !P0 ;  /* 0x0000000645007c0c */ /* 0x004fe2000c7a1270 */
[C---:B0-----:R-:W-:Y:S01]  /*141b0*/  VIADD R71, R0.reuse, 0x9b ;  /* 0x0000009b00477836 */ /* 0x041fe20000000000 */
[CC--:B------:R-:W-:Y:S01]  /*141c0*/  LEA.HI.X.SX32 R69, R75.reuse, R2.reuse, 0x1, P6 ;  /* 0x000000024b457211 */ /* 0x0c0fe200030f0eff */
[----:B------:R-:W-:Y:S01]  /*141d0*/  VIADD R75, R75, UR5 ;  /* 0x000000054b4b7c36 */ /* 0x000fe20008000000 */
[----:B------:R-:W-:Y:S01]  /*141e0*/  PRMT R74, R91, 0x9910, RZ ;  /* 0x000099105b4a7816 */ /* 0x000fe200000000ff */
[----:B------:R-:W0:Y:S03]  /*141f0*/  LDCU UR6, c[0x0][0x39c] ;  /* 0x00007380ff0677ac */ /* 0x000e260008000800 */
[-C--:B------:R-:W-:Y:S01]  /*14200*/  IADD3 R70, P6, PT, R75, R3.reuse, RZ ;  /* 0x000000034b467210 */ /* 0x080fe20007fde0ff */
[----:B------:R2:W-:Y:S01]  /*14210*/  @P2 STG.E.U8 desc[UR20][R68.64], R91 ;  /* 0x0000005b44002986 */ /* 0x0005e2000c101114 */
[----:B----4-:R-:W-:Y:S01]  /*14220*/  IMAD.MOV.U32 R72, RZ, RZ, R74 ;  /* 0x000000ffff487224 */ /* 0x010fe200078e004a */
[----:B-1----:R-:W-:Y:S01]  /*14230*/  ISETP.LT.AND P2, PT, R71, UR4, !P0 ;  /* 0x0000000447007c0c */ /* 0x002fe2000c741270 */
[C---:B------:R-:W-:Y:S01]  /*14240*/  VIADD R74, R75.reuse, UR5 ;  /* 0x000000054b4a7c36 */ /* 0x040fe20008000000 */
[----:B------:R-:W-:Y:S01]  /*14250*/  LEA.HI.X.SX32 R71, R75, R2, 0x1, P6 ;  /* 0x000000024b477211 */ /* 0x000fe200030f0eff */
[----:B------:R-:W-:Y:S01]  /*14260*/  VIADD R73, R0, 0x9c ;  /* 0x0000009c00497836 */ /* 0x000fe20000000000 */
[----:B------:R-:W-:Y:S01]  /*14270*/  SHF.R.S32.HI R75, RZ, 0x8, R72 ;  /* 0x00000008ff4b7819 */ /* 0x000fe20000011448 */
[----:B------:R-:W1:Y:S01]  /*14280*/  LDCU UR4, c[0x0][0x39c] ;  /* 0x00007380ff0477ac */ /* 0x000e620008000800 */
        /* <DEDUP_REMOVED lines=9> */
[C---:B--2---:R-:W-:Y:S01]  /*14320*/  IADD3 R68, P1, PT, R74.reuse, R3, RZ ;  /* 0x000000034a447210 */ /* 0x044fe20007f3e0ff */
        /* <DEDUP_REMOVED lines=8> */
[----:B-1----:R-:W-:Y:S01]  /*143b0*/  ISETP.LT.AND P1, PT, R74, UR4, !P0 ;  /* 0x000000044a007c0c */ /* 0x002fe2000c721270 */
        /* <DEDUP_REMOVED lines=235> */
[-C--:B------:R-:W-:Y:S01]  /*15270*/  IADD3 R70, P4, PT, R75, R3.reuse, RZ ;  /* 0x000000034b467210 */ /* 0x080fe20007f9e0ff */
[----:B--2---:R-:W-:Y:S01]  /*15280*/  IMAD.MOV.U32 R72, RZ, RZ, R71 ;  /* 0x000000ffff487224 */ /* 0x004fe200078e0047 */
[----:B------:R-:W-:Y:S01]  /*15290*/  F2FP.SATFINITE.E4M3.F32.PACK_AB_MERGE_C R123, R123, R122, RZ ;  /* 0x0000007a7b7b723e */ /* 0x000fe200048070ff */
[C---:B------:R-:W-:Y:S01]  /*152a0*/  VIADD R74, R75.reuse, UR5 ;  /* 0x000000054b4a7c36 */ /* 0x040fe20008000000 */
[----:B------:R-:W-:Y:S01]  /*152b0*/  LEA.HI.X.SX32 R71, R75, R2, 0x1, P4 ;  /* 0x000000024b477211 */ /* 0x000fe200020f0eff */
[----:B------:R-:W-:Y:S01]  /*152c0*/  VIADD R76, R0, 0xba ;  /* 0x000000ba004c7836 */ /* 0x000fe20000000000 */
[----:B------:R-:W-:Y:S01]  /*152d0*/  SHF.R.S32.HI R75, RZ, 0x8, R72 ;  /* 0x00000008ff4b7819 */ /* 0x000fe20000011448 */
[----:B------:R-:W2:Y:S01]  /*152e0*/  LDCU UR7, c[0x0][0x39c] ;  /* 0x00007380ff0777ac */ /* 0x000ea20008000800 */
[----:B------:R-:W-:-:S04]  /*152f0*/  IADD3 R72, P4, PT, R74, R3, RZ ;  /* 0x000000034a487210 */ /* 0x000fc80007f9e0ff */
[CC--:B------:R-:W-:Y:S01]  /*15300*/  LEA.HI.X.SX32 R73, R74.reuse, R2.reuse, 0x1, P4 ;  /* 0x000000024a497211 */ /* 0x0c0fe200020f0eff */
[----:B------:R-:W-:Y:S01]  /*15310*/  VIADD R74, R74, UR5 ;  /* 0x000000054a4a7c36 */ /* 0x000fe20008000000 */
[----:B------:R4:W-:Y:S01]  /*15320*/  @P2 STG.E.U8 desc[UR20][R70.64], R75 ;  /* 0x0000004b46002986 */ /* 0x0009e2000c101114 */
[----:B---3--:R-:W-:Y:S01]  /*15330*/  ISETP.LT.AND P2, PT, R76, UR4, !P0 ;  /* 0x000000044c007c0c */ /* 0x008fe2000c741270 */
[----:B------:R-:W3:Y:S01]  /*15340*/  LDCU UR4, c[0x0][0x39c] ;  /* 0x00007380ff0477ac */ /* 0x000ee20008000800 */
        /* <DEDUP_REMOVED lines=14> */
[----:B-1----:R-:W-:Y:S01]  /*15430*/  VIADD R72, R0, 0xbc ;  /* 0x000000bc00487836 */ /* 0x002fe20000000000 */
[----:B------:R-:W-:Y:S01]  /*15440*/  LEA.HI.X.SX32 R71, R74, R2, 0x1, P1 ;  /* 0x000000024a477211 */ /* 0x000fe200008f0eff */
[----:B------:R-:W-:-:S03]  /*15450*/  VIADD R73, R0, 0xbd ;  /* 0x000000bd00497836 */ /* 0x000fc60000000000 */
[----:B---3--:R-:W-:Y:S01]  /*15460*/  ISETP.LT.AND P1, PT, R72, UR4, !P0 ;  /* 0x0000000448007c0c */ /* 0x008fe2000c721270 */
[----:B------:R-:W-:Y:S01]  /*15470*/  IMAD.MOV.U32 R74, RZ, RZ, R76 ;  /* 0x000000ffff4a7224 */ /* 0x000fe200078e004c */
[-C--:B------:R-:W-:Y:S01]  /*15480*/  IADD3 R72, P6, PT, R75, R3.reuse, RZ ;  /* 0x000000034b487210 */ /* 0x080fe20007fde0ff */
[----:B------:R1:W-:Y:S01]  /*15490*/  @P3 STG.E.U8 desc[UR20][R70.64], R125 ;  /* 0x0000007d46003986 */ /* 0x0003e2000c101114 */
[----:B--2---:R-:W-:Y:S01]  /*154a0*/  ISETP.LT.AND P3, PT, R73, UR7, !P0 ;  /* 0x0000000749007c0c */ /* 0x004fe2000c761270 */
        /* <DEDUP_REMOVED lines=66> */
[----:B------:R-:W-:Y:S01]  /*158d0*/  PRMT R5, R77, 0x9910, RZ ;  /* 0x000099104d057816 */ /* 0x000fe200000000ff */
[----:B------:R4:W-:Y:S01]  /*158e0*/  @P4 STG.E.U8 desc[UR20][R68.64], R77 ;  /* 0x0000004d44004986 */ /* 0x0009e2000c101114 */
[----:B0-----:R-:W-:Y:S01]  /*158f0*/  ISETP.LT.AND P3, PT, R78, UR6, !P0 ;  /* 0x000000064e007c0c */ /* 0x001fe2000c761270 */
[----:B------:R-:W0:Y:S01]  /*15900*/  LDCU UR6, c[0x0][0x39c] ;  /* 0x00007380ff0677ac */ /* 0x000e220008000800 */
[C---:B------:R-:W-:Y:S01]  /*15910*/  IADD3 R4, P4, PT, R74.reuse, R3, RZ ;  /* 0x000000034a047210 */ /* 0x040fe20007f9e0ff */
[C---:B--2---:R-:W-:Y:S02]  /*15920*/  VIADD R72, R74.reuse, UR5 ;  /* 0x000000054a487c36 */ /* 0x044fe40008000000 */
[----:B------:R-:W-:Y:S01]  /*15930*/  IMAD.MOV.U32 R73, RZ, RZ, R5 ;  /* 0x000000ffff497224 */ /* 0x000fe200078e0005 */
[----:B------:R-:W-:-:S02]  /*15940*/  LEA.HI.X.SX32 R5, R74, R2, 0x1, P4 ;  /* 0x000000024a057211 */ /* 0x000fc400020f0eff */
[-C--:B------:R-:W-:Y:S02]  /*15950*/  IADD3 R70, P4, PT, R72, R3.reuse, RZ ;  /* 0x0000000348467210 */ /* 0x080fe40007f9e0ff */
[----:B------:R-:W-:Y:S01]  /*15960*/  F2FP.SATFINITE.E4M3.F32.PACK_AB_MERGE_C R75, R7, R6, RZ ;  /* 0x00000006074b723e */ /* 0x000fe200048070ff */
[----:B------:R-:W-:Y:S01]  /*15970*/  VIADD R6, R0, 0xc6 ;  /* 0x000000c600067836 */ /* 0x000fe20000000000 */
[----:B------:R-:W-:Y:S02]  /*15980*/  SHF.R.S32.HI R73, RZ, 0x8, R73 ;  /* 0x00000008ff497819 */ /* 0x000fe40000011449 */
[CC--:B------:R-:W-:Y:S01]  /*15990*/  LEA.HI.X.SX32 R71, R72.reuse, R2.reuse, 0x1, P4 ;  /* 0x0000000248477211 */ /* 0x0c0fe200020f0eff */
[----:B------:R-:W-:Y:S01]  /*159a0*/  VIADD R72, R72, UR5 ;  /* 0x0000000548487c36 */ /* 0x000fe20008000000 */
[----:B-1----:R-:W-:Y:S01]  /*159b0*/  ISETP.LT.AND P4, PT, R6, UR4, !P0 ;  /* 0x0000000406007c0c */ /* 0x002fe2000c781270 */
[C---:B------:R-:W-:Y:S01]  /*159c0*/  VIADD R7, R0.reuse, 0xc7 ;  /* 0x000000c700077836 */ /* 0x040fe20000000000 */
[----:B------:R1:W-:Y:S01]  /*159d0*/  @P6 STG.E.U8 desc[UR20][R4.64], R73 ;  /* 0x0000004904006986 */ /* 0x0003e2000c101114 */
[----:B----4-:R-:W-:Y:S01]  /*159e0*/  PRMT R69, R75, 0x9910, RZ ;  /* 0x000099104b457816 */ /* 0x010fe200000000ff */
[----:B------:R-:W-:Y:S01]  /*159f0*/  VIADD R68, R0, 0xc8 ;  /* 0x000000c800447836 */ /* 0x000fe20000000000 */
[C---:B------:R-:W-:Y:S01]  /*15a00*/  IADD3 R6, P6, PT, R72.reuse, R3, RZ ;  /* 0x0000000348067210 */ /* 0x040fe20007fde0ff */
[----:B------:R2:W-:Y:S01]  /*15a10*/  @P1 STG.E.U8 desc[UR20][R70.64], R75 ;  /* 0x0000004b46001986 */ /* 0x0005e2000c101114 */
[----:B0-----:R-:W-:Y:S01]  /*15a20*/  ISETP.LT.AND P1, PT, R7, UR6, !P0 ;  /* 0x0000000607007c0c */ /* 0x001fe2000c721270 */
[----:B------:R-:W0:Y:S01]  /*15a30*/  LDCU UR4, c[0x0][0x39c] ;  /* 0x00007380ff0477ac */ /* 0x000e220008000800 */
[C---:B------:R-:W-:Y:S01]  /*15a40*/  LEA.HI.X.SX32 R7, R72.reuse, R2, 0x1, P6 ;  /* 0x0000000248077211 */ /* 0x040fe200030f0eff */
[----:B------:R-:W-:Y:S01]  /*15a50*/  VIADD R72, R72, UR5 ;  /* 0x0000000548487c36 */ /* 0x000fe20008000000 */
[----:B------:R-:W-:Y:S01]  /*15a60*/  SHF.R.S32.HI R69, RZ, 0x8, R69 ;  /* 0x00000008ff457819 */ /* 0x000fe20000011445 */
[----:B------:R-:W4:Y:S01]  /*15a70*/  LDCU UR6, c[0x0][0x39c] ;  /* 0x00007380ff0677ac */ /* 0x000f220008000800 */
[----:B---3--:R-:W-:Y:S01]  /*15a80*/  ISETP.LT.AND P6, PT, R68, UR7, !P0 ;  /* 0x0000000744007c0c */ /* 0x008fe2000c7c1270 */
[----:B------:R-:W-:-:S02]  /*15a90*/  VIADD R68, R72, UR5 ;  /* 0x0000000548447c36 */ /* 0x000fc40008000000 */
[----:B------:R3:W-:Y:S01]  /*15aa0*/  @P3 STG.E.U8 desc[UR20][R6.64], R69 ;  /* 0x0000004506003986 */ /* 0x0007e2000c101114 */
[CC--:B-1----:R-:W-:Y:S01]  /*15ab0*/  IADD3 R4, P3, PT, R72.reuse, R3.reuse, RZ ;  /* 0x0000000348047210 */ /* 0x0c2fe20007f7e0ff */
[----:B------:R-:W1:Y:S01]  /*15ac0*/  LDCU UR7, c[0x0][0x39c] ;  /* 0x00007380ff0777ac */ /* 0x000e620008000800 */
[----:B--2---:R-:W-:Y:S02]  /*15ad0*/  F2FP.SATFINITE.E4M3.F32.PACK_AB_MERGE_C R71, R9, R8, RZ ;  /* 0x000000080947723e */ /* 0x004fe400048070ff */
[----:B------:R-:W-:Y:S02]  /*15ae0*/  LEA.HI.X.SX32 R5, R72, R2, 0x1, P3 ;  /* 0x0000000248057211 */ /* 0x000fe400018f0eff */
[----:B------:R-:W-:Y:S02]  /*15af0*/  PRMT R70, R71, 0x9910, RZ ;  /* 0x0000991047467816 */ /* 0x000fe400000000ff */
[----:B------:R-:W-:Y:S02]  /*15b00*/  IADD3 R8, P3, PT, R68, R3, RZ ;  /* 0x0000000344087210 */ /* 0x000fe40007f7e0ff */
[----:B---3--:R-:W-:-:S02]  /*15b10*/  SHF.R.S32.HI R69, RZ, 0x8, R70 ;  /* 0x00000008ff457819 */ /* 0x008fc40000011446 */
[C---:B------:R-:W-:Y:S01]  /*15b20*/  LEA.HI.X.SX32 R9, R68.reuse, R2, 0x1, P3 ;  /* 0x0000000244097211 */ /* 0x040fe200018f0eff */
[----:B------:R-:W-:Y:S01]  /*15b30*/  VIADD R68, R68, UR5 ;  /* 0x0000000544447c36 */ /* 0x000fe20008000000 */
[----:B------:R2:W-:Y:S01]  /*15b40*/  @P2 STG.E.U8 desc[UR20][R4.64], R71 ;  /* 0x0000004704002986 */ /* 0x0005e2000c101114 */
[C---:B------:R-:W-:Y:S02]  /*15b50*/  VIADD R72, R0.reuse, 0xc9 ;  /* 0x000000c900487836 */ /* 0x040fe40000000000 */
[----:B------:R-:W-:Y:S01]  /*15b60*/  VIADD R7, R0, 0xca ;  /* 0x000000ca00077836 */ /* 0x000fe20000000000 */
[----:B------:R3:W-:Y:S01]  /*15b70*/  @P5 STG.E.U8 desc[UR20][R8.64], R69 ;  /* 0x0000004508005986 */ /* 0x0007e2000c101114 */
[----:B------:R-:W-:Y:S02]  /*15b80*/  IADD3 R6, P5, PT, R68, R3, RZ ;  /* 0x0000000344067210 */ /* 0x000fe40007fbe0ff */
[----:B0-----:R-:W-:Y:S01]  /*15b90*/  ISETP.LT.AND P2, PT, R72, UR4, !P0 ;  /* 0x0000000448007c0c */ /* 0x001fe2000c741270 */
[----:B------:R-:W0:Y:S01]  /*15ba0*/  LDCU UR4, c[0x0][0x39c] ;  /* 0x00007380ff0477ac */ /* 0x000e220008000800 */
[----:B----4-:R-:W-:-:S02]  /*15bb0*/  ISETP.LT.AND P3, PT, R7, UR6, !P0 ;  /* 0x0000000607007c0c */ /* 0x010fc4000c761270 */
[----:B------:R-:W-:Y:S01]  /*15bc0*/  F2FP.SATFINITE.E4M3.F32.PACK_AB_MERGE_C R73, R11, R10, RZ ;  /* 0x0000000a0b49723e */ /* 0x000fe200048070ff */
[----:B------:R-:W4:Y:S01]  /*15bd0*/  LDCU UR6, c[0x0][0x39c] ;  /* 0x00007380ff0677ac */ /* 0x000f220008000800 */
[C---:B------:R-:W-:Y:S01]  /*15be0*/  LEA.HI.X.SX32 R7, R68.reuse, R2, 0x1, P5 ;  /* 0x0000000244077211 */ /* 0x040fe200028f0eff */
[----:B------:R-:W-:Y:S01]  /*15bf0*/  VIADD R68, R68, UR5 ;  /* 0x0000000544447c36 */ /* 0x000fe20008000000 */
[----:B------:R-:W-:-:S03]  /*15c00*/  PRMT R11, R73, 0x9910, RZ ;  /* 0x00009910490b7816 */ /* 0x000fc600000000ff */
[----:B------:R5:W-:Y:S01]  /*15c10*/  @P4 STG.E.U8 desc[UR20][R6.64], R73 ;  /* 0x0000004906004986 */ /* 0x000be2000c101114 */
[CC--:B--2---:R-:W-:Y:S01]  /*15c20*/  IADD3 R4, P4, PT, R68.reuse, R3.reuse, RZ ;  /* 0x0000000344047210 */ /* 0x0c4fe20007f9e0ff */
[C---:B------:R-:W-:Y:S01]  /*15c30*/  VIADD R10, R68.reuse, UR5 ;  /* 0x00000005440a7c36 */ /* 0x040fe20008000000 */
[----:B------:R-:W-:Y:S02]  /*15c40*/  SHF.R.S32.HI R11, RZ, 0x8, R11 ;  /* 0x00000008ff0b7819 */ /* 0x000fe4000001140b */
[----:B------:R-:W-:Y:S02]  /*15c50*/  LEA.HI.X.SX32 R5, R68, R2, 0x1, P4 ;  /* 0x0000000244057211 */ /* 0x000fe400020f0eff */
[----:B---3--:R-:W-:Y:S02]  /*15c60*/  IADD3 R8, P4, PT, R10, R3, RZ ;  /* 0x000000030a087210 */ /* 0x008fe40007f9e0ff */
[----:B------:R-:W-:Y:S01]  /*15c70*/  F2FP.SATFINITE.E4M3.F32.PACK_AB_MERGE_C R69, R13, R12, RZ ;  /* 0x0000000c0d45723e */ /* 0x000fe200048070ff */
[----:B------:R-:W-:Y:S01]  /*15c80*/  VIADD R12, R0, 0xcc ;  /* 0x000000cc000c7836 */ /* 0x000fe20000000000 */
[C---:B------:R-:W-:Y:S01]  /*15c90*/  LEA.HI.X.SX32 R9, R10.reuse, R2, 0x1, P4 ;  /* 0x000000020a097211 */ /* 0x040fe200020f0eff */
[----:B------:R-:W-:Y:S01]  /*15ca0*/  VIADD R10, R10, UR5 ;  /* 0x000000050a0a7c36 */ /* 0x000fe20008000000 */
[----:B------:R2:W-:Y:S01]  /*15cb0*/  @P1 STG.E.U8 desc[UR20][R4.64], R11 ;  /* 0x0000000b04001986 */ /* 0x0005e2000c101114 */
[----:B------:R-:W-:Y:S01]  /*15cc0*/  VIADD R70, R0, 0xcb ;  /* 0x000000cb00467836 */ /* 0x000fe20000000000 */
[----:B0-----:R-:W-:Y:S01]  /*15cd0*/  ISETP.LT.AND P1, PT, R12, UR4, !P0 ;  /* 0x000000040c007c0c */ /* 0x001fe2000c721270 */
[----:B------:R-:W0:Y:S01]  /*15ce0*/  LDCU UR4, c[0x0][0x39c] ;  /* 0x00007380ff0477ac */ /* 0x000e220008000800 */
[----:B------:R-:W-:-:S02]  /*15cf0*/  PRMT R13, R69, 0x9910, RZ ;  /* 0x00009910450d7816 */ /* 0x000fc400000000ff */
[----:B-----5:R-:W-:Y:S02]  /*15d00*/  IADD3 R6, P4, PT, R10, R3, RZ ;  /* 0x000000030a067210 */ /* 0x020fe40007f9e0ff */
[----:B-1----:R-:W-:Y:S01]  /*15d10*/  ISETP.LT.AND P5, PT, R70, UR7, !P0 ;  /* 0x0000000746007c0c */ /* 0x002fe2000c7a1270 */
[----:B------:R-:W1:Y:S01]  /*15d20*/  LDCU UR7, c[0x0][0x39c] ;  /* 0x00007380ff0777ac */ /* 0x000e620008000800 */
[C---:B------:R-:W-:Y:S01]  /*15d30*/  LEA.HI.X.SX32 R7, R10.reuse, R2, 0x1, P4 ;  /* 0x000000020a077211 */ /* 0x040fe200020f0eff */
[----:B------:R-:W-:Y:S01]  /*15d40*/  VIADD R10, R10, UR5 ;  /* 0x000000050a0a7c36 */ /* 0x000fe20008000000 */
[----:B------:R-:W-:Y:S01]  /*15d50*/  SHF.R.S32.HI R13, RZ, 0x8, R13 ;  /* 0x00000008ff0d7819 */ /* 0x000fe2000001140d */
[----:B------:R-:W-:Y:S01]  /*15d60*/  VIADD R12, R0, 0xcd ;  /* 0x000000cd000c7836 */ /* 0x000fe20000000000 */
[----:B------:R3:W-:Y:S01]  /*15d70*/  @P6 STG.E.U8 desc[UR20][R8.64], R69 ;  /* 0x0000004508006986 */ /* 0x0007e2000c101114 */
[----:B------:R-:W-:-:S03]  /*15d80*/  F2FP.SATFINITE.E4M3.F32.PACK_AB_MERGE_C R15, R15, R14, RZ ;  /* 0x0000000e0f0f723e */ /* 0x000fc600048070ff */
[----:B------:R5:W-:Y:S01]  /*15d90*/  @P2 STG.E.U8 desc[UR20][R6.64], R13 ;  /* 0x0000000d06002986 */ /* 0x000be2000c101114 */
[C---:B--2---:R-:W-:Y:S01]  /*15da0*/  IADD3 R4, P2, PT, R10.reuse, R3, RZ ;  /* 0x000000030a047210 */ /* 0x044fe20007f5e0ff */
[----:B------:R-:W-:Y:S01]  /*15db0*/  VIADD R11, R10, UR5 ;  /* 0x000000050a0b7c36 */ /* 0x000fe20008000000 */
[----:B----4-:R-:W-:Y:S01]  /*15dc0*/  ISETP.LT.AND P4, PT, R12, UR6, !P0 ;  /* 0x000000060c007c0c */ /* 0x010fe2000c781270 */
[----:B------:R-:W2:Y:S01]  /*15dd0*/  LDCU UR6, c[0x0][0x39c] ;  /* 0x00007380ff0677ac */ /* 0x000ea20008000800 */
[----:B------:R-:W-:Y:S01]  /*15de0*/  PRMT R12, R15, 0x9910, RZ ;  /* 0x000099100f0c7816 */ /* 0x000fe200000000ff */
[----:B---3--:R-:W-:Y:S01]  /*15df0*/  VIADD R8, R0, 0xce ;  /* 0x000000ce00087836 */ /* 0x008fe20000000000 */
[----:B------:R-:W-:Y:S01]  /*15e00*/  LEA.HI.X.SX32 R5, R10, R2, 0x1, P2 ;  /* 0x000000020a057211 */ /* 0x000fe200010f0eff */
[----:B------:R-:W-:-:S03]  /*15e10*/  VIADD R9, R0, 0xcf ;  /* 0x000000cf00097836 */ /* 0x000fc60000000000 */
[----:B0-----:R-:W-:Y:S01]  /*15e20*/  ISETP.LT.AND P2, PT, R8, UR4, !P0 ;  /* 0x0000000408007c0c */ /* 0x001fe2000c741270 */
[----:B------:R-:W-:Y:S01]  /*15e30*/  IMAD.MOV.U32 R10, RZ, RZ, R12 ;  /* 0x000000ffff0a7224 */ /* 0x000fe200078e000c */
[-C--:B------:R-:W-:Y:S01]  /*15e40*/  IADD3 R8, P6, PT, R11, R3.reuse, RZ ;  /* 0x000000030b087210 */ /* 0x080fe20007fde0ff */
[----:B------:R0:W-:Y:S01]  /*15e50*/  @P3 STG.E.U8 desc[UR20][R4.64], R15 ;  /* 0x0000000f04003986 */ /* 0x0001e2000c101114 */
[----:B-1----:R-:W-:Y:S01]  /*15e60*/  ISETP.LT.AND P3, PT, R9, UR7, !P0 ;  /* 0x0000000709007c0c */ /* 0x002fe2000c761270 */
        /* <DEDUP_REMOVED lines=341> */
[----:B------:R-:W-:Y:S02]  /*173c0*/  F2FP.SATFINITE.E4M3.F32.PACK_AB_MERGE_C R55, R55, R54, RZ ;  /* 0x000000363737723e */ /* 0x000fe400048070ff */
[----:B------:R-:W-:Y:S01]  /*173d0*/  F2FP.SATFINITE.E4M3.F32.PACK_AB_MERGE_C R57, R57, R56, RZ ;  /* 0x000000383939723e */ /* 0x000fe200048070ff */
[----:B------:R-:W-:Y:S01]  /*173e0*/  VIADD R12, R0, 0xf7 ;  /* 0x000000f7000c7836 */ /* 0x000fe20000000000 */
[C---:B------:R-:W-:Y:S01]  /*173f0*/  LEA.HI.X.SX32 R9, R10.reuse, R2, 0x1, P6 ;  /* 0x000000020a097211 */ /* 0x040fe200030f0eff */
[----:B------:R-:W-:Y:S01]  /*17400*/  VIADD R10, R10, UR5 ;  /* 0x000000050a0a7c36 */ /* 0x000fe20008000000 */
[----:B------:R-:W-:Y:S01]  /*17410*/  F2FP.SATFINITE.E4M3.F32.PACK_AB_MERGE_C R59, R59, R58, RZ ;  /* 0x0000003a3b3b723e */ /* 0x000fe200048070ff */
[----:B------:R-:W3:Y:S02]  /*17420*/  LDCU UR7, c[0x0][0x39c] ;  /* 0x00007380ff0777ac */ /* 0x000ee40008000800 */
[----:B------:R5:W-:Y:S01]  /*17430*/  @P2 STG.E.U8 desc[UR20][R8.64], R55 ;  /* 0x0000003708002986 */ /* 0x000be2000c101114 */
[C---:B-1----:R-:W-:Y:S01]  /*17440*/  IADD3 R6, P2, PT, R10.reuse, R3, RZ ;  /* 0x000000030a067210 */ /* 0x042fe20007f5e0ff */
[----:B----4-:R-:W-:Y:S01]  /*17450*/  VIADD R11, R10, UR5 ;  /* 0x000000050a0b7c36 */ /* 0x010fe20008000000 */
[----:B------:R-:W-:-:S02]  /*17460*/  PRMT R13, R55, 0x9910, RZ ;  /* 0x00009910370d7816 */ /* 0x000fc400000000ff */
[-C--:B------:R-:W-:Y:S02]  /*17470*/  LEA.HI.X.SX32 R7, R10, R2.reuse, 0x1, P2 ;  /* 0x000000020a077211 */ /* 0x080fe400010f0eff */
[C---:B------:R-:W-:Y:S01]  /*17480*/  IADD3 R4, P2, PT, R11.reuse, R3, RZ ;  /* 0x000000030b047210 */ /* 0x040fe20007f5e0ff */
[----:B------:R-:W-:Y:S01]  /*17490*/  VIADD R10, R0, 0xf8 ;  /* 0x000000f8000a7836 */ /* 0x000fe20000000000 */
[----:B------:R-:W-:Y:S02]  /*174a0*/  SHF.R.S32.HI R13, RZ, 0x8, R13 ;  /* 0x00000008ff0d7819 */ /* 0x000fe4000001140d */
[C---:B------:R-:W-:Y:S01]  /*174b0*/  LEA.HI.X.SX32 R5, R11.reuse, R2, 0x1, P2 ;  /* 0x000000020b057211 */ /* 0x040fe200010f0eff */
[----:B------:R-:W-:Y:S01]  /*174c0*/  VIADD R11, R11, UR5 ;  /* 0x000000050b0b7c36 */ /* 0x000fe20008000000 */
[----:B--2---:R-:W-:Y:S01]  /*174d0*/  ISETP.LT.AND P2, PT, R10, UR4, !P0 ;  /* 0x000000040a007c0c */ /* 0x004fe2000c741270 */
[----:B------:R-:W1:Y:S01]  /*174e0*/  LDCU UR4, c[0x0][0x39c] ;  /* 0x00007380ff0477ac */ /* 0x000e620008000800 */
[----:B------:R2:W-:Y:S01]  /*174f0*/  @P3 STG.E.U8 desc[UR20][R6.64], R13 ;  /* 0x0000000d06003986 */ /* 0x0005e2000c101114 */
[----:B------:R-:W-:-:S02]  /*17500*/  PRMT R10, R57, 0x9910, RZ ;  /* 0x00009910390a7816 */ /* 0x000fc400000000ff */
[C---:B-----5:R-:W-:Y:S02]  /*17510*/  IADD3 R8, P3, PT, R11.reuse, R3, RZ ;  /* 0x000000030b087210 */ /* 0x060fe40007f7e0ff */
[----:B0-----:R-:W-:Y:S01]  /*17520*/  ISETP.LT.AND P6, PT, R12, UR6, !P0 ;  /* 0x000000060c007c0c */ /* 0x001fe2000c7c1270 */
[----:B------:R-:W0:Y:S01]  /*17530*/  LDCU UR6, c[0x0][0x39c] ;  /* 0x00007380ff0677ac */ /* 0x000e220008000800 */
[C---:B------:R-:W-:Y:S01]  /*17540*/  LEA.HI.X.SX32 R9, R11.reuse, R2, 0x1, P3 ;  /* 0x000000020b097211 */ /* 0x040fe200018f0eff */
[----:B------:R-:W-:Y:S01]  /*17550*/  VIADD R11, R11, UR5 ;  /* 0x000000050b0b7c36 */ /* 0x000fe20008000000 */
[----:B--2---:R-:W-:Y:S01]  /*17560*/  SHF.R.S32.HI R7, RZ, 0x8, R10 ;  /* 0x00000008ff077819 */ /* 0x004fe2000001140a */
[----:B------:R2:W-:Y:S01]  /*17570*/  @P5 STG.E.U8 desc[UR20][R4.64], R57 ;  /* 0x0000003904005986 */ /* 0x0005e2000c101114 */
[----:B------:R-:W-:-:S03]  /*17580*/  VIADD R6, R0, 0xfb ;  /* 0x000000fb00067836 */ /* 0x000fc60000000000 */
[----:B------:R4:W-:Y:S01]  /*17590*/  @P1 STG.E.U8 desc[UR20][R8.64], R7 ;  /* 0x0000000708001986 */ /* 0x0009e2000c101114 */
[----:B--2---:R-:W-:-:S04]  /*175a0*/  IADD3 R4, P1, PT, R11, R3, RZ ;  /* 0x000000030b047210 */ /* 0x004fc80007f3e0ff */
[CC--:B------:R-:W-:Y:S01]  /*175b0*/  LEA.HI.X.SX32 R5, R11.reuse, R2.reuse, 0x1, P1 ;  /* 0x000000020b057211 */ /* 0x0c0fe200008f0eff */
[----:B------:R-:W-:Y:S01]  /*175c0*/  VIADD R11, R11, UR5 ;  /* 0x000000050b0b7c36 */ /* 0x000fe20008000000 */
[----:B-1----:R-:W-:Y:S01]  /*175d0*/  ISETP.LT.AND P1, PT, R6, UR4, !P0 ;  /* 0x0000000406007c0c */ /* 0x002fe2000c721270 */
[----:B------:R-:W1:Y:S01]  /*175e0*/  LDCU UR4, c[0x0][0x39c] ;  /* 0x00007380ff0477ac */ /* 0x000e620008000800 */
[----:B------:R-:W-:Y:S01]  /*175f0*/  VIADD R14, R0, 0xf9 ;  /* 0x000000f9000e7836 */ /* 0x000fe20000000000 */
[----:B------:R2:W-:Y:S01]  /*17600*/  @P4 STG.E.U8 desc[UR20][R4.64], R59 ;  /* 0x0000003b04004986 */ /* 0x0005e2000c101114 */
[C---:B------:R-:W-:Y:S01]  /*17610*/  IADD3 R6, P4, PT, R11.reuse, R3, RZ ;  /* 0x000000030b067210 */ /* 0x040fe20007f9e0ff */
[----:B------:R-:W-:Y:S01]  /*17620*/  VIADD R10, R11, UR5 ;  /* 0x000000050b0a7c36 */ /* 0x000fe20008000000 */
[----:B------:R-:W-:Y:S02]  /*17630*/  PRMT R13, R59, 0x9910, RZ ;  /* 0x000099103b0d7816 */ /* 0x000fe400000000ff */
[----:B0-----:R-:W-:Y:S01]  /*17640*/  ISETP.LT.AND P5, PT, R14, UR6, !P0 ;  /* 0x000000060e007c0c */ /* 0x001fe2000c7a1270 */
[----:B------:R-:W0:Y:S01]  /*17650*/  LDCU UR6, c[0x0][0x39c] ;  /* 0x00007380ff0677ac */ /* 0x000e220008000800 */
[----:B----4-:R-:W-:-:S02]  /*17660*/  LEA.HI.X.SX32 R7, R11, R2, 0x1, P4 ;  /* 0x000000020b077211 */ /* 0x010fc400020f0eff */
[-C--:B------:R-:W-:Y:S02]  /*17670*/  IADD3 R8, P4, PT, R10, R3.reuse, RZ ;  /* 0x000000030a087210 */ /* 0x080fe40007f9e0ff */
[----:B------:R-:W-:Y:S01]  /*17680*/  SHF.R.S32.HI R13, RZ, 0x8, R13 ;  /* 0x00000008ff0d7819 */ /* 0x000fe2000001140d */
[----:B------:R-:W-:Y:S01]  /*17690*/  VIADD R11, R0, 0xfd ;  /* 0x000000fd000b7836 */ /* 0x000fe20000000000 */
[----:B------:R-:W-:Y:S02]  /*176a0*/  F2FP.SATFINITE.E4M3.F32.PACK_AB_MERGE_C R61, R61, R60, RZ ;  /* 0x0000003c3d3d723e */ /* 0x000fe400048070ff */
[CC--:B------:R-:W-:Y:S01]  /*176b0*/  LEA.HI.X.SX32 R9, R10.reuse, R2.reuse, 0x1, P4 ;  /* 0x000000020a097211 */ /* 0x0c0fe200020f0eff */
[----:B------:R-:W-:Y:S02]  /*176c0*/  VIADD R10, R10, UR5 ;  /* 0x000000050a0a7c36 */ /* 0x000fe40008000000 */
[----:B------:R-:W-:Y:S01]  /*176d0*/  VIADD R12, R0, 0xfa ;  /* 0x000000fa000c7836 */ /* 0x000fe20000000000 */
[----:B------:R4:W-:Y:S01]  /*176e0*/  @P6 STG.E.U8 desc[UR20][R6.64], R13 ;  /* 0x0000000d06006986 */ /* 0x0009e2000c101114 */
[----:B-1----:R-:W-:Y:S01]  /*176f0*/  ISETP.LT.AND P4, PT, R11, UR4, !P0 ;  /* 0x000000040b007c0c */ /* 0x002fe2000c781270 */
[C---:B------:R-:W-:Y:S01]  /*17700*/  VIADD R11, R10.reuse, UR5 ;  /* 0x000000050a0b7c36 */ /* 0x040fe20008000000 */
[----:B------:R-:W-:Y:S01]  /*17710*/  PRMT R17, R61, 0x9910, RZ ;  /* 0x000099103d117816 */ /* 0x000fe200000000ff */
[----:B------:R1:W-:Y:S01]  /*17720*/  @P2 STG.E.U8 desc[UR20][R8.64], R61 ;  /* 0x0000003d08002986 */ /* 0x0003e2000c101114 */
[----:B--2---:R-:W-:Y:S01]  /*17730*/  IADD3 R4, P2, PT, R10, R3, RZ ;  /* 0x000000030a047210 */ /* 0x004fe20007f5e0ff */
[----:B------:R-:W2:Y:S01]  /*17740*/  LDCU UR4, c[0x0][0x39c] ;  /* 0x00007380ff0477ac */ /* 0x000ea20008000800 */
[----:B---3--:R-:W-:Y:S01]  /*17750*/  ISETP.LT.AND P3, PT, R12, UR7, !P0 ;  /* 0x000000070c007c0c */ /* 0x008fe2000c761270 */
[----:B------:R-:W-:Y:S01]  /*17760*/  VIADD R12, R0, 0xfc ;  /* 0x000000fc000c7836 */ /* 0x000fe20000000000 */
[----:B------:R-:W-:Y:S01]  /*17770*/  LEA.HI.X.SX32 R5, R10, R2, 0x1, P2 ;  /* 0x000000020a057211 */ /* 0x000fe200010f0eff */
[----:B------:R-:W-:Y:S01]  /*17780*/  VIADD R10, R11, UR5 ;  /* 0x000000050b0a7c36 */ /* 0x000fe20008000000 */
[----:B------:R-:W-:-:S02]  /*17790*/  SHF.R.S32.HI R17, RZ, 0x8, R17 ;  /* 0x00000008ff117819 */ /* 0x000fc40000011411 */
[----:B0-----:R-:W-:Y:S01]  /*177a0*/  ISETP.LT.AND P6, PT, R12, UR6, !P0 ;  /* 0x000000060c007c0c */ /* 0x001fe2000c7c1270 */
[----:B------:R-:W0:Y:S01]  /*177b0*/  LDCU UR6, c[0x0][0x39c] ;  /* 0x00007380ff0677ac */ /* 0x000e220008000800 */
[C---:B----4-:R-:W-:Y:S01]  /*177c0*/  VIADD R13, R10.reuse, UR5 ;  /* 0x000000050a0d7c36 */ /* 0x050fe20008000000 */
[----:B------:R3:W-:Y:S01]  /*177d0*/  @P5 STG.E.U8 desc[UR20][R4.64], R17 ;  /* 0x0000001104005986 */ /* 0x0007e2000c101114 */
[-C--:B------:R-:W-:Y:S02]  /*177e0*/  IADD3 R6, P2, PT, R11, R3.reuse, RZ ;  /* 0x000000030b067210 */ /* 0x080fe40007f5e0ff */
[----:B------:R-:W-:Y:S01]  /*177f0*/  VIADD R14, R13, UR5 ;  /* 0x000000050d0e7c36 */ /* 0x000fe20008000000 */
[----:B-1----:R-:W-:-:S03]  /*17800*/  IADD3 R8, P5, PT, R10, R3, RZ ;  /* 0x000000030a087210 */ /* 0x002fc60007fbe0ff */
[----:B------:R-:W-:Y:S01]  /*17810*/  VIADD R16, R14, UR5 ;  /* 0x000000050e107c36 */ /* 0x000fe20008000000 */
[-C--:B------:R-:W-:Y:S01]  /*17820*/  LEA.HI.X.SX32 R7, R11, R2.reuse, 0x1, P2 ;  /* 0x000000020b077211 */ /* 0x080fe200010f0eff */
[----:B------:R-:W-:Y:S01]  /*17830*/  VIADD R18, R0, 0xfe ;  /* 0x000000fe00127836 */ /* 0x000fe20000000000 */
[----:B------:R-:W-:Y:S01]  /*17840*/  LEA.HI.X.SX32 R9, R10, R2, 0x1, P5 ;  /* 0x000000020a097211 */ /* 0x000fe200028f0eff */
[----:B------:R-:W-:Y:S01]  /*17850*/  VIADD R15, R16, UR5 ;  /* 0x00000005100f7c36 */ /* 0x000fe20008000000 */
[-C--:B------:R-:W-:Y:S01]  /*17860*/  IADD3 R10, P2, PT, R13, R3.reuse, RZ ;  /* 0x000000030d0a7210 */ /* 0x080fe20007f5e0ff */
[----:B------:R-:W-:Y:S01]  /*17870*/  VIADD R0, R0, 0xff ;  /* 0x000000ff00007836 */ /* 0x000fe20000000000 */
[----:B------:R-:W-:Y:S02]  /*17880*/  IADD3 R12, P5, PT, R14, R3, RZ ;  /* 0x000000030e0c7210 */ /* 0x000fe40007fbe0ff */
[----:B------:R-:W-:Y:S02]  /*17890*/  F2FP.SATFINITE.E4M3.F32.PACK_AB_MERGE_C R63, R63, R62, RZ ;  /* 0x0000003e3f3f723e */ /* 0x000fe400048070ff */
[----:B------:R-:W-:-:S02]  /*178a0*/  LEA.HI.X.SX32 R11, R13, R2, 0x1, P2 ;  /* 0x000000020d0b7211 */ /* 0x000fc400010f0eff */
[-C--:B------:R-:W-:Y:S02]  /*178b0*/  LEA.HI.X.SX32 R13, R14, R2.reuse, 0x1, P5 ;  /* 0x000000020e0d7211 */ /* 0x080fe400028f0eff */
[----:B--2---:R-:W-:Y:S02]  /*178c0*/  ISETP.LT.AND P2, PT, R18, UR4, !P0 ;  /* 0x0000000412007c0c */ /* 0x004fe4000c741270 */
[----:B------:R-:W-:Y:S02]  /*178d0*/  IADD3 R14, P5, PT, R15, R3, RZ ;  /* 0x000000030f0e7210 */ /* 0x000fe40007fbe0ff */
[----:B0-----:R-:W-:Y:S02]  /*178e0*/  ISETP.LT.AND P0, PT, R0, UR6, !P0 ;  /* 0x0000000600007c0c */ /* 0x001fe4000c701270 */
[----:B------:R-:W-:Y:S02]  /*178f0*/  PRMT R0, R63, 0x9910, RZ ;  /* 0x000099103f007816 */ /* 0x000fe400000000ff */
[----:B------:R-:W-:-:S02]  /*17900*/  LEA.HI.X.SX32 R15, R15, R2, 0x1, P5 ;  /* 0x000000020f0f7211 */ /* 0x000fc400028f0eff */
[----:B---3--:R-:W-:Y:S01]  /*17910*/  IADD3 R4, P5, PT, R16, R3, RZ ;  /* 0x0000000310047210 */ /* 0x008fe20007fbe0ff */
[----:B------:R-:W-:Y:S01]  /*17920*/  IMAD.MOV.U32 R3, RZ, RZ, R0 ;  /* 0x000000ffff037224 */ /* 0x000fe200078e0000 */
[----:B------:R-:W-:Y:S02]  /*17930*/  F2FP.SATFINITE.E4M3.F32.PACK_AB_MERGE_C R65, R65, R64, RZ ;  /* 0x000000404141723e */ /* 0x000fe400048070ff */
[----:B------:R-:W-:Y:S02]  /*17940*/  F2FP.SATFINITE.E4M3.F32.PACK_AB_MERGE_C R67, R67, R66, RZ ;  /* 0x000000424343723e */ /* 0x000fe400048070ff */
[----:B------:R-:W-:Y:S02]  /*17950*/  PRMT R17, R65, 0x9910, RZ ;  /* 0x0000991041117816 */ /* 0x000fe400000000ff */
[----:B------:R-:W-:Y:S02]  /*17960*/  SHF.R.S32.HI R3, RZ, 0x8, R3 ;  /* 0x00000008ff037819 */ /* 0x000fe40000011403 */
[----:B------:R-:W-:-:S02]  /*17970*/  PRMT R19, R67, 0x9910, RZ ;  /* 0x0000991043137816 */ /* 0x000fc400000000ff */
[----:B------:R-:W-:Y:S01]  /*17980*/  SHF.R.S32.HI R17, RZ, 0x8, R17 ;  /* 0x00000008ff117819 */ /* 0x000fe20000011411 */
[----:B------:R0:W-:Y:S01]  /*17990*/  @P3 STG.E.U8 desc[UR20][R6.64], R63 ;  /* 0x0000003f06003986 */ /* 0x0001e2000c101114 */
[----:B------:R-:W-:Y:S02]  /*179a0*/  LEA.HI.X.SX32 R5, R16, R2, 0x1, P5 ;  /* 0x0000000210057211 */ /* 0x000fe400028f0eff */
[----:B------:R-:W-:Y:S01]  /*179b0*/  SHF.R.S32.HI R19, RZ, 0x8, R19 ;  /* 0x00000008ff137819 */ /* 0x000fe20000011413 */
[----:B------:R0:W-:Y:S04]  /*179c0*/  @P1 STG.E.U8 desc[UR20][R8.64], R3 ;  /* 0x0000000308001986 */ /* 0x0001e8000c101114 */
[----:B------:R0:W-:Y:S04]  /*179d0*/  @P6 STG.E.U8 desc[UR20][R10.64], R65 ;  /* 0x000000410a006986 */ /* 0x0001e8000c101114 */
[----:B------:R0:W-:Y:S04]  /*179e0*/  @P4 STG.E.U8 desc[UR20][R12.64], R17 ;  /* 0x000000110c004986 */ /* 0x0001e8000c101114 */
[----:B------:R0:W-:Y:S04]  /*179f0*/  @P2 STG.E.U8 desc[UR20][R4.64], R67 ;  /* 0x0000004304002986 */ /* 0x0001e8000c101114 */
[----:B------:R0:W-:Y:S01]  /*17a00*/  @P0 STG.E.U8 desc[UR20][R14.64], R19 ;  /* 0x000000130e000986 */ /* 0x0001e2000c101114 */
[----:B------:R-:W-:Y:S06]  /*17a10*/  BAR.SYNC.DEFER_BLOCKING 0x0 ;  /* 0x0000000000007b1d */ /* 0x000fec0000010000 */
[----:B------:R-:W-:Y:S05]  /*17a20*/  BRA.U UP0, `(.L_x_19) ;  /* 0x0000000100a07547 */ /* 0x000fea000b800000 */
[----:B------:R-:W1:Y:S01]  /*17a30*/  S2UR UR5, SR_CgaCtaId ;  /* 0x00000000000579c3 */ /* 0x000e620000008800 */
[----:B------:R-:W-:Y:S01]  /*17a40*/  NOP ;  /* 0x0000000000007918 */ /* 0x000fe20000000000 */
[----:B------:R-:W-:Y:S01]  /*17a50*/  UMOV UR4, 0x50 ;  /* 0x0000005000047882 */ /* 0x000fe20000000000 */
[----:B------:R-:W-:Y:S02]  /*17a60*/  IMAD.U32 R0, RZ, RZ, UR22 ;  /* 0x00000016ff007e24 */ /* 0x000fe4000f8e00ff */
[----:B0-----:R-:W-:Y:S02]  /*17a70*/  IMAD.MOV.U32 R3, RZ, RZ, 0xff ;  /* 0x000000ffff037424 */ /* 0x001fe400078e00ff */
[----:B------:R-:W-:Y:S01]  /*17a80*/  IMAD.MOV.U32 R7, RZ, RZ, 0x1 ;  /* 0x00000001ff077424 */ /* 0x000fe200078e00ff */
[----:B------:R-:W-:-:S04]  /*17a90*/  LOP3.LUT R0, R0, 0xffff, RZ, 0xc0, !PT ;  /* 0x0000ffff00007812 */ /* 0x000fc800078ec0ff */
[----:B------:R-:W-:-:S05]  /*17aa0*/  SHF.R.U32.HI R0, RZ, 0x5, R0 ;  /* 0x00000005ff007819 */ /* 0x000fca0000011600 */
[----:B------:R-:W-:Y:S01]  /*17ab0*/  VIADD R2, R0, 0x10 ;  /* 0x0000001000027836 */ /* 0x000fe20000000000 */
[----:B------:R-:W-:Y:S01]  /*17ac0*/  SHF.L.U32 R0, R3, R0, RZ ;  /* 0x0000000003007219 */ /* 0x000fe200000006ff */
[----:B-1----:R-:W-:-:S03]  /*17ad0*/  ULEA UR6, UR5, UR4, 0x18 ;  /* 0x0000000405067291 */ /* 0x002fc6000f8ec0ff */
[----:B------:R-:W-:-:S04]  /*17ae0*/  SHF.L.U32 R3, R7, R2, RZ ;  /* 0x0000000207037219 */ /* 0x000fc800000006ff */
[----:B------:R-:W-:Y:S02]  /*17af0*/  LOP3.LUT R0, R3, R0, RZ, 0xfc, !PT ;  /* 0x0000000003007212 */ /* 0x000fe400078efcff */
[----:B------:R-:W0:Y:S02]  /*17b00*/  LDS R5, [UR6] ;  /* 0x00000006ff057984 */ /* 0x000e240008000800 */
[C---:B------:R-:W-:Y:S02]  /*17b10*/  LOP3.LUT R2, R0.reuse, 0xffff, RZ, 0xc0, !PT ;  /* 0x0000ffff00027812 */ /* 0x040fe400078ec0ff */
[----:B0-----:R-:W-:-:S04]  /*17b20*/  LOP3.LUT R3, R0, 0xffff, R5, 0x80, !PT ;  /* 0x0000ffff00037812 */ /* 0x001fc800078e8005 */
[----:B------:R-:W-:-:S13]  /*17b30*/  ISETP.NE.AND P0, PT, R3, R2, PT ;  /* 0x000000020300720c */ /* 0x000fda0003f05270 */
[----:B------:R-:W-:Y:S05]  /*17b40*/  @P0 BRA `(.L_x_20) ;  /* 0x0000000000500947 */ /* 0x000fea0003800000 */
[----:B------:R-:W-:Y:S02]  /*17b50*/  SHF.R.U32.HI R5, RZ, 0x10, R5 ;  /* 0x00000010ff057819 */ /* 0x000fe40000011605 */
[----:B------:R-:W-:-:S04]  /*17b60*/  SHF.R.U32.HI R2, RZ, 0x10, R0 ;  /* 0x00000010ff027819 */ /* 0x000fc80000011600 */
[----:B------:R-:W-:-:S04]  /*17b70*/  LOP3.LUT R5, R5, R2, RZ, 0xc0, !PT ;  /* 0x0000000205057212 */ /* 0x000fc800078ec0ff */
[----:B------:R-:W-:-:S13]  /*17b80*/  ISETP.NE.AND P0, PT, R5, R2, PT ;  /* 0x000000020500720c */ /* 0x000fda0003f05270 */
[----:B------:R-:W-:Y:S05]  /*17b90*/  @P0 BRA `(.L_x_21) ;  /* 0x0000000000300947 */ /* 0x000fea0003800000 */
[----:B------:R-:W-:Y:S01]  /*17ba0*/  R2UR UR4, R0 ;  /* 0x00000000000472ca */ /* 0x000fe200000e0000 */
[----:B------:R-:W-:Y:S01]  /*17bb0*/  VOTEU.ANY UR5, UPT, PT ;  /* 0x0000000000057886 */ /* 0x000fe200038e0100 */
[----:B------:R-:W0:Y:S01]  /*17bc0*/  S2R R0, SR_LANEID ;  /* 0x0000000000007919 */ /* 0x000e220000000000 */
[----:B------:R-:W-:-:S10]  /*17bd0*/  UFLO.U32 UR5, UR5 ;  /* 0x00000005000572bd */ /* 0x000fd400080e0000 */
[----:B------:R-:W-:-:S06]  /*17be0*/  ULOP3.LUT UR4, URZ, UR4, URZ, 0x33, !UPT ;  /* 0x00000004ff047292 */ /* 0x000fcc000f8e33ff */
[----:B------:R-:W-:-:S04]  /*17bf0*/  IMAD.U32 R2, RZ, RZ, UR4 ;  /* 0x00000004ff027e24 */ /* 0x000fc8000f8e00ff */
[----:B------:R-:W1:Y:S02]  /*17c00*/  REDUX UR7, R2 ;  /* 0x00000000020773c4 */ /* 0x000e640000000000 */
[----:B------:R2:W-:Y:S01]  /*17c10*/  UTCATOMSWS.AND URZ, UR4 ;  /* 0x0000000400ff79e3 */ /* 0x0005e20008000000 */
[----:B0-----:R-:W-:Y:S01]  /*17c20*/  ISETP.EQ.U32.AND P0, PT, R0, UR5, PT ;  /* 0x0000000500007c0c */ /* 0x001fe2000bf02070 */
[----:B-1----:R-:W-:-:S12]  /*17c30*/  IMAD.U32 R0, RZ, RZ, UR7 ;  /* 0x00000007ff007e24 */ /* 0x002fd8000f8e00ff */
[----:B------:R2:W-:Y:S01]  /*17c40*/  @P0 ATOMS.AND RZ, [UR6], R0 ;  /* 0x00000000ffff098c */ /* 0x0005e2000a800006 */
[----:B------:R-:W-:Y:S05]  /*17c50*/  BRA `(.L_x_19) ;  /* 0x0000000000147947 */ /* 0x000fea0003800000 */
.L_x_21:
[----:B------:R-:W-:-:S07]  /*17c60*/  MOV R2, 0x17c80 ;  /* 0x00017c8000027802 */ /* 0x000fce0000000f00 */
[----:B------:R-:W-:Y:S05]  /*17c70*/  CALL.REL.NOINC `($__internal_0_$__cuda_sm10x_tcgen05_guardrail_trap_col_being_dealloced_not_returned_by_alloc) ;  /* 0x00000000005c7944 */ /* 0x000fea0003c00000 */
[----:B------:R-:W-:Y:S05]  /*17c80*/  BRA `(.L_x_19) ;  /* 0x0000000000087947 */ /* 0x000fea0003800000 */
.L_x_20:
[----:B------:R-:W-:-:S07]  /*17c90*/  MOV R2, 0x17cb0 ;  /* 0x00017cb000027802 */ /* 0x000fce0000000f00 */
[----:B------:R-:W-:Y:S05]  /*17ca0*/  CALL.REL.NOINC `($__internal_2_$__cuda_sm10x_tcgen05_guardrail_trap_unallocated_columns_being_dealloced) ;  /* 0x0000000000687944 */ /* 0x000fea0003c00000 */
.L_x_19:
[----:B------:R-:W-:Y:S01]  /*17cb0*/  NOP ;  /* 0x0000000000007918 */ /* 0x000fe20000000000 */
[----:B--2---:R-:W-:Y:S05]  /*17cc0*/  EXIT ;  /* 0x000000000000794d */ /* 0x004fea0003800000 */
.L_x_7:
[----:B------:R-:W-:-:S07]  /*17cd0*/  IMAD.MOV.U32 R3, RZ, RZ, R2 ;  /* 0x000000ffff037224 */ /* 0x000fce00078e0002 */
.L_x_22:
[----:B-1----:R1:W2:Y:S02]  /*17ce0*/  SYNCS.PHASECHK.TRANS64.TRYWAIT P1, [R7+URZ], R3 ;  /* 0x00000003070075a7 */ /* 0x0022a400080211ff */
[----:B--2---:R-:W-:Y:S05]  /*17cf0*/  @!P1 NANOSLEEP.SYNCS 0x989680 ;  /* 0x009896800000995d */ /* 0x004fea0003900000 */
[----:B------:R-:W2:Y:S02]  /*17d00*/  @!P1 SYNCS.PHASECHK.TRANS64 P1, [R7+URZ], R3 ;  /* 0x00000003070095a7 */ /* 0x000ea400080210ff */
[----:B--2---:R-:W-:Y:S05]  /*17d10*/  @!P1 BRA `(.L_x_22) ;  /* 0xfffffffc00f09947 */ /* 0x004fea000383ffff */
[----:B------:R-:W-:Y:S05]  /*17d20*/  BRA `(.L_x_6) ;  /* 0xfffffe8400847947 */ /* 0x000fea000383ffff */
.L_x_10:
[----:B------:R-:W-:-:S07]  /*17d30*/  IMAD.MOV.U32 R3, RZ, RZ, R2 ;  /* 0x000000ffff037224 */ /* 0x000fce00078e0002 */
.L_x_23:
[----:B-1----:R1:W2:Y:S02]  /*17d40*/  SYNCS.PHASECHK.TRANS64.TRYWAIT P0, [R9+URZ], R3 ;  /* 0x00000003090075a7 */ /* 0x0022a400080011ff */
[----:B--2---:R-:W-:Y:S05]  /*17d50*/  @!P0 NANOSLEEP.SYNCS 0x989680 ;  /* 0x009896800000895d */ /* 0x004fea0003900000 */
[----:B------:R-:W2:Y:S02]  /*17d60*/  @!P0 SYNCS.PHASECHK.TRANS64 P0, [R9+URZ], R3 ;  /* 0x00000003090085a7 */ /* 0x000ea400080010ff */
[----:B--2---:R-:W-:Y:S05]  /*17d70*/  @!P0 BRA `(.L_x_23) ;  /* 0xfffffffc00f08947 */ /* 0x004fea000383ffff */
[----:B------:R-:W-:Y:S05]  /*17d80*/  BRA `(.L_x_9) ;  /* 0xfffffe8400e87947 */ /* 0x000fea000383ffff */
.L_x_14:
[----:B------:R-:W0:Y:S02]  /*17d90*/  SYNCS.PHASECHK.TRANS64.TRYWAIT P3, [UR12], R126 ;  /* 0x0000007eff0075a7 */ /* 0x000e24000806110c */
[----:B0-----:R-:W-:Y:S05]  /*17da0*/  @!P3 BRA `(.L_x_14) ;  /* 0xfffffffc00f8b947 */ /* 0x001fea000383ffff */
[----:B------:R-:W-:Y:S05]  /*17db0*/  BRA `(.L_x_24) ;  /* 0xffffff2400607947 */ /* 0x000fea000383ffff */
.L_x_18:
[----:B------:R-:W0:Y:S02]  /*17dc0*/  SYNCS.PHASECHK.TRANS64.TRYWAIT P4, [UR12], R10 ;  /* 0x0000000aff0075a7 */ /* 0x000e24000808110c */
[----:B0-----:R-:W-:Y:S05]  /*17dd0*/  @!P4 BRA `(.L_x_18) ;  /* 0xfffffffc00f8c947 */ /* 0x001fea000383ffff */
[----:B------:R-:W-:Y:S05]  /*17de0*/  BRA `(.L_x_17) ;  /* 0xffffff6800907947 */ /* 0x000fea000383ffff */
        .weak           $__internal_0_$__cuda_sm10x_tcgen05_guardrail_trap_col_being_dealloced_not_returned_by_alloc
        .type           $__internal_0_$__cuda_sm10x_tcgen05_guardrail_trap_col_being_dealloced_not_returned_by_alloc,@function
        .size           $__internal_0_$__cuda_sm10x_tcgen05_guardrail_trap_col_being_dealloced_not_returned_by_alloc,($__internal_1_$__cuda_sm10x_tcgen05_guardrail_trap_phase_invalid_during_alloc - $__internal_0_$__cuda_sm10x_tcgen05_guardrail_trap_col_being_dealloced_not_returned_by_alloc)
$__internal_0_$__cuda_sm10x_tcgen05_guardrail_trap_col_being_dealloced_not_returned_by_alloc:
[----:B------:R-:W-:Y:S05]  /*17df0*/  BPT.TRAP 0x1 ;  /* 0x000000040000795c */ /* 0x000fea0000300000 */
[----:B------:R-:W-:-:S04]  /*17e00*/  IMAD.MOV.U32 R3, RZ, RZ, 0x0 ;  /* 0x00000000ff037424 */ /* 0x000fc800078e00ff */
[----:B------:R-:W-:Y:S05]  /*17e10*/  RET.REL.NODEC R2 `(matmul_kernel) ;  /* 0xfffffe8002787950 */ /* 0x000fea0003c3ffff */
        .weak           $__internal_1_$__cuda_sm10x_tcgen05_guardrail_trap_phase_invalid_during_alloc
        .type           $__internal_1_$__cuda_sm10x_tcgen05_guardrail_trap_phase_invalid_during_alloc,@function
        .size           $__internal_1_$__cuda_sm10x_tcgen05_guardrail_trap_phase_invalid_during_alloc,($__internal_2_$__cuda_sm10x_tcgen05_guardrail_trap_unallocated_columns_being_dealloced - $__internal_1_$__cuda_sm10x_tcgen05_guardrail_trap_phase_invalid_during_alloc)
$__internal_1_$__cuda_sm10x_tcgen05_guardrail_trap_phase_invalid_during_alloc:
[----:B------:R-:W-:Y:S05]  /*17e20*/  BPT.TRAP 0x1 ;  /* 0x000000040000795c */ /* 0x000fea0000300000 */
[----:B------:R-:W-:-:S04]  /*17e30*/  IMAD.MOV.U32 R3, RZ, RZ, 0x0 ;  /* 0x00000000ff037424 */ /* 0x000fc800078e00ff */
[----:B------:R-:W-:Y:S05]  /*17e40*/  RET.REL.NODEC R2 `(matmul_kernel) ;  /* 0xfffffe80026c7950 */ /* 0x000fea0003c3ffff */
        .weak           $__internal_2_$__cuda_sm10x_tcgen05_guardrail_trap_unallocated_columns_being_dealloced
        .type           $__internal_2_$__cuda_sm10x_tcgen05_guardrail_trap_unallocated_columns_being_dealloced,@function
        .size           $__internal_2_$__cuda_sm10x_tcgen05_guardrail_trap_unallocated_columns_being_dealloced,(.L_x_28 - $__internal_2_$__cuda_sm10x_tcgen05_guardrail_trap_unallocated_columns_being_dealloced)
$__internal_2_$__cuda_sm10x_tcgen05_guardrail_trap_unallocated_columns_being_dealloced:
[----:B------:R-:W-:Y:S05]  /*17e50*/  BPT.TRAP 0x1 ;  /* 0x000000040000795c */ /* 0x000fea0000300000 */
[----:B------:R-:W-:-:S04]  /*17e60*/  IMAD.MOV.U32 R3, RZ, RZ, 0x0 ;  /* 0x00000000ff037424 */ /* 0x000fc800078e00ff */
[----:B------:R-:W-:Y:S05]  /*17e70*/  RET.REL.NODEC R2 `(matmul_kernel) ;  /* 0xfffffe8002607950 */ /* 0x000fea0003c3ffff */
.L_x_25:
[----:B------:R-:W-:-:S00]  /*17e80*/  BRA `(.L_x_25) ;  /* 0xfffffffc00fc7947 */ /* 0x000fc0000383ffff */
[----:B------:R-:W-:-:S00]  /*17e90*/  NOP ;  /* 0x0000000000007918 */ /* 0x000fc00000000000 */
        /* <DEDUP_REMOVED lines=14> */
.L_x_28:


//--------------------- .nv.shared.matmul_kernel  --------------------------
	.section	.nv.shared.matmul_kernel,"aw",@nobits
	.sectionflags	@""
	.align	16
	.zero		1024


//--------------------- .nv.shared.reserved.0     --------------------------
	.section	.nv.shared.reserved.0,"aw",@nobits
	.align	8
	.weak		__nv_reservedSMEM_offset_0_alias
	.size		__nv_reservedSMEM_offset_0_alias, 0, 64
	.other		__nv_reservedSMEM_offset_0_alias,@"STO_CUDA_RESERVED_SHARED STV_DEFAULT"
__nv_reservedSMEM_offset_0_alias:
	.zero		0
.nv.shared.reserved.0:
	.zero		64
	.weak		__nv_reservedSMEM_allocation_phase
	.type		__nv_reservedSMEM_allocation_phase,@object
	.size		__nv_reservedSMEM_allocation_phase,(.L_0 - __nv_reservedSMEM_allocation_phase)
__nv_reservedSMEM_allocation_phase:
	.zero		1
.L_0:
	.zero		7
	.weak		__nv_reservedSMEM_devtool_atexit_pc
	.type		__nv_reservedSMEM_devtool_atexit_pc,@object
	.size		__nv_reservedSMEM_devtool_atexit_pc,(__nv_reservedSMEM_allocation_mask - __nv_reservedSMEM_devtool_atexit_pc)
__nv_reservedSMEM_devtool_atexit_pc:
	.zero		8
	.weak		__nv_reservedSMEM_allocation_mask
	.type		__nv_reservedSMEM_allocation_mask,@object
	.size		__nv_reservedSMEM_allocation_mask,(.L_2 - __nv_reservedSMEM_allocation_mask)
__nv_reservedSMEM_allocation_mask:
	.zero		4
.L_2:
	.zero		4
	.weak		__nv_reservedSMEM_tmem_allocation_pipeline_mbarrier
	.type		__nv_reservedSMEM_tmem_allocation_pipeline_mbarrier,@object
	.size		__nv_reservedSMEM_tmem_allocation_pipeline_mbarrier,(__nv_reservedSMEM_tmem_allocation_pipeline_mbarrier_parity - __nv_reservedSMEM_tmem_allocation_pipeline_mbarrier)
__nv_reservedSMEM_tmem_allocation_pipeline_mbarrier:
	.zero		8
	.weak		__nv_reservedSMEM_tmem_allocation_pipeline_mbarrier_parity
	.type		__nv_reservedSMEM_tmem_allocation_pipeline_mbarrier_parity,@object
	.size		__nv_reservedSMEM_tmem_allocation_pipeline_mbarrier_parity,(.L_4 - __nv_reservedSMEM_tmem_allocation_pipeline_mbarrier_parity)
__nv_reservedSMEM_tmem_allocation_pipeline_mbarrier_parity:
	.zero		4
.L_4:


//--------------------- .nv.constant0.matmul_kernel --------------------------
	.section	.nv.constant0.matmul_kernel,"a",@progbits
	.sectionflags	@""
	.align	4
.nv.constant0.matmul_kernel:
	.zero		976


//--------------------- SYMBOLS --------------------------

	.type		.nv.reservedSmem.offset0,@object
	.size		.nv.reservedSmem.offset0,0x4
	.type		.nv.reservedSmem.cap,@object
	.size		.nv.reservedSmem.cap,0x4
